	.target	sm_100a

	.elftype	@"ET_EXEC"


//--------------------- .note.nv.tkinfo           --------------------------
	.section	.note.nv.tkinfo,"",@"SHT_NOTE"
	.sectionflags	@"SHF_NOTE_NV_TKINFO"
	.tkinfo
        /*0018*/ 	.word	0x00000002
        /*0030*/ 	.string	""
        /*0030*/ 	.string	"ptxas"
        /*0030*/ 	.string	"Cuda compilation tools, release 13.0, V13.0.88"
        /*0030*/ 	.string	"Build cuda_13.0.r13.0/compiler.36424714_0"
        /*0030*/ 	.string	"-arch sm_100a -m 64 "



//--------------------- .note.nv.cuinfo           --------------------------
	.section	.note.nv.cuinfo,"",@"SHT_NOTE"
	.sectionflags	@"SHF_NOTE_NV_CUINFO"
        /*0018*/ 	.short	0x0002
        /*001a*/ 	.short	0x0064
        /*001c*/ 	.short	0x0082
	.zero		2


//--------------------- .nv.info                  --------------------------
	.section	.nv.info,"",@"SHT_CUDA_INFO"
	.align	4


	//----- nvinfo : EIATTR_REGCOUNT
	.align		4
        /*0000*/ 	.byte	0x04, 0x2f
        /*0002*/ 	.short	(.L_29 - .L_28)
	.align		4
.L_28:
        /*0004*/ 	.word	index@(_Z25multi_tensor_apply_kernelI18TensorListMetadataILi3EE12AxpbyFunctorIfffEJffiEEvlPViT_T0_DpT1_)
        /*0008*/ 	.word	0x00000020


	//----- nvinfo : EIATTR_FRAME_SIZE
	.align		4
.L_29:
        /*000c*/ 	.byte	0x04, 0x11
        /*000e*/ 	.short	(.L_31 - .L_30)
	.align		4
.L_30:
        /*0010*/ 	.word	index@(_Z25multi_tensor_apply_kernelI18TensorListMetadataILi3EE12AxpbyFunctorIfffEJffiEEvlPViT_T0_DpT1_)
        /*0014*/ 	.word	0x00000000


	//----- nvinfo : EIATTR_REGCOUNT
	.align		4
.L_31:
        /*0018*/ 	.byte	0x04, 0x2f
        /*001a*/ 	.short	(.L_33 - .L_32)
	.align		4
.L_32:
        /*001c*/ 	.word	index@(_Z25multi_tensor_apply_kernelI18TensorListMetadataILi3EE12AxpbyFunctorIffN3c104HalfEEJffiEEvlPViT_T0_DpT1_)
        /*0020*/ 	.word	0x00000020


	//----- nvinfo : EIATTR_FRAME_SIZE
	.align		4
.L_33:
        /*0024*/ 	.byte	0x04, 0x11
        /*0026*/ 	.short	(.L_35 - .L_34)
	.align		4
.L_34:
        /*0028*/ 	.word	index@(_Z25multi_tensor_apply_kernelI18TensorListMetadataILi3EE12AxpbyFunctorIffN3c104HalfEEJffiEEvlPViT_T0_DpT1_)
        /*002c*/ 	.word	0x00000000


	//----- nvinfo : EIATTR_REGCOUNT
	.align		4
.L_35:
        /*0030*/ 	.byte	0x04, 0x2f
        /*0032*/ 	.short	(.L_37 - .L_36)
	.align		4
.L_36:
        /*0034*/ 	.word	index@(_Z25multi_tensor_apply_kernelI18TensorListMetadataILi3EE12AxpbyFunctorIfN3c104HalfEfEJffiEEvlPViT_T0_DpT1_)
        /*0038*/ 	.word	0x00000020


	//----- nvinfo : EIATTR_FRAME_SIZE
	.align		4
.L_37:
        /*003c*/ 	.byte	0x04, 0x11
        /*003e*/ 	.short	(.L_39 - .L_38)
	.align		4
.L_38:
        /*0040*/ 	.word	index@(_Z25multi_tensor_apply_kernelI18TensorListMetadataILi3EE12AxpbyFunctorIfN3c104HalfEfEJffiEEvlPViT_T0_DpT1_)
        /*0044*/ 	.word	0x00000000


	//----- nvinfo : EIATTR_REGCOUNT
	.align		4
.L_39:
        /*0048*/ 	.byte	0x04, 0x2f
        /*004a*/ 	.short	(.L_41 - .L_40)
	.align		4
.L_40:
        /*004c*/ 	.word	index@(_Z25multi_tensor_apply_kernelI18TensorListMetadataILi3EE12AxpbyFunctorIfN3c104HalfES4_EJffiEEvlPViT_T0_DpT1_)
        /*0050*/ 	.word	0x00000020


	//----- nvinfo : EIATTR_FRAME_SIZE
	.align		4
.L_41:
        /*0054*/ 	.byte	0x04, 0x11
        /*0056*/ 	.short	(.L_43 - .L_42)
	.align		4
.L_42:
        /*0058*/ 	.word	index@(_Z25multi_tensor_apply_kernelI18TensorListMetadataILi3EE12AxpbyFunctorIfN3c104HalfES4_EJffiEEvlPViT_T0_DpT1_)
        /*005c*/ 	.word	0x00000000


	//----- nvinfo : EIATTR_REGCOUNT
	.align		4
.L_43:
        /*0060*/ 	.byte	0x04, 0x2f
        /*0062*/ 	.short	(.L_45 - .L_44)
	.align		4
.L_44:
        /*0064*/ 	.word	index@(_Z25multi_tensor_apply_kernelI18TensorListMetadataILi3EE12AxpbyFunctorIN3c104HalfEffEJffiEEvlPViT_T0_DpT1_)
        /*0068*/ 	.word	0x00000020


	//----- nvinfo : EIATTR_FRAME_SIZE
	.align		4
.L_45:
        /*006c*/ 	.byte	0x04, 0x11
        /*006e*/ 	.short	(.L_47 - .L_46)
	.align		4
.L_46:
        /*0070*/ 	.word	index@(_Z25multi_tensor_apply_kernelI18TensorListMetadataILi3EE12AxpbyFunctorIN3c104HalfEffEJffiEEvlPViT_T0_DpT1_)
        /*0074*/ 	.word	0x00000000


	//----- nvinfo : EIATTR_REGCOUNT
	.align		4
.L_47:
        /*0078*/ 	.byte	0x04, 0x2f
        /*007a*/ 	.short	(.L_49 - .L_48)
	.align		4
.L_48:
        /*007c*/ 	.word	index@(_Z25multi_tensor_apply_kernelI18TensorListMetadataILi3EE12AxpbyFunctorIN3c104HalfEfS4_EJffiEEvlPViT_T0_DpT1_)
        /*0080*/ 	.word	0x00000020


	//----- nvinfo : EIATTR_FRAME_SIZE
	.align		4
.L_49:
        /*0084*/ 	.byte	0x04, 0x11
        /*0086*/ 	.short	(.L_51 - .L_50)
	.align		4
.L_50:
        /*0088*/ 	.word	index@(_Z25multi_tensor_apply_kernelI18TensorListMetadataILi3EE12AxpbyFunctorIN3c104HalfEfS4_EJffiEEvlPViT_T0_DpT1_)
        /*008c*/ 	.word	0x00000000


	//----- nvinfo : EIATTR_REGCOUNT
	.align		4
.L_51:
        /*0090*/ 	.byte	0x04, 0x2f
        /*0092*/ 	.short	(.L_53 - .L_52)
	.align		4
.L_52:
        /*0094*/ 	.word	index@(_Z25multi_tensor_apply_kernelI18TensorListMetadataILi3EE12AxpbyFunctorIN3c104HalfES4_fEJffiEEvlPViT_T0_DpT1_)
        /*0098*/ 	.word	0x00000020


	//----- nvinfo : EIATTR_FRAME_SIZE
	.align		4
.L_53:
        /*009c*/ 	.byte	0x04, 0x11
        /*009e*/ 	.short	(.L_55 - .L_54)
	.align		4
.L_54:
        /*00a0*/ 	.word	index@(_Z25multi_tensor_apply_kernelI18TensorListMetadataILi3EE12AxpbyFunctorIN3c104HalfES4_fEJffiEEvlPViT_T0_DpT1_)
        /*00a4*/ 	.word	0x00000000


	//----- nvinfo : EIATTR_REGCOUNT
	.align		4
.L_55:
        /*00a8*/ 	.byte	0x04, 0x2f
        /*00aa*/ 	.short	(.L_57 - .L_56)
	.align		4
.L_56:
        /*00ac*/ 	.word	index@(_Z25multi_tensor_apply_kernelI18TensorListMetadataILi3EE12AxpbyFunctorIN3c104HalfES4_S4_EJffiEEvlPViT_T0_DpT1_)
        /*00b0*/ 	.word	0x00000020


	//----- nvinfo : EIATTR_FRAME_SIZE
	.align		4
.L_57:
        /*00b4*/ 	.byte	0x04, 0x11
        /*00b6*/ 	.short	(.L_59 - .L_58)
	.align		4
.L_58:
        /*00b8*/ 	.word	index@(_Z25multi_tensor_apply_kernelI18TensorListMetadataILi3EE12AxpbyFunctorIN3c104HalfES4_S4_EJffiEEvlPViT_T0_DpT1_)
        /*00bc*/ 	.word	0x00000000


	//----- nvinfo : EIATTR_MIN_STACK_SIZE
	.align		4
.L_59:
        /*00c0*/ 	.byte	0x04, 0x12
        /*00c2*/ 	.short	(.L_61 - .L_60)
	.align		4
.L_60:
        /*00c4*/ 	.word	index@(_Z25multi_tensor_apply_kernelI18TensorListMetadataILi3EE12AxpbyFunctorIN3c104HalfES4_S4_EJffiEEvlPViT_T0_DpT1_)
        /*00c8*/ 	.word	0x00000000


	//----- nvinfo : EIATTR_MIN_STACK_SIZE
	.align		4
.L_61:
        /*00cc*/ 	.byte	0x04, 0x12
        /*00ce*/ 	.short	(.L_63 - .L_62)
	.align		4
.L_62:
        /*00d0*/ 	.word	index@(_Z25multi_tensor_apply_kernelI18TensorListMetadataILi3EE12AxpbyFunctorIN3c104HalfES4_fEJffiEEvlPViT_T0_DpT1_)
        /*00d4*/ 	.word	0x00000000


	//----- nvinfo : EIATTR_MIN_STACK_SIZE
	.align		4
.L_63:
        /*00d8*/ 	.byte	0x04, 0x12
        /*00da*/ 	.short	(.L_65 - .L_64)
	.align		4
.L_64:
        /*00dc*/ 	.word	index@(_Z25multi_tensor_apply_kernelI18TensorListMetadataILi3EE12AxpbyFunctorIN3c104HalfEfS4_EJffiEEvlPViT_T0_DpT1_)
        /*00e0*/ 	.word	0x00000000


	//----- nvinfo : EIATTR_MIN_STACK_SIZE
	.align		4
.L_65:
        /*00e4*/ 	.byte	0x04, 0x12
        /*00e6*/ 	.short	(.L_67 - .L_66)
	.align		4
.L_66:
        /*00e8*/ 	.word	index@(_Z25multi_tensor_apply_kernelI18TensorListMetadataILi3EE12AxpbyFunctorIN3c104HalfEffEJffiEEvlPViT_T0_DpT1_)
        /*00ec*/ 	.word	0x00000000


	//----- nvinfo : EIATTR_MIN_STACK_SIZE
	.align		4
.L_67:
        /*00f0*/ 	.byte	0x04, 0x12
        /*00f2*/ 	.short	(.L_69 - .L_68)
	.align		4
.L_68:
        /*00f4*/ 	.word	index@(_Z25multi_tensor_apply_kernelI18TensorListMetadataILi3EE12AxpbyFunctorIfN3c104HalfES4_EJffiEEvlPViT_T0_DpT1_)
        /*00f8*/ 	.word	0x00000000


	//----- nvinfo : EIATTR_MIN_STACK_SIZE
	.align		4
.L_69:
        /*00fc*/ 	.byte	0x04, 0x12
        /*00fe*/ 	.short	(.L_71 - .L_70)
	.align		4
.L_70:
        /*0100*/ 	.word	index@(_Z25multi_tensor_apply_kernelI18TensorListMetadataILi3EE12AxpbyFunctorIfN3c104HalfEfEJffiEEvlPViT_T0_DpT1_)
        /*0104*/ 	.word	0x00000000


	//----- nvinfo : EIATTR_MIN_STACK_SIZE
	.align		4
.L_71:
        /*0108*/ 	.byte	0x04, 0x12
        /*010a*/ 	.short	(.L_73 - .L_72)
	.align		4
.L_72:
        /*010c*/ 	.word	index@(_Z25multi_tensor_apply_kernelI18TensorListMetadataILi3EE12AxpbyFunctorIffN3c104HalfEEJffiEEvlPViT_T0_DpT1_)
        /*0110*/ 	.word	0x00000000


	//----- nvinfo : EIATTR_MIN_STACK_SIZE
	.align		4
.L_73:
        /*0114*/ 	.byte	0x04, 0x12
        /*0116*/ 	.short	(.L_75 - .L_74)
	.align		4
.L_74:
        /*0118*/ 	.word	index@(_Z25multi_tensor_apply_kernelI18TensorListMetadataILi3EE12AxpbyFunctorIfffEJffiEEvlPViT_T0_DpT1_)
        /*011c*/ 	.word	0x00000000
.L_75:


//--------------------- .nv.compat                --------------------------
	.section	.nv.compat,"",@"SHT_CUDA_COMPAT_INFO"
	.align	4
        /*0000*/ 	.byte	0x02, 0x09, 0x01, 0x00, 0x02, 0x02, 0x01, 0x00, 0x02, 0x05, 0x05, 0x00, 0x03, 0x07, 0x01, 0x01
        /*0010*/ 	.byte	0x02, 0x03, 0x00, 0x00, 0x02, 0x06, 0x01, 0x00, 0x04, 0x0b, 0x08, 0x00, 0x01, 0x00, 0x00, 0x00
        /*0020*/ 	.byte	0x00, 0x00, 0x00, 0x00


//--------------------- .nv.info._Z25multi_tensor_apply_kernelI18TensorListMetadataILi3EE12AxpbyFunctorIN3c104HalfES4_S4_EJffiEEvlPViT_T0_DpT1_ --------------------------
	.section	.nv.info._Z25multi_tensor_apply_kernelI18TensorListMetadataILi3EE12AxpbyFunctorIN3c104HalfES4_S4_EJffiEEvlPViT_T0_DpT1_,"",@"SHT_CUDA_INFO"
	.sectionflags	@""
	.align	4


	//----- nvinfo : EIATTR_CUDA_API_VERSION
	.align		4
        /*0000*/ 	.byte	0x04, 0x37
        /*0002*/ 	.short	(.L_77 - .L_76)
.L_76:
        /*0004*/ 	.word	0x00000082


	//----- nvinfo : EIATTR_KPARAM_INFO
	.align		4
.L_77:
        /*0008*/ 	.byte	0x04, 0x17
        /*000a*/ 	.short	(.L_79 - .L_78)
.L_78:
        /*000c*/ 	.word	0x00000000
        /*0010*/ 	.short	0x0006
        /*0012*/ 	.short	0x0c64
        /*0014*/ 	.byte	0x00, 0xf0, 0x11, 0x00


	//----- nvinfo : EIATTR_KPARAM_INFO
	.align		4
.L_79:
        /*0018*/ 	.byte	0x04, 0x17
        /*001a*/ 	.short	(.L_81 - .L_80)
.L_80:
        /*001c*/ 	.word	0x00000000
        /*0020*/ 	.short	0x0005
        /*0022*/ 	.short	0x0c60
        /*0024*/ 	.byte	0x00, 0xf0, 0x11, 0x00


	//----- nvinfo : EIATTR_KPARAM_INFO
	.align		4
.L_81:
        /*0028*/ 	.byte	0x04, 0x17
        /*002a*/ 	.short	(.L_83 - .L_82)
.L_82:
        /*002c*/ 	.word	0x00000000
        /*0030*/ 	.short	0x0004
        /*0032*/ 	.short	0x0c5c
        /*0034*/ 	.byte	0x00, 0xf0, 0x11, 0x00


	//----- nvinfo : EIATTR_KPARAM_INFO
	.align		4
.L_83:
        /*0038*/ 	.byte	0x04, 0x17
        /*003a*/ 	.short	(.L_85 - .L_84)
.L_84:
        /*003c*/ 	.word	0x00000000
        /*0040*/ 	.short	0x0003
        /*0042*/ 	.short	0x0c58
        /*0044*/ 	.byte	0x00, 0xf0, 0x05, 0x00


	//----- nvinfo : EIATTR_KPARAM_INFO
	.align		4
.L_85:
        /*0048*/ 	.byte	0x04, 0x17
        /*004a*/ 	.short	(.L_87 - .L_86)
.L_86:
        /*004c*/ 	.word	0x00000000
        /*0050*/ 	.short	0x0002
        /*0052*/ 	.short	0x0010
        /*0054*/ 	.byte	0x00, 0xf0, 0x21, 0x31


	//----- nvinfo : EIATTR_KPARAM_INFO
	.align		4
.L_87:
        /*0058*/ 	.byte	0x04, 0x17
        /*005a*/ 	.short	(.L_89 - .L_88)
.L_88:
        /*005c*/ 	.word	0x00000000
        /*0060*/ 	.short	0x0001
        /*0062*/ 	.short	0x0008
        /*0064*/ 	.byte	0x00, 0xf5, 0x21, 0x00


	//----- nvinfo : EIATTR_KPARAM_INFO
	.align		4
.L_89:
        /*0068*/ 	.byte	0x04, 0x17
        /*006a*/ 	.short	(.L_91 - .L_90)
.L_90:
        /*006c*/ 	.word	0x00000000
        /*0070*/ 	.short	0x0000
        /*0072*/ 	.short	0x0000
        /*0074*/ 	.byte	0x00, 0xf0, 0x21, 0x00


	//----- nvinfo : EIATTR_SPARSE_MMA_MASK
	.align		4
.L_91:
        /*0078*/ 	.byte	0x03, 0x50
        /*007a*/ 	.short	0x0000


	//----- nvinfo : EIATTR_MAXREG_COUNT
	.align		4
        /*007c*/ 	.byte	0x03, 0x1b
        /*007e*/ 	.short	0x00ff


	//----- nvinfo : EIATTR_MERCURY_ISA_VERSION
	.align		4
        /*0080*/ 	.byte	0x03, 0x5f
        /*0082*/ 	.short	0x0101


	//----- nvinfo : EIATTR_VRC_CTA_INIT_COUNT
	.align		4
        /*0084*/ 	.byte	0x02, 0x4a
	.zero		1
	.zero		1


	//----- nvinfo : EIATTR_EXIT_INSTR_OFFSETS
	.align		4
        /*0088*/ 	.byte	0x04, 0x1c
        /*008a*/ 	.short	(.L_93 - .L_92)


	//   ....[0]....
.L_92:
        /*008c*/ 	.word	0x000023a0


	//   ....[1]....
        /*0090*/ 	.word	0x000023e0


	//----- nvinfo : EIATTR_CRS_STACK_SIZE
	.align		4
.L_93:
        /*0094*/ 	.byte	0x04, 0x1e
        /*0096*/ 	.short	(.L_95 - .L_94)
.L_94:
        /*0098*/ 	.word	0x00000000


	//----- nvinfo : EIATTR_CBANK_PARAM_SIZE
	.align		4
.L_95:
        /*009c*/ 	.byte	0x03, 0x19
        /*009e*/ 	.short	0x0c68


	//----- nvinfo : EIATTR_PARAM_CBANK
	.align		4
        /*00a0*/ 	.byte	0x04, 0x0a
        /*00a2*/ 	.short	(.L_97 - .L_96)
	.align		4
.L_96:
        /*00a4*/ 	.word	index@(.nv.constant0._Z25multi_tensor_apply_kernelI18TensorListMetadataILi3EE12AxpbyFunctorIN3c104HalfES4_S4_EJffiEEvlPViT_T0_DpT1_)
        /*00a8*/ 	.short	0x0380
        /*00aa*/ 	.short	0x0c68


	//----- nvinfo : EIATTR_SW_WAR
	.align		4
.L_97:
        /*00ac*/ 	.byte	0x04, 0x36
        /*00ae*/ 	.short	(.L_99 - .L_98)
.L_98:
        /*00b0*/ 	.word	0x00000008
.L_99:


//--------------------- .nv.info._Z25multi_tensor_apply_kernelI18TensorListMetadataILi3EE12AxpbyFunctorIN3c104HalfES4_fEJffiEEvlPViT_T0_DpT1_ --------------------------
	.section	.nv.info._Z25multi_tensor_apply_kernelI18TensorListMetadataILi3EE12AxpbyFunctorIN3c104HalfES4_fEJffiEEvlPViT_T0_DpT1_,"",@"SHT_CUDA_INFO"
	.sectionflags	@""
	.align	4


	//----- nvinfo : EIATTR_CUDA_API_VERSION
	.align		4
        /*0000*/ 	.byte	0x04, 0x37
        /*0002*/ 	.short	(.L_101 - .L_100)
.L_100:
        /*0004*/ 	.word	0x00000082


	//----- nvinfo : EIATTR_KPARAM_INFO
	.align		4
.L_101:
        /*0008*/ 	.byte	0x04, 0x17
        /*000a*/ 	.short	(.L_103 - .L_102)
.L_102:
        /*000c*/ 	.word	0x00000000
        /*0010*/ 	.short	0x0006
        /*0012*/ 	.short	0x0c64
        /*0014*/ 	.byte	0x00, 0xf0, 0x11, 0x00


	//----- nvinfo : EIATTR_KPARAM_INFO
	.align		4
.L_103:
        /*0018*/ 	.byte	0x04, 0x17
        /*001a*/ 	.short	(.L_105 - .L_104)
.L_104:
        /*001c*/ 	.word	0x00000000
        /*0020*/ 	.short	0x0005
        /*0022*/ 	.short	0x0c60
        /*0024*/ 	.byte	0x00, 0xf0, 0x11, 0x00


	//----- nvinfo : EIATTR_KPARAM_INFO
	.align		4
.L_105:
        /*0028*/ 	.byte	0x04, 0x17
        /*002a*/ 	.short	(.L_107 - .L_106)
.L_106:
        /*002c*/ 	.word	0x00000000
        /*0030*/ 	.short	0x0004
        /*0032*/ 	.short	0x0c5c
        /*0034*/ 	.byte	0x00, 0xf0, 0x11, 0x00


	//----- nvinfo : EIATTR_KPARAM_INFO
	.align		4
.L_107:
        /*0038*/ 	.byte	0x04, 0x17
        /*003a*/ 	.short	(.L_109 - .L_108)
.L_108:
        /*003c*/ 	.word	0x00000000
        /*0040*/ 	.short	0x0003
        /*0042*/ 	.short	0x0c58
        /*0044*/ 	.byte	0x00, 0xf0, 0x05, 0x00


	//----- nvinfo : EIATTR_KPARAM_INFO
	.align		4
.L_109:
        /*0048*/ 	.byte	0x04, 0x17
        /*004a*/ 	.short	(.L_111 - .L_110)
.L_110:
        /*004c*/ 	.word	0x00000000
        /*0050*/ 	.short	0x0002
        /*0052*/ 	.short	0x0010
        /*0054*/ 	.byte	0x00, 0xf0, 0x21, 0x31


	//----- nvinfo : EIATTR_KPARAM_INFO
	.align		4
.L_111:
        /*0058*/ 	.byte	0x04, 0x17
        /*005a*/ 	.short	(.L_113 - .L_112)
.L_112:
        /*005c*/ 	.word	0x00000000
        /*0060*/ 	.short	0x0001
        /*0062*/ 	.short	0x0008
        /*0064*/ 	.byte	0x00, 0xf5, 0x21, 0x00


	//----- nvinfo : EIATTR_KPARAM_INFO
	.align		4
.L_113:
        /*0068*/ 	.byte	0x04, 0x17
        /*006a*/ 	.short	(.L_115 - .L_114)
.L_114:
        /*006c*/ 	.word	0x00000000
        /*0070*/ 	.short	0x0000
        /*0072*/ 	.short	0x0000
        /*0074*/ 	.byte	0x00, 0xf0, 0x21, 0x00


	//----- nvinfo : EIATTR_SPARSE_MMA_MASK
	.align		4
.L_115:
        /*0078*/ 	.byte	0x03, 0x50
        /*007a*/ 	.short	0x0000


	//----- nvinfo : EIATTR_MAXREG_COUNT
	.align		4
        /*007c*/ 	.byte	0x03, 0x1b
        /*007e*/ 	.short	0x00ff


	//----- nvinfo : EIATTR_MERCURY_ISA_VERSION
	.align		4
        /*0080*/ 	.byte	0x03, 0x5f
        /*0082*/ 	.short	0x0101


	//----- nvinfo : EIATTR_VRC_CTA_INIT_COUNT
	.align		4
        /*0084*/ 	.byte	0x02, 0x4a
	.zero		1
	.zero		1


	//----- nvinfo : EIATTR_EXIT_INSTR_OFFSETS
	.align		4
        /*0088*/ 	.byte	0x04, 0x1c
        /*008a*/ 	.short	(.L_117 - .L_116)


	//   ....[0]....
.L_116:
        /*008c*/ 	.word	0x000020b0


	//   ....[1]....
        /*0090*/ 	.word	0x000020f0


	//----- nvinfo : EIATTR_CRS_STACK_SIZE
	.align		4
.L_117:
        /*0094*/ 	.byte	0x04, 0x1e
        /*0096*/ 	.short	(.L_119 - .L_118)
.L_118:
        /*0098*/ 	.word	0x00000000


	//----- nvinfo : EIATTR_CBANK_PARAM_SIZE
	.align		4
.L_119:
        /*009c*/ 	.byte	0x03, 0x19
        /*009e*/ 	.short	0x0c68


	//----- nvinfo : EIATTR_PARAM_CBANK
	.align		4
        /*00a0*/ 	.byte	0x04, 0x0a
        /*00a2*/ 	.short	(.L_121 - .L_120)
	.align		4
.L_120:
        /*00a4*/ 	.word	index@(.nv.constant0._Z25multi_tensor_apply_kernelI18TensorListMetadataILi3EE12AxpbyFunctorIN3c104HalfES4_fEJffiEEvlPViT_T0_DpT1_)
        /*00a8*/ 	.short	0x0380
        /*00aa*/ 	.short	0x0c68


	//----- nvinfo : EIATTR_SW_WAR
	.align		4
.L_121:
        /*00ac*/ 	.byte	0x04, 0x36
        /*00ae*/ 	.short	(.L_123 - .L_122)
.L_122:
        /*00b0*/ 	.word	0x00000008
.L_123:


//--------------------- .nv.info._Z25multi_tensor_apply_kernelI18TensorListMetadataILi3EE12AxpbyFunctorIN3c104HalfEfS4_EJffiEEvlPViT_T0_DpT1_ --------------------------
	.section	.nv.info._Z25multi_tensor_apply_kernelI18TensorListMetadataILi3EE12AxpbyFunctorIN3c104HalfEfS4_EJffiEEvlPViT_T0_DpT1_,"",@"SHT_CUDA_INFO"
	.sectionflags	@""
	.align	4


	//----- nvinfo : EIATTR_CUDA_API_VERSION
	.align		4
        /*0000*/ 	.byte	0x04, 0x37
        /*0002*/ 	.short	(.L_125 - .L_124)
.L_124:
        /*0004*/ 	.word	0x00000082


	//----- nvinfo : EIATTR_KPARAM_INFO
	.align		4
.L_125:
        /*0008*/ 	.byte	0x04, 0x17
        /*000a*/ 	.short	(.L_127 - .L_126)
.L_126:
        /*000c*/ 	.word	0x00000000
        /*0010*/ 	.short	0x0006
        /*0012*/ 	.short	0x0c64
        /*0014*/ 	.byte	0x00, 0xf0, 0x11, 0x00


	//----- nvinfo : EIATTR_KPARAM_INFO
	.align		4
.L_127:
        /*0018*/ 	.byte	0x04, 0x17
        /*001a*/ 	.short	(.L_129 - .L_128)
.L_128:
        /*001c*/ 	.word	0x00000000
        /*0020*/ 	.short	0x0005
        /*0022*/ 	.short	0x0c60
        /*0024*/ 	.byte	0x00, 0xf0, 0x11, 0x00


	//----- nvinfo : EIATTR_KPARAM_INFO
	.align		4
.L_129:
        /*0028*/ 	.byte	0x04, 0x17
        /*002a*/ 	.short	(.L_131 - .L_130)
.L_130:
        /*002c*/ 	.word	0x00000000
        /*0030*/ 	.short	0x0004
        /*0032*/ 	.short	0x0c5c
        /*0034*/ 	.byte	0x00, 0xf0, 0x11, 0x00


	//----- nvinfo : EIATTR_KPARAM_INFO
	.align		4
.L_131:
        /*0038*/ 	.byte	0x04, 0x17
        /*003a*/ 	.short	(.L_133 - .L_132)
.L_132:
        /*003c*/ 	.word	0x00000000
        /*0040*/ 	.short	0x0003
        /*0042*/ 	.short	0x0c58
        /*0044*/ 	.byte	0x00, 0xf0, 0x05, 0x00


	//----- nvinfo : EIATTR_KPARAM_INFO
	.align		4
.L_133:
        /*0048*/ 	.byte	0x04, 0x17
        /*004a*/ 	.short	(.L_135 - .L_134)
.L_134:
        /*004c*/ 	.word	0x00000000
        /*0050*/ 	.short	0x0002
        /*0052*/ 	.short	0x0010
        /*0054*/ 	.byte	0x00, 0xf0, 0x21, 0x31


	//----- nvinfo : EIATTR_KPARAM_INFO
	.align		4
.L_135:
        /*0058*/ 	.byte	0x04, 0x17
        /*005a*/ 	.short	(.L_137 - .L_136)
.L_136:
        /*005c*/ 	.word	0x00000000
        /*0060*/ 	.short	0x0001
        /*0062*/ 	.short	0x0008
        /*0064*/ 	.byte	0x00, 0xf5, 0x21, 0x00


	//----- nvinfo : EIATTR_KPARAM_INFO
	.align		4
.L_137:
        /*0068*/ 	.byte	0x04, 0x17
        /*006a*/ 	.short	(.L_139 - .L_138)
.L_138:
        /*006c*/ 	.word	0x00000000
        /*0070*/ 	.short	0x0000
        /*0072*/ 	.short	0x0000
        /*0074*/ 	.byte	0x00, 0xf0, 0x21, 0x00


	//----- nvinfo : EIATTR_SPARSE_MMA_MASK
	.align		4
.L_139:
        /*0078*/ 	.byte	0x03, 0x50
        /*007a*/ 	.short	0x0000


	//----- nvinfo : EIATTR_MAXREG_COUNT
	.align		4
        /*007c*/ 	.byte	0x03, 0x1b
        /*007e*/ 	.short	0x00ff


	//----- nvinfo : EIATTR_MERCURY_ISA_VERSION
	.align		4
        /*0080*/ 	.byte	0x03, 0x5f
        /*0082*/ 	.short	0x0101


	//----- nvinfo : EIATTR_VRC_CTA_INIT_COUNT
	.align		4
        /*0084*/ 	.byte	0x02, 0x4a
	.zero		1
	.zero		1


	//----- nvinfo : EIATTR_EXIT_INSTR_OFFSETS
	.align		4
        /*0088*/ 	.byte	0x04, 0x1c
        /*008a*/ 	.short	(.L_141 - .L_140)


	//   ....[0]....
.L_140:
        /*008c*/ 	.word	0x000020c0


	//   ....[1]....
        /*0090*/ 	.word	0x00002100


	//----- nvinfo : EIATTR_CRS_STACK_SIZE
	.align		4
.L_141:
        /*0094*/ 	.byte	0x04, 0x1e
        /*0096*/ 	.short	(.L_143 - .L_142)
.L_142:
        /*0098*/ 	.word	0x00000000


	//----- nvinfo : EIATTR_CBANK_PARAM_SIZE
	.align		4
.L_143:
        /*009c*/ 	.byte	0x03, 0x19
        /*009e*/ 	.short	0x0c68


	//----- nvinfo : EIATTR_PARAM_CBANK
	.align		4
        /*00a0*/ 	.byte	0x04, 0x0a
        /*00a2*/ 	.short	(.L_145 - .L_144)
	.align		4
.L_144:
        /*00a4*/ 	.word	index@(.nv.constant0._Z25multi_tensor_apply_kernelI18TensorListMetadataILi3EE12AxpbyFunctorIN3c104HalfEfS4_EJffiEEvlPViT_T0_DpT1_)
        /*00a8*/ 	.short	0x0380
        /*00aa*/ 	.short	0x0c68


	//----- nvinfo : EIATTR_SW_WAR
	.align		4
.L_145:
        /*00ac*/ 	.byte	0x04, 0x36
        /*00ae*/ 	.short	(.L_147 - .L_146)
.L_146:
        /*00b0*/ 	.word	0x00000008
.L_147:


//--------------------- .nv.info._Z25multi_tensor_apply_kernelI18TensorListMetadataILi3EE12AxpbyFunctorIN3c104HalfEffEJffiEEvlPViT_T0_DpT1_ --------------------------
	.section	.nv.info._Z25multi_tensor_apply_kernelI18TensorListMetadataILi3EE12AxpbyFunctorIN3c104HalfEffEJffiEEvlPViT_T0_DpT1_,"",@"SHT_CUDA_INFO"
	.sectionflags	@""
	.align	4


	//----- nvinfo : EIATTR_CUDA_API_VERSION
	.align		4
        /*0000*/ 	.byte	0x04, 0x37
        /*0002*/ 	.short	(.L_149 - .L_148)
.L_148:
        /*0004*/ 	.word	0x00000082


	//----- nvinfo : EIATTR_KPARAM_INFO
	.align		4
.L_149:
        /*0008*/ 	.byte	0x04, 0x17
        /*000a*/ 	.short	(.L_151 - .L_150)
.L_150:
        /*000c*/ 	.word	0x00000000
        /*0010*/ 	.short	0x0006
        /*0012*/ 	.short	0x0c64
        /*0014*/ 	.byte	0x00, 0xf0, 0x11, 0x00


	//----- nvinfo : EIATTR_KPARAM_INFO
	.align		4
.L_151:
        /*0018*/ 	.byte	0x04, 0x17
        /*001a*/ 	.short	(.L_153 - .L_152)
.L_152:
        /*001c*/ 	.word	0x00000000
        /*0020*/ 	.short	0x0005
        /*0022*/ 	.short	0x0c60
        /*0024*/ 	.byte	0x00, 0xf0, 0x11, 0x00


	//----- nvinfo : EIATTR_KPARAM_INFO
	.align		4
.L_153:
        /*0028*/ 	.byte	0x04, 0x17
        /*002a*/ 	.short	(.L_155 - .L_154)
.L_154:
        /*002c*/ 	.word	0x00000000
        /*0030*/ 	.short	0x0004
        /*0032*/ 	.short	0x0c5c
        /*0034*/ 	.byte	0x00, 0xf0, 0x11, 0x00


	//----- nvinfo : EIATTR_KPARAM_INFO
	.align		4
.L_155:
        /*0038*/ 	.byte	0x04, 0x17
        /*003a*/ 	.short	(.L_157 - .L_156)
.L_156:
        /*003c*/ 	.word	0x00000000
        /*0040*/ 	.short	0x0003
        /*0042*/ 	.short	0x0c58
        /*0044*/ 	.byte	0x00, 0xf0, 0x05, 0x00


	//----- nvinfo : EIATTR_KPARAM_INFO
	.align		4
.L_157:
        /*0048*/ 	.byte	0x04, 0x17
        /*004a*/ 	.short	(.L_159 - .L_158)
.L_158:
        /*004c*/ 	.word	0x00000000
        /*0050*/ 	.short	0x0002
        /*0052*/ 	.short	0x0010
        /*0054*/ 	.byte	0x00, 0xf0, 0x21, 0x31


	//----- nvinfo : EIATTR_KPARAM_INFO
	.align		4
.L_159:
        /*0058*/ 	.byte	0x04, 0x17
        /*005a*/ 	.short	(.L_161 - .L_160)
.L_160:
        /*005c*/ 	.word	0x00000000
        /*0060*/ 	.short	0x0001
        /*0062*/ 	.short	0x0008
        /*0064*/ 	.byte	0x00, 0xf5, 0x21, 0x00


	//----- nvinfo : EIATTR_KPARAM_INFO
	.align		4
.L_161:
        /*0068*/ 	.byte	0x04, 0x17
        /*006a*/ 	.short	(.L_163 - .L_162)
.L_162:
        /*006c*/ 	.word	0x00000000
        /*0070*/ 	.short	0x0000
        /*0072*/ 	.short	0x0000
        /*0074*/ 	.byte	0x00, 0xf0, 0x21, 0x00


	//----- nvinfo : EIATTR_SPARSE_MMA_MASK
	.align		4
.L_163:
        /*0078*/ 	.byte	0x03, 0x50
        /*007a*/ 	.short	0x0000


	//----- nvinfo : EIATTR_MAXREG_COUNT
	.align		4
        /*007c*/ 	.byte	0x03, 0x1b
        /*007e*/ 	.short	0x00ff


	//----- nvinfo : EIATTR_MERCURY_ISA_VERSION
	.align		4
        /*0080*/ 	.byte	0x03, 0x5f
        /*0082*/ 	.short	0x0101


	//----- nvinfo : EIATTR_VRC_CTA_INIT_COUNT
	.align		4
        /*0084*/ 	.byte	0x02, 0x4a
	.zero		1
	.zero		1


	//----- nvinfo : EIATTR_EXIT_INSTR_OFFSETS
	.align		4
        /*0088*/ 	.byte	0x04, 0x1c
        /*008a*/ 	.short	(.L_165 - .L_164)


	//   ....[0]....
.L_164:
        /*008c*/ 	.word	0x00001dd0


	//   ....[1]....
        /*0090*/ 	.word	0x00001e10


	//----- nvinfo : EIATTR_CRS_STACK_SIZE
	.align		4
.L_165:
        /*0094*/ 	.byte	0x04, 0x1e
        /*0096*/ 	.short	(.L_167 - .L_166)
.L_166:
        /*0098*/ 	.word	0x00000000


	//----- nvinfo : EIATTR_CBANK_PARAM_SIZE
	.align		4
.L_167:
        /*009c*/ 	.byte	0x03, 0x19
        /*009e*/ 	.short	0x0c68


	//----- nvinfo : EIATTR_PARAM_CBANK
	.align		4
        /*00a0*/ 	.byte	0x04, 0x0a
        /*00a2*/ 	.short	(.L_169 - .L_168)
	.align		4
.L_168:
        /*00a4*/ 	.word	index@(.nv.constant0._Z25multi_tensor_apply_kernelI18TensorListMetadataILi3EE12AxpbyFunctorIN3c104HalfEffEJffiEEvlPViT_T0_DpT1_)
        /*00a8*/ 	.short	0x0380
        /*00aa*/ 	.short	0x0c68


	//----- nvinfo : EIATTR_SW_WAR
	.align		4
.L_169:
        /*00ac*/ 	.byte	0x04, 0x36
        /*00ae*/ 	.short	(.L_171 - .L_170)
.L_170:
        /*00b0*/ 	.word	0x00000008
.L_171:


//--------------------- .nv.info._Z25multi_tensor_apply_kernelI18TensorListMetadataILi3EE12AxpbyFunctorIfN3c104HalfES4_EJffiEEvlPViT_T0_DpT1_ --------------------------
	.section	.nv.info._Z25multi_tensor_apply_kernelI18TensorListMetadataILi3EE12AxpbyFunctorIfN3c104HalfES4_EJffiEEvlPViT_T0_DpT1_,"",@"SHT_CUDA_INFO"
	.sectionflags	@""
	.align	4


	//----- nvinfo : EIATTR_CUDA_API_VERSION
	.align		4
        /*0000*/ 	.byte	0x04, 0x37
        /*0002*/ 	.short	(.L_173 - .L_172)
.L_172:
        /*0004*/ 	.word	0x00000082


	//----- nvinfo : EIATTR_KPARAM_INFO
	.align		4
.L_173:
        /*0008*/ 	.byte	0x04, 0x17
        /*000a*/ 	.short	(.L_175 - .L_174)
.L_174:
        /*000c*/ 	.word	0x00000000
        /*0010*/ 	.short	0x0006
        /*0012*/ 	.short	0x0c64
        /*0014*/ 	.byte	0x00, 0xf0, 0x11, 0x00


	//----- nvinfo : EIATTR_KPARAM_INFO
	.align		4
.L_175:
        /*0018*/ 	.byte	0x04, 0x17
        /*001a*/ 	.short	(.L_177 - .L_176)
.L_176:
        /*001c*/ 	.word	0x00000000
        /*0020*/ 	.short	0x0005
        /*0022*/ 	.short	0x0c60
        /*0024*/ 	.byte	0x00, 0xf0, 0x11, 0x00


	//----- nvinfo : EIATTR_KPARAM_INFO
	.align		4
.L_177:
        /*0028*/ 	.byte	0x04, 0x17
        /*002a*/ 	.short	(.L_179 - .L_178)
.L_178:
        /*002c*/ 	.word	0x00000000
        /*0030*/ 	.short	0x0004
        /*0032*/ 	.short	0x0c5c
        /*0034*/ 	.byte	0x00, 0xf0, 0x11, 0x00


	//----- nvinfo : EIATTR_KPARAM_INFO
	.align		4
.L_179:
        /*0038*/ 	.byte	0x04, 0x17
        /*003a*/ 	.short	(.L_181 - .L_180)
.L_180:
        /*003c*/ 	.word	0x00000000
        /*0040*/ 	.short	0x0003
        /*0042*/ 	.short	0x0c58
        /*0044*/ 	.byte	0x00, 0xf0, 0x05, 0x00


	//----- nvinfo : EIATTR_KPARAM_INFO
	.align		4
.L_181:
        /*0048*/ 	.byte	0x04, 0x17
        /*004a*/ 	.short	(.L_183 - .L_182)
.L_182:
        /*004c*/ 	.word	0x00000000
        /*0050*/ 	.short	0x0002
        /*0052*/ 	.short	0x0010
        /*0054*/ 	.byte	0x00, 0xf0, 0x21, 0x31


	//----- nvinfo : EIATTR_KPARAM_INFO
	.align		4
.L_183:
        /*0058*/ 	.byte	0x04, 0x17
        /*005a*/ 	.short	(.L_185 - .L_184)
.L_184:
        /*005c*/ 	.word	0x00000000
        /*0060*/ 	.short	0x0001
        /*0062*/ 	.short	0x0008
        /*0064*/ 	.byte	0x00, 0xf5, 0x21, 0x00


	//----- nvinfo : EIATTR_KPARAM_INFO
	.align		4
.L_185:
        /*0068*/ 	.byte	0x04, 0x17
        /*006a*/ 	.short	(.L_187 - .L_186)
.L_186:
        /*006c*/ 	.word	0x00000000
        /*0070*/ 	.short	0x0000
        /*0072*/ 	.short	0x0000
        /*0074*/ 	.byte	0x00, 0xf0, 0x21, 0x00


	//----- nvinfo : EIATTR_SPARSE_MMA_MASK
	.align		4
.L_187:
        /*0078*/ 	.byte	0x03, 0x50
        /*007a*/ 	.short	0x0000


	//----- nvinfo : EIATTR_MAXREG_COUNT
	.align		4
        /*007c*/ 	.byte	0x03, 0x1b
        /*007e*/ 	.short	0x00ff


	//----- nvinfo : EIATTR_MERCURY_ISA_VERSION
	.align		4
        /*0080*/ 	.byte	0x03, 0x5f
        /*0082*/ 	.short	0x0101


	//----- nvinfo : EIATTR_VRC_CTA_INIT_COUNT
	.align		4
        /*0084*/ 	.byte	0x02, 0x4a
	.zero		1
	.zero		1


	//----- nvinfo : EIATTR_EXIT_INSTR_OFFSETS
	.align		4
        /*0088*/ 	.byte	0x04, 0x1c
        /*008a*/ 	.short	(.L_189 - .L_188)


	//   ....[0]....
.L_188:
        /*008c*/ 	.word	0x00002090


	//   ....[1]....
        /*0090*/ 	.word	0x000020d0


	//----- nvinfo : EIATTR_CRS_STACK_SIZE
	.align		4
.L_189:
        /*0094*/ 	.byte	0x04, 0x1e
        /*0096*/ 	.short	(.L_191 - .L_190)
.L_190:
        /*0098*/ 	.word	0x00000000


	//----- nvinfo : EIATTR_CBANK_PARAM_SIZE
	.align		4
.L_191:
        /*009c*/ 	.byte	0x03, 0x19
        /*009e*/ 	.short	0x0c68


	//----- nvinfo : EIATTR_PARAM_CBANK
	.align		4
        /*00a0*/ 	.byte	0x04, 0x0a
        /*00a2*/ 	.short	(.L_193 - .L_192)
	.align		4
.L_192:
        /*00a4*/ 	.word	index@(.nv.constant0._Z25multi_tensor_apply_kernelI18TensorListMetadataILi3EE12AxpbyFunctorIfN3c104HalfES4_EJffiEEvlPViT_T0_DpT1_)
        /*00a8*/ 	.short	0x0380
        /*00aa*/ 	.short	0x0c68


	//----- nvinfo : EIATTR_SW_WAR
	.align		4
.L_193:
        /*00ac*/ 	.byte	0x04, 0x36
        /*00ae*/ 	.short	(.L_195 - .L_194)
.L_194:
        /*00b0*/ 	.word	0x00000008
.L_195:


//--------------------- .nv.info._Z25multi_tensor_apply_kernelI18TensorListMetadataILi3EE12AxpbyFunctorIfN3c104HalfEfEJffiEEvlPViT_T0_DpT1_ --------------------------
	.section	.nv.info._Z25multi_tensor_apply_kernelI18TensorListMetadataILi3EE12AxpbyFunctorIfN3c104HalfEfEJffiEEvlPViT_T0_DpT1_,"",@"SHT_CUDA_INFO"
	.sectionflags	@""
	.align	4


	//----- nvinfo : EIATTR_CUDA_API_VERSION
	.align		4
        /*0000*/ 	.byte	0x04, 0x37
        /*0002*/ 	.short	(.L_197 - .L_196)
.L_196:
        /*0004*/ 	.word	0x00000082


	//----- nvinfo : EIATTR_KPARAM_INFO
	.align		4
.L_197:
        /*0008*/ 	.byte	0x04, 0x17
        /*000a*/ 	.short	(.L_199 - .L_198)
.L_198:
        /*000c*/ 	.word	0x00000000
        /*0010*/ 	.short	0x0006
        /*0012*/ 	.short	0x0c64
        /*0014*/ 	.byte	0x00, 0xf0, 0x11, 0x00


	//----- nvinfo : EIATTR_KPARAM_INFO
	.align		4
.L_199:
        /*0018*/ 	.byte	0x04, 0x17
        /*001a*/ 	.short	(.L_201 - .L_200)
.L_200:
        /*001c*/ 	.word	0x00000000
        /*0020*/ 	.short	0x0005
        /*0022*/ 	.short	0x0c60
        /*0024*/ 	.byte	0x00, 0xf0, 0x11, 0x00


	//----- nvinfo : EIATTR_KPARAM_INFO
	.align		4
.L_201:
        /*0028*/ 	.byte	0x04, 0x17
        /*002a*/ 	.short	(.L_203 - .L_202)
.L_202:
        /*002c*/ 	.word	0x00000000
        /*0030*/ 	.short	0x0004
        /*0032*/ 	.short	0x0c5c
        /*0034*/ 	.byte	0x00, 0xf0, 0x11, 0x00


	//----- nvinfo : EIATTR_KPARAM_INFO
	.align		4
.L_203:
        /*0038*/ 	.byte	0x04, 0x17
        /*003a*/ 	.short	(.L_205 - .L_204)
.L_204:
        /*003c*/ 	.word	0x00000000
        /*0040*/ 	.short	0x0003
        /*0042*/ 	.short	0x0c58
        /*0044*/ 	.byte	0x00, 0xf0, 0x05, 0x00


	//----- nvinfo : EIATTR_KPARAM_INFO
	.align		4
.L_205:
        /*0048*/ 	.byte	0x04, 0x17
        /*004a*/ 	.short	(.L_207 - .L_206)
.L_206:
        /*004c*/ 	.word	0x00000000
        /*0050*/ 	.short	0x0002
        /*0052*/ 	.short	0x0010
        /*0054*/ 	.byte	0x00, 0xf0, 0x21, 0x31


	//----- nvinfo : EIATTR_KPARAM_INFO
	.align		4
.L_207:
        /*0058*/ 	.byte	0x04, 0x17
        /*005a*/ 	.short	(.L_209 - .L_208)
.L_208:
        /*005c*/ 	.word	0x00000000
        /*0060*/ 	.short	0x0001
        /*0062*/ 	.short	0x0008
        /*0064*/ 	.byte	0x00, 0xf5, 0x21, 0x00


	//----- nvinfo : EIATTR_KPARAM_INFO
	.align		4
.L_209:
        /*0068*/ 	.byte	0x04, 0x17
        /*006a*/ 	.short	(.L_211 - .L_210)
.L_210:
        /*006c*/ 	.word	0x00000000
        /*0070*/ 	.short	0x0000
        /*0072*/ 	.short	0x0000
        /*0074*/ 	.byte	0x00, 0xf0, 0x21, 0x00


	//----- nvinfo : EIATTR_SPARSE_MMA_MASK
	.align		4
.L_211:
        /*0078*/ 	.byte	0x03, 0x50
        /*007a*/ 	.short	0x0000


	//----- nvinfo : EIATTR_MAXREG_COUNT
	.align		4
        /*007c*/ 	.byte	0x03, 0x1b
        /*007e*/ 	.short	0x00ff


	//----- nvinfo : EIATTR_MERCURY_ISA_VERSION
	.align		4
        /*0080*/ 	.byte	0x03, 0x5f
        /*0082*/ 	.short	0x0101


	//----- nvinfo : EIATTR_VRC_CTA_INIT_COUNT
	.align		4
        /*0084*/ 	.byte	0x02, 0x4a
	.zero		1
	.zero		1


	//----- nvinfo : EIATTR_EXIT_INSTR_OFFSETS
	.align		4
        /*0088*/ 	.byte	0x04, 0x1c
        /*008a*/ 	.short	(.L_213 - .L_212)


	//   ....[0]....
.L_212:
        /*008c*/ 	.word	0x00001da0


	//   ....[1]....
        /*0090*/ 	.word	0x00001de0


	//----- nvinfo : EIATTR_CRS_STACK_SIZE
	.align		4
.L_213:
        /*0094*/ 	.byte	0x04, 0x1e
        /*0096*/ 	.short	(.L_215 - .L_214)
.L_214:
        /*0098*/ 	.word	0x00000000


	//----- nvinfo : EIATTR_CBANK_PARAM_SIZE
	.align		4
.L_215:
        /*009c*/ 	.byte	0x03, 0x19
        /*009e*/ 	.short	0x0c68


	//----- nvinfo : EIATTR_PARAM_CBANK
	.align		4
        /*00a0*/ 	.byte	0x04, 0x0a
        /*00a2*/ 	.short	(.L_217 - .L_216)
	.align		4
.L_216:
        /*00a4*/ 	.word	index@(.nv.constant0._Z25multi_tensor_apply_kernelI18TensorListMetadataILi3EE12AxpbyFunctorIfN3c104HalfEfEJffiEEvlPViT_T0_DpT1_)
        /*00a8*/ 	.short	0x0380
        /*00aa*/ 	.short	0x0c68


	//----- nvinfo : EIATTR_SW_WAR
	.align		4
.L_217:
        /*00ac*/ 	.byte	0x04, 0x36
        /*00ae*/ 	.short	(.L_219 - .L_218)
.L_218:
        /*00b0*/ 	.word	0x00000008
.L_219:


//--------------------- .nv.info._Z25multi_tensor_apply_kernelI18TensorListMetadataILi3EE12AxpbyFunctorIffN3c104HalfEEJffiEEvlPViT_T0_DpT1_ --------------------------
	.section	.nv.info._Z25multi_tensor_apply_kernelI18TensorListMetadataILi3EE12AxpbyFunctorIffN3c104HalfEEJffiEEvlPViT_T0_DpT1_,"",@"SHT_CUDA_INFO"
	.sectionflags	@""
	.align	4


	//----- nvinfo : EIATTR_CUDA_API_VERSION
	.align		4
        /*0000*/ 	.byte	0x04, 0x37
        /*0002*/ 	.short	(.L_221 - .L_220)
.L_220:
        /*0004*/ 	.word	0x00000082


	//----- nvinfo : EIATTR_KPARAM_INFO
	.align		4
.L_221:
        /*0008*/ 	.byte	0x04, 0x17
        /*000a*/ 	.short	(.L_223 - .L_222)
.L_222:
        /*000c*/ 	.word	0x00000000
        /*0010*/ 	.short	0x0006
        /*0012*/ 	.short	0x0c64
        /*0014*/ 	.byte	0x00, 0xf0, 0x11, 0x00


	//----- nvinfo : EIATTR_KPARAM_INFO
	.align		4
.L_223:
        /*0018*/ 	.byte	0x04, 0x17
        /*001a*/ 	.short	(.L_225 - .L_224)
.L_224:
        /*001c*/ 	.word	0x00000000
        /*0020*/ 	.short	0x0005
        /*0022*/ 	.short	0x0c60
        /*0024*/ 	.byte	0x00, 0xf0, 0x11, 0x00


	//----- nvinfo : EIATTR_KPARAM_INFO
	.align		4
.L_225:
        /*0028*/ 	.byte	0x04, 0x17
        /*002a*/ 	.short	(.L_227 - .L_226)
.L_226:
        /*002c*/ 	.word	0x00000000
        /*0030*/ 	.short	0x0004
        /*0032*/ 	.short	0x0c5c
        /*0034*/ 	.byte	0x00, 0xf0, 0x11, 0x00


	//----- nvinfo : EIATTR_KPARAM_INFO
	.align		4
.L_227:
        /*0038*/ 	.byte	0x04, 0x17
        /*003a*/ 	.short	(.L_229 - .L_228)
.L_228:
        /*003c*/ 	.word	0x00000000
        /*0040*/ 	.short	0x0003
        /*0042*/ 	.short	0x0c58
        /*0044*/ 	.byte	0x00, 0xf0, 0x05, 0x00


	//----- nvinfo : EIATTR_KPARAM_INFO
	.align		4
.L_229:
        /*0048*/ 	.byte	0x04, 0x17
        /*004a*/ 	.short	(.L_231 - .L_230)
.L_230:
        /*004c*/ 	.word	0x00000000
        /*0050*/ 	.short	0x0002
        /*0052*/ 	.short	0x0010
        /*0054*/ 	.byte	0x00, 0xf0, 0x21, 0x31


	//----- nvinfo : EIATTR_KPARAM_INFO
	.align		4
.L_231:
        /*0058*/ 	.byte	0x04, 0x17
        /*005a*/ 	.short	(.L_233 - .L_232)
.L_232:
        /*005c*/ 	.word	0x00000000
        /*0060*/ 	.short	0x0001
        /*0062*/ 	.short	0x0008
        /*0064*/ 	.byte	0x00, 0xf5, 0x21, 0x00


	//----- nvinfo : EIATTR_KPARAM_INFO
	.align		4
.L_233:
        /*0068*/ 	.byte	0x04, 0x17
        /*006a*/ 	.short	(.L_235 - .L_234)
.L_234:
        /*006c*/ 	.word	0x00000000
        /*0070*/ 	.short	0x0000
        /*0072*/ 	.short	0x0000
        /*0074*/ 	.byte	0x00, 0xf0, 0x21, 0x00


	//----- nvinfo : EIATTR_SPARSE_MMA_MASK
	.align		4
.L_235:
        /*0078*/ 	.byte	0x03, 0x50
        /*007a*/ 	.short	0x0000


	//----- nvinfo : EIATTR_MAXREG_COUNT
	.align		4
        /*007c*/ 	.byte	0x03, 0x1b
        /*007e*/ 	.short	0x00ff


	//----- nvinfo : EIATTR_MERCURY_ISA_VERSION
	.align		4
        /*0080*/ 	.byte	0x03, 0x5f
        /*0082*/ 	.short	0x0101


	//----- nvinfo : EIATTR_VRC_CTA_INIT_COUNT
	.align		4
        /*0084*/ 	.byte	0x02, 0x4a
	.zero		1
	.zero		1


	//----- nvinfo : EIATTR_EXIT_INSTR_OFFSETS
	.align		4
        /*0088*/ 	.byte	0x04, 0x1c
        /*008a*/ 	.short	(.L_237 - .L_236)


	//   ....[0]....
.L_236:
        /*008c*/ 	.word	0x00001dc0


	//   ....[1]....
        /*0090*/ 	.word	0x00001e00


	//----- nvinfo : EIATTR_CRS_STACK_SIZE
	.align		4
.L_237:
        /*0094*/ 	.byte	0x04, 0x1e
        /*0096*/ 	.short	(.L_239 - .L_238)
.L_238:
        /*0098*/ 	.word	0x00000000


	//----- nvinfo : EIATTR_CBANK_PARAM_SIZE
	.align		4
.L_239:
        /*009c*/ 	.byte	0x03, 0x19
        /*009e*/ 	.short	0x0c68


	//----- nvinfo : EIATTR_PARAM_CBANK
	.align		4
        /*00a0*/ 	.byte	0x04, 0x0a
        /*00a2*/ 	.short	(.L_241 - .L_240)
	.align		4
.L_240:
        /*00a4*/ 	.word	index@(.nv.constant0._Z25multi_tensor_apply_kernelI18TensorListMetadataILi3EE12AxpbyFunctorIffN3c104HalfEEJffiEEvlPViT_T0_DpT1_)
        /*00a8*/ 	.short	0x0380
        /*00aa*/ 	.short	0x0c68


	//----- nvinfo : EIATTR_SW_WAR
	.align		4
.L_241:
        /*00ac*/ 	.byte	0x04, 0x36
        /*00ae*/ 	.short	(.L_243 - .L_242)
.L_242:
        /*00b0*/ 	.word	0x00000008
.L_243:


//--------------------- .nv.info._Z25multi_tensor_apply_kernelI18TensorListMetadataILi3EE12AxpbyFunctorIfffEJffiEEvlPViT_T0_DpT1_ --------------------------
	.section	.nv.info._Z25multi_tensor_apply_kernelI18TensorListMetadataILi3EE12AxpbyFunctorIfffEJffiEEvlPViT_T0_DpT1_,"",@"SHT_CUDA_INFO"
	.sectionflags	@""
	.align	4


	//----- nvinfo : EIATTR_CUDA_API_VERSION
	.align		4
        /*0000*/ 	.byte	0x04, 0x37
        /*0002*/ 	.short	(.L_245 - .L_244)
.L_244:
        /*0004*/ 	.word	0x00000082


	//----- nvinfo : EIATTR_KPARAM_INFO
	.align		4
.L_245:
        /*0008*/ 	.byte	0x04, 0x17
        /*000a*/ 	.short	(.L_247 - .L_246)
.L_246:
        /*000c*/ 	.word	0x00000000
        /*0010*/ 	.short	0x0006
        /*0012*/ 	.short	0x0c64
        /*0014*/ 	.byte	0x00, 0xf0, 0x11, 0x00


	//----- nvinfo : EIATTR_KPARAM_INFO
	.align		4
.L_247:
        /*0018*/ 	.byte	0x04, 0x17
        /*001a*/ 	.short	(.L_249 - .L_248)
.L_248:
        /*001c*/ 	.word	0x00000000
        /*0020*/ 	.short	0x0005
        /*0022*/ 	.short	0x0c60
        /*0024*/ 	.byte	0x00, 0xf0, 0x11, 0x00


	//----- nvinfo : EIATTR_KPARAM_INFO
	.align		4
.L_249:
        /*0028*/ 	.byte	0x04, 0x17
        /*002a*/ 	.short	(.L_251 - .L_250)
.L_250:
        /*002c*/ 	.word	0x00000000
        /*0030*/ 	.short	0x0004
        /*0032*/ 	.short	0x0c5c
        /*0034*/ 	.byte	0x00, 0xf0, 0x11, 0x00


	//----- nvinfo : EIATTR_KPARAM_INFO
	.align		4
.L_251:
        /*0038*/ 	.byte	0x04, 0x17
        /*003a*/ 	.short	(.L_253 - .L_252)
.L_252:
        /*003c*/ 	.word	0x00000000
        /*0040*/ 	.short	0x0003
        /*0042*/ 	.short	0x0c58
        /*0044*/ 	.byte	0x00, 0xf0, 0x05, 0x00


	//----- nvinfo : EIATTR_KPARAM_INFO
	.align		4
.L_253:
        /*0048*/ 	.byte	0x04, 0x17
        /*004a*/ 	.short	(.L_255 - .L_254)
.L_254:
        /*004c*/ 	.word	0x00000000
        /*0050*/ 	.short	0x0002
        /*0052*/ 	.short	0x0010
        /*0054*/ 	.byte	0x00, 0xf0, 0x21, 0x31


	//----- nvinfo : EIATTR_KPARAM_INFO
	.align		4
.L_255:
        /*0058*/ 	.byte	0x04, 0x17
        /*005a*/ 	.short	(.L_257 - .L_256)
.L_256:
        /*005c*/ 	.word	0x00000000
        /*0060*/ 	.short	0x0001
        /*0062*/ 	.short	0x0008
        /*0064*/ 	.byte	0x00, 0xf5, 0x21, 0x00


	//----- nvinfo : EIATTR_KPARAM_INFO
	.align		4
.L_257:
        /*0068*/ 	.byte	0x04, 0x17
        /*006a*/ 	.short	(.L_259 - .L_258)
.L_258:
        /*006c*/ 	.word	0x00000000
        /*0070*/ 	.short	0x0000
        /*0072*/ 	.short	0x0000
        /*0074*/ 	.byte	0x00, 0xf0, 0x21, 0x00


	//----- nvinfo : EIATTR_SPARSE_MMA_MASK
	.align		4
.L_259:
        /*0078*/ 	.byte	0x03, 0x50
        /*007a*/ 	.short	0x0000


	//----- nvinfo : EIATTR_MAXREG_COUNT
	.align		4
        /*007c*/ 	.byte	0x03, 0x1b
        /*007e*/ 	.short	0x00ff


	//----- nvinfo : EIATTR_MERCURY_ISA_VERSION
	.align		4
        /*0080*/ 	.byte	0x03, 0x5f
        /*0082*/ 	.short	0x0101


	//----- nvinfo : EIATTR_VRC_CTA_INIT_COUNT
	.align		4
        /*0084*/ 	.byte	0x02, 0x4a
	.zero		1
	.zero		1


	//----- nvinfo : EIATTR_EXIT_INSTR_OFFSETS
	.align		4
        /*0088*/ 	.byte	0x04, 0x1c
        /*008a*/ 	.short	(.L_261 - .L_260)


	//   ....[0]....
.L_260:
        /*008c*/ 	.word	0x00001a80


	//   ....[1]....
        /*0090*/ 	.word	0x00001ac0


	//----- nvinfo : EIATTR_CRS_STACK_SIZE
	.align		4
.L_261:
        /*0094*/ 	.byte	0x04, 0x1e
        /*0096*/ 	.short	(.L_263 - .L_262)
.L_262:
        /*0098*/ 	.word	0x00000000


	//----- nvinfo : EIATTR_CBANK_PARAM_SIZE
	.align		4
.L_263:
        /*009c*/ 	.byte	0x03, 0x19
        /*009e*/ 	.short	0x0c68


	//----- nvinfo : EIATTR_PARAM_CBANK
	.align		4
        /*00a0*/ 	.byte	0x04, 0x0a
        /*00a2*/ 	.short	(.L_265 - .L_264)
	.align		4
.L_264:
        /*00a4*/ 	.word	index@(.nv.constant0._Z25multi_tensor_apply_kernelI18TensorListMetadataILi3EE12AxpbyFunctorIfffEJffiEEvlPViT_T0_DpT1_)
        /*00a8*/ 	.short	0x0380
        /*00aa*/ 	.short	0x0c68


	//----- nvinfo : EIATTR_SW_WAR
	.align		4
.L_265:
        /*00ac*/ 	.byte	0x04, 0x36
        /*00ae*/ 	.short	(.L_267 - .L_266)
.L_266:
        /*00b0*/ 	.word	0x00000008
.L_267:


//--------------------- .nv.callgraph             --------------------------
	.section	.nv.callgraph,"",@"SHT_CUDA_CALLGRAPH"
	.align	4
	.sectionentsize	8
	.align		4
        /*0000*/ 	.word	0x00000000
	.align		4
        /*0004*/ 	.word	0xffffffff
	.align		4
        /*0008*/ 	.word	0x00000000
	.align		4
        /*000c*/ 	.word	0xfffffffe
	.align		4
        /*0010*/ 	.word	0x00000000
	.align		4
        /*0014*/ 	.word	0xfffffffd
	.align		4
        /*0018*/ 	.word	0x00000000
	.align		4
        /*001c*/ 	.word	0xfffffffc


//--------------------- .nv.constant4             --------------------------
	.section	.nv.constant4,"a",@progbits
	.align	8
	.align		8
.nv.constant4:
        /*0000*/ 	.dword	_ZN59_INTERNAL_2387b98c_28_multi_tensor_axpby_kernel_cu_35eb66404cuda3std3__45__cpo5beginE
	.align		8
        /*0008*/ 	.dword	_ZN59_INTERNAL_2387b98c_28_multi_tensor_axpby_kernel_cu_35eb66404cuda3std3__45__cpo3endE
	.align		8
        /*0010*/ 	.dword	_ZN59_INTERNAL_2387b98c_28_multi_tensor_axpby_kernel_cu_35eb66404cuda3std3__45__cpo6cbeginE
	.align		8
        /*0018*/ 	.dword	_ZN59_INTERNAL_2387b98c_28_multi_tensor_axpby_kernel_cu_35eb66404cuda3std3__45__cpo4cendE
	.align		8
        /*0020*/ 	.dword	_ZN59_INTERNAL_2387b98c_28_multi_tensor_axpby_kernel_cu_35eb66404cuda3std3__45__cpo6rbeginE
	.align		8
        /*0028*/ 	.dword	_ZN59_INTERNAL_2387b98c_28_multi_tensor_axpby_kernel_cu_35eb66404cuda3std3__45__cpo4rendE
	.align		8
        /*0030*/ 	.dword	_ZN59_INTERNAL_2387b98c_28_multi_tensor_axpby_kernel_cu_35eb66404cuda3std3__45__cpo7crbeginE
	.align		8
        /*0038*/ 	.dword	_ZN59_INTERNAL_2387b98c_28_multi_tensor_axpby_kernel_cu_35eb66404cuda3std3__45__cpo5crendE
	.align		8
        /*0040*/ 	.dword	_ZN59_INTERNAL_2387b98c_28_multi_tensor_axpby_kernel_cu_35eb66404cuda3std3__461_GLOBAL__N__2387b98c_28_multi_tensor_axpby_kernel_cu_35eb66406ignoreE
	.align		8
        /*0048*/ 	.dword	_ZN59_INTERNAL_2387b98c_28_multi_tensor_axpby_kernel_cu_35eb66404cuda3std3__419piecewise_constructE
	.align		8
        /*0050*/ 	.dword	_ZN59_INTERNAL_2387b98c_28_multi_tensor_axpby_kernel_cu_35eb66404cuda3std3__48in_placeE
	.align		8
        /*0058*/ 	.dword	_ZN59_INTERNAL_2387b98c_28_multi_tensor_axpby_kernel_cu_35eb66404cuda3std3__420unreachable_sentinelE
	.align		8
        /*0060*/ 	.dword	_ZN59_INTERNAL_2387b98c_28_multi_tensor_axpby_kernel_cu_35eb66404cuda3std6ranges3__45__cpo4swapE
	.align		8
        /*0068*/ 	.dword	_ZN59_INTERNAL_2387b98c_28_multi_tensor_axpby_kernel_cu_35eb66404cuda3std6ranges3__45__cpo9iter_moveE
	.align		8
        /*0070*/ 	.dword	_ZN59_INTERNAL_2387b98c_28_multi_tensor_axpby_kernel_cu_35eb66404cuda3std6ranges3__45__cpo5beginE
	.align		8
        /*0078*/ 	.dword	_ZN59_INTERNAL_2387b98c_28_multi_tensor_axpby_kernel_cu_35eb66404cuda3std6ranges3__45__cpo3endE
	.align		8
        /*0080*/ 	.dword	_ZN59_INTERNAL_2387b98c_28_multi_tensor_axpby_kernel_cu_35eb66404cuda3std6ranges3__45__cpo6cbeginE
	.align		8
        /*0088*/ 	.dword	_ZN59_INTERNAL_2387b98c_28_multi_tensor_axpby_kernel_cu_35eb66404cuda3std6ranges3__45__cpo4cendE
	.align		8
        /*0090*/ 	.dword	_ZN59_INTERNAL_2387b98c_28_multi_tensor_axpby_kernel_cu_35eb66404cuda3std6ranges3__45__cpo7advanceE
	.align		8
        /*0098*/ 	.dword	_ZN59_INTERNAL_2387b98c_28_multi_tensor_axpby_kernel_cu_35eb66404cuda3std6ranges3__45__cpo9iter_swapE
	.align		8
        /*00a0*/ 	.dword	_ZN59_INTERNAL_2387b98c_28_multi_tensor_axpby_kernel_cu_35eb66404cuda3std6ranges3__45__cpo4nextE
	.align		8
        /*00a8*/ 	.dword	_ZN59_INTERNAL_2387b98c_28_multi_tensor_axpby_kernel_cu_35eb66404cuda3std6ranges3__45__cpo4prevE
	.align		8
        /*00b0*/ 	.dword	_ZN59_INTERNAL_2387b98c_28_multi_tensor_axpby_kernel_cu_35eb66404cuda3std6ranges3__45__cpo4dataE
	.align		8
        /*00b8*/ 	.dword	_ZN59_INTERNAL_2387b98c_28_multi_tensor_axpby_kernel_cu_35eb66404cuda3std6ranges3__45__cpo5cdataE
	.align		8
        /*00c0*/ 	.dword	_ZN59_INTERNAL_2387b98c_28_multi_tensor_axpby_kernel_cu_35eb66404cuda3std6ranges3__45__cpo4sizeE
	.align		8
        /*00c8*/ 	.dword	_ZN59_INTERNAL_2387b98c_28_multi_tensor_axpby_kernel_cu_35eb66404cuda3std6ranges3__45__cpo5ssizeE
	.align		8
        /*00d0*/ 	.dword	_ZN59_INTERNAL_2387b98c_28_multi_tensor_axpby_kernel_cu_35eb66404cuda3std6ranges3__45__cpo8distanceE
	.align		8
        /*00d8*/ 	.dword	_ZN59_INTERNAL_2387b98c_28_multi_tensor_axpby_kernel_cu_35eb66406thrust24THRUST_300001_SM_1000_NS6system6detail10sequential3seqE


//--------------------- .text._Z25multi_tensor_apply_kernelI18TensorListMetadataILi3EE12AxpbyFunctorIN3c104HalfES4_S4_EJffiEEvlPViT_T0_DpT1_ --------------------------
	.section	.text._Z25multi_tensor_apply_kernelI18TensorListMetadataILi3EE12AxpbyFunctorIN3c104HalfES4_S4_EJffiEEvlPViT_T0_DpT1_,"ax",@progbits
	.align	128
        .global         _Z25multi_tensor_apply_kernelI18TensorListMetadataILi3EE12AxpbyFunctorIN3c104HalfES4_S4_EJffiEEvlPViT_T0_DpT1_
        .type           _Z25multi_tensor_apply_kernelI18TensorListMetadataILi3EE12AxpbyFunctorIN3c104HalfES4_S4_EJffiEEvlPViT_T0_DpT1_,@function
        .size           _Z25multi_tensor_apply_kernelI18TensorListMetadataILi3EE12AxpbyFunctorIN3c104HalfES4_S4_EJffiEEvlPViT_T0_DpT1_,(.L_x_136 - _Z25multi_tensor_apply_kernelI18TensorListMetadataILi3EE12AxpbyFunctorIN3c104HalfES4_S4_EJffiEEvlPViT_T0_DpT1_)
        .other          _Z25multi_tensor_apply_kernelI18TensorListMetadataILi3EE12AxpbyFunctorIN3c104HalfES4_S4_EJffiEEvlPViT_T0_DpT1_,@"STO_CUDA_ENTRY STV_DEFAULT"
_Z25multi_tensor_apply_kernelI18TensorListMetadataILi3EE12AxpbyFunctorIN3c104HalfES4_S4_EJffiEEvlPViT_T0_DpT1_:
.text._Z25multi_tensor_apply_kernelI18TensorListMetadataILi3EE12AxpbyFunctorIN3c104HalfES4_S4_EJffiEEvlPViT_T0_DpT1_:
[----:B------:R-:W-:Y:S01]  /*0000*/  LDC R1, c[0x0][0x37c] ;  /* 0x0000df00ff017b82 */ /* 0x000fe20000000800 */
[----:B------:R-:W0:Y:S01]  /*0010*/  S2R R5, SR_CTAID.X ;  /* 0x0000000000057919 */ /* 0x000e220000002500 */
[----:B------:R-:W-:-:S06]  /*0020*/  HFMA2 R7, -RZ, RZ, 0, 9.5367431640625e-07 ;  /* 0x00000010ff077431 */ /* 0x000fcc00000001ff */
[----:B------:R-:W1:Y:S01]  /*0030*/  LDC R3, c[0x0][0x380] ;  /* 0x0000e000ff037b82 */ /* 0x000e620000000800 */
[----:B------:R-:W2:Y:S01]  /*0040*/  LDCU.64 UR6, c[0x0][0x358] ;  /* 0x00006b00ff0677ac */ /* 0x000ea20008000a00 */
[----:B------:R-:W-:Y:S06]  /*0050*/  BSSY.RECONVERGENT B0, `(.L_x_0) ;  /* 0x0000232000007945 */ /* 0x000fec0003800200 */
[----:B0-----:R-:W0:Y:S01]  /*0060*/  LDC.U8 R0, c[0x0][R5+0x990] ;  /* 0x0002640005007b82 */ /* 0x001e220000000000 */
[----:B------:R-:W-:-:S05]  /*0070*/  IADD3 R2, PT, PT, R5, 0x10, RZ ;  /* 0x0000001005027810 */ /* 0x000fca0007ffe0ff */
[----:B------:R-:W-:-:S06]  /*0080*/  IMAD R2, R5, 0x3, R2 ;  /* 0x0000000305027824 */ /* 0x000fcc00078e0202 */
[----:B------:R-:W1:Y:S01]  /*0090*/  LDC R2, c[0x0][R2+0xac0] ;  /* 0x0002b00002027b82 */ /* 0x000e620000000800 */
[----:B0-----:R-:W-:-:S07]  /*00a0*/  IMAD R0, R0, 0x8, R7 ;  /* 0x0000000800007824 */ /* 0x001fce00078e0207 */
[----:B------:R-:W0:Y:S08]  /*00b0*/  LDC.64 R12, c[0x0][R0+0x380] ;  /* 0x0000e000000c7b82 */ /* 0x000e300000000a00 */
[----:B------:R-:W3:Y:S01]  /*00c0*/  LDC.64 R14, c[0x0][R0+0x500] ;  /* 0x00014000000e7b82 */ /* 0x000ee20000000a00 */
[----:B-1----:R-:W-:-:S07]  /*00d0*/  IMAD R5, R2, R3, RZ ;  /* 0x0000000302057224 */ /* 0x002fce00078e02ff */
[----:B------:R-:W1:Y:S08]  /*00e0*/  LDC.64 R16, c[0x0][R0+0x680] ;  /* 0x0001a00000107b82 */ /* 0x000e700000000a00 */
[----:B------:R-:W4:Y:S01]  /*00f0*/  LDC R4, c[0x0][R0+0x800] ;  /* 0x0002000000047b82 */ /* 0x000f220000000800 */
[----:B0-----:R-:W-:-:S03]  /*0100*/  IMAD.WIDE R12, R5, 0x2, R12 ;  /* 0x00000002050c7825 */ /* 0x001fc600078e020c */
[----:B------:R-:W-:Y:S01]  /*0110*/  LOP3.LUT P1, RZ, R12, 0x7, RZ, 0xc0, !PT ;  /* 0x000000070cff7812 */ /* 0x000fe2000782c0ff */
[----:B---3--:R-:W-:-:S03]  /*0120*/  IMAD.WIDE R14, R5, 0x2, R14 ;  /* 0x00000002050e7825 */ /* 0x008fc600078e020e */
[----:B------:R-:W-:Y:S01]  /*0130*/  LOP3.LUT P2, RZ, R14, 0x7, RZ, 0xc0, !PT ;  /* 0x000000070eff7812 */ /* 0x000fe2000784c0ff */
[----:B-1----:R-:W-:-:S03]  /*0140*/  IMAD.WIDE R16, R5, 0x2, R16 ;  /* 0x0000000205107825 */ /* 0x002fc600078e0210 */
[----:B------:R-:W-:Y:S02]  /*0150*/  LOP3.LUT R2, R16, 0x7, RZ, 0xc0, !PT ;  /* 0x0000000710027812 */ /* 0x000fe400078ec0ff */
[----:B----4-:R-:W-:Y:S02]  /*0160*/  IADD3 R4, PT, PT, R4, -R5, RZ ;  /* 0x8000000504047210 */ /* 0x010fe40007ffe0ff */
[----:B------:R-:W-:Y:S02]  /*0170*/  ISETP.NE.AND P3, PT, R2, RZ, PT ;  /* 0x000000ff0200720c */ /* 0x000fe40003f65270 */
[----:B------:R-:W-:-:S04]  /*0180*/  LOP3.LUT P0, RZ, R4, 0x3, R3, 0xc8, !PT ;  /* 0x0000000304ff7812 */ /* 0x000fc8000780c803 */
[----:B------:R-:W-:-:S13]  /*0190*/  PLOP3.LUT P0, PT, P2, P0, P1, 0x1, 0x0 ;  /* 0x000000000000781c */ /* 0x000fda0001700011 */
[----:B--2---:R-:W-:Y:S05]  /*01a0*/  @P0 BRA !P3, `(.L_x_1) ;  /* 0x0000001000fc0947 */ /* 0x004fea0005800000 */
[----:B------:R-:W-:-:S04]  /*01b0*/  VIMNMX R0, PT, PT, R4, R3, PT ;  /* 0x0000000304007248 */ /* 0x000fc80003fe0100 */
[----:B------:R-:W-:Y:S02]  /*01c0*/  ISETP.GE.AND P0, PT, R0, 0x1, PT ;  /* 0x000000010000780c */ /* 0x000fe40003f06270 */
[----:B------:R-:W-:-:S11]  /*01d0*/  MOV R0, 0x1 ;  /* 0x0000000100007802 */ /* 0x000fd60000000f00 */
[----:B------:R-:W-:Y:S05]  /*01e0*/  @!P0 BRA `(.L_x_2) ;  /* 0x0000002000608947 */ /* 0x000fea0003800000 */
[----:B------:R-:W0:Y:S01]  /*01f0*/  LDCU UR4, c[0x0][0xfe4] ;  /* 0x0001fc80ff0477ac */ /* 0x000e220008000800 */
[----:B------:R-:W1:Y:S01]  /*0200*/  S2R R2, SR_TID.X ;  /* 0x0000000000027919 */ /* 0x000e620000002100 */
[----:B------:R-:W-:Y:S01]  /*0210*/  VIMNMX.U32 R3, PT, PT, R4, R3, PT ;  /* 0x0000000304037248 */ /* 0x000fe20003fe0000 */
[----:B------:R-:W2:Y:S01]  /*0220*/  LDCU UR5, c[0x0][0x360] ;  /* 0x00006c00ff0577ac */ /* 0x000ea20008000800 */
[----:B0-----:R-:W-:-:S09]  /*0230*/  UISETP.NE.AND UP0, UPT, UR4, -0x1, UPT ;  /* 0xffffffff0400788c */ /* 0x001fd2000bf05270 */
[----:B--2---:R-:W-:Y:S05]  /*0240*/  BRA.U !UP0, `(.L_x_3) ;  /* 0x0000000d08847547 */ /* 0x004fea000b800000 */
[----:B------:R-:W-:-:S09]  /*0250*/  UISETP.NE.AND UP0, UPT, UR4, URZ, UPT ;  /* 0x000000ff0400728c */ /* 0x000fd2000bf05270 */
[----:B------:R-:W-:Y:S05]  /*0260*/  BRA.U !UP0, `(.L_x_4) ;  /* 0x0000000908487547 */ /* 0x000fea000b800000 */
[----:B------:R-:W-:-:S09]  /*0270*/  UISETP.NE.AND UP0, UPT, UR4, 0x1, UPT ;  /* 0x000000010400788c */ /* 0x000fd2000bf05270 */
[----:B------:R-:W-:Y:S05]  /*0280*/  BRA.U UP0, `(.L_x_5) ;  /* 0x0000000500347547 */ /* 0x000fea000b800000 */
[----:B------:R-:W-:Y:S01]  /*0290*/  IMAD.MOV.U32 R0, RZ, RZ, 0x1 ;  /* 0x00000001ff007424 */ /* 0x000fe200078e00ff */
[----:B------:R-:W0:Y:S01]  /*02a0*/  LDCU UR8, c[0x0][0xfe0] ;  /* 0x0001fc00ff0877ac */ /* 0x000e220008000800 */
[----:B------:R-:W2:Y:S01]  /*02b0*/  LDCU UR9, c[0x0][0xfdc] ;  /* 0x0001fb80ff0977ac */ /* 0x000ea20008000800 */
[----:B------:R-:W-:-:S05]  /*02c0*/  UMOV UR4, URZ ;  /* 0x000000ff00047c82 */ /* 0x000fca0008000000 */
.L_x_6:
[----:B-1----:R-:W-:Y:S02]  /*02d0*/  IADD3 R7, PT, PT, R2, UR4, RZ ;  /* 0x0000000402077c10 */ /* 0x002fe4000fffe0ff */
[----:B------:R-:W-:Y:S02]  /*02e0*/  PRMT R8, RZ, 0x7610, R8 ;  /* 0x00007610ff087816 */ /* 0x000fe40000000008 */
[C---:B------:R-:W-:Y:S02]  /*02f0*/  IADD3 R25, PT, PT, R7.reuse, UR5, RZ ;  /* 0x0000000507197c10 */ /* 0x040fe4000fffe0ff */
[-C--:B------:R-:W-:Y:S02]  /*0300*/  ISETP.GE.AND P0, PT, R7, R3.reuse, PT ;  /* 0x000000030700720c */ /* 0x080fe40003f06270 */
[C---:B------:R-:W-:Y:S01]  /*0310*/  ISETP.GE.AND P4, PT, R25.reuse, R3, PT ;  /* 0x000000031900720c */ /* 0x040fe20003f86270 */
[----:B------:R-:W-:-:S05]  /*0320*/  VIADD R11, R25, UR5 ;  /* 0x00000005190b7c36 */ /* 0x000fca0008000000 */
[C---:B------:R-:W-:Y:S02]  /*0330*/  IADD3 R9, PT, PT, R11.reuse, UR5, RZ ;  /* 0x000000050b097c10 */ /* 0x040fe4000fffe0ff */
[-C--:B------:R-:W-:Y:S02]  /*0340*/  ISETP.GE.AND P3, PT, R11, R3.reuse, PT ;  /* 0x000000030b00720c */ /* 0x080fe40003f66270 */
[----:B------:R-:W-:Y:S01]  /*0350*/  ISETP.GE.AND P2, PT, R9, R3, PT ;  /* 0x000000030900720c */ /* 0x000fe20003f46270 */
[----:B------:R-:W-:Y:S01]  /*0360*/  @!P0 IMAD.WIDE R26, R7, 0x2, R12 ;  /* 0x00000002071a8825 */ /* 0x000fe200078e020c */
[----:B------:R-:W-:-:S03]  /*0370*/  PRMT R4, RZ, 0x7610, R4 ;  /* 0x00007610ff047816 */ /* 0x000fc60000000004 */
[----:B------:R-:W-:Y:S01]  /*0380*/  @!P4 IMAD.WIDE R20, R25, 0x2, R12 ;  /* 0x000000021914c825 */ /* 0x000fe200078e020c */
[----:B------:R-:W-:Y:S01]  /*0390*/  PRMT R10, RZ, 0x7610, R10 ;  /* 0x00007610ff0a7816 */ /* 0x000fe2000000000a */
[----:B------:R1:W3:Y:S01]  /*03a0*/  @!P0 LDG.E.U16 R8, desc[UR6][R26.64] ;  /* 0x000000061a088981 */ /* 0x0002e2000c1e1500 */
[----:B------:R-:W-:Y:S01]  /*03b0*/  PRMT R5, RZ, 0x7610, R5 ;  /* 0x00007610ff057816 */ /* 0x000fe20000000005 */
[----:B------:R-:W-:Y:S01]  /*03c0*/  @!P0 IMAD.WIDE R22, R7, 0x2, R14 ;  /* 0x0000000207168825 */ /* 0x000fe200078e020e */
[----:B------:R-:W-:Y:S01]  /*03d0*/  PRMT R24, RZ, 0x7610, R24 ;  /* 0x00007610ff187816 */ /* 0x000fe20000000018 */
[----:B------:R4:W5:Y:S02]  /*03e0*/  @!P4 LDG.E.U16 R4, desc[UR6][R20.64] ;  /* 0x000000061404c981 */ /* 0x000964000c1e1500 */
[----:B------:R-:W-:Y:S01]  /*03f0*/  @!P4 IMAD.WIDE R18, R25, 0x2, R14 ;  /* 0x000000021912c825 */ /* 0x000fe200078e020e */
[----:B------:R-:W-:Y:S01]  /*0400*/  PRMT R6, RZ, 0x7610, R6 ;  /* 0x00007610ff067816 */ /* 0x000fe20000000006 */
[----:B------:R0:W2:Y:S02]  /*0410*/  @!P0 LDG.E.U16 R10, desc[UR6][R22.64] ;  /* 0x00000006160a8981 */ /* 0x0000a4000c1e1500 */
[----:B-1----:R-:W-:-:S02]  /*0420*/  @!P3 IMAD.WIDE R26, R11, 0x2, R14 ;  /* 0x000000020b1ab825 */ /* 0x002fc400078e020e */
[----:B------:R1:W5:Y:S01]  /*0430*/  @!P4 LDG.E.U16 R5, desc[UR6][R18.64] ;  /* 0x000000061205c981 */ /* 0x000362000c1e1500 */
[----:B----4-:R-:W-:Y:S01]  /*0440*/  PRMT R20, RZ, 0x7610, R20 ;  /* 0x00007610ff147816 */ /* 0x010fe20000000014 */
[----:B------:R-:W-:Y:S01]  /*0450*/  @!P2 IMAD.WIDE R28, R9, 0x2, R14 ;  /* 0x00000002091ca825 */ /* 0x000fe200078e020e */
[----:B------:R-:W-:Y:S01]  /*0460*/  PRMT R21, RZ, 0x7610, R21 ;  /* 0x00007610ff157816 */ /* 0x000fe20000000015 */
[----:B------:R-:W4:Y:S02]  /*0470*/  @!P3 LDG.E.U16 R24, desc[UR6][R26.64] ;  /* 0x000000061a18b981 */ /* 0x000f24000c1e1500 */
[--C-:B0-----:R-:W-:Y:S02]  /*0480*/  @!P3 IMAD.WIDE R22, R11, 0x2, R12.reuse ;  /* 0x000000020b16b825 */ /* 0x101fe400078e020c */
[----:B------:R-:W4:Y:S02]  /*0490*/  @!P2 LDG.E.U16 R20, desc[UR6][R28.64] ;  /* 0x000000061c14a981 */ /* 0x000f24000c1e1500 */
[----:B-1----:R-:W-:-:S02]  /*04a0*/  @!P2 IMAD.WIDE R18, R9, 0x2, R12 ;  /* 0x000000020912a825 */ /* 0x002fc400078e020c */
[----:B------:R0:W4:Y:S04]  /*04b0*/  @!P3 LDG.E.U16 R6, desc[UR6][R22.64] ;  /* 0x000000061606b981 */ /* 0x000128000c1e1500 */
[----:B------:R1:W4:Y:S01]  /*04c0*/  @!P2 LDG.E.U16 R21, desc[UR6][R18.64] ;  /* 0x000000061215a981 */ /* 0x000322000c1e1500 */
[----:B------:R-:W-:Y:S02]  /*04d0*/  LOP3.LUT P0, RZ, R0, 0xff, RZ, 0xc0, !PT ;  /* 0x000000ff00ff7812 */ /* 0x000fe4000780c0ff */
[----:B------:R-:W-:Y:S01]  /*04e0*/  ISETP.GE.AND P1, PT, R7, R3, PT ;  /* 0x000000030700720c */ /* 0x000fe20003f26270 */
[----:B------:R-:W-:Y:S01]  /*04f0*/  ULEA UR4, UR5, UR4, 0x2 ;  /* 0x0000000405047291 */ /* 0x000fe2000f8e10ff */
[----:B---3--:R-:W-:Y:S02]  /*0500*/  HADD2.F32 R8, -RZ, R8.H0_H0 ;  /* 0x20000008ff087230 */ /* 0x008fe40000004100 */
[----:B--2---:R-:W-:-:S02]  /*0510*/  HADD2.F32 R10, -RZ, R10.H0_H0 ;  /* 0x2000000aff0a7230 */ /* 0x004fc40000004100 */
[----:B-----5:R-:W-:-:S03]  /*0520*/  HADD2.F32 R0, -RZ, R5.H0_H0 ;  /* 0x20000005ff007230 */ /* 0x020fc60000004100 */
[----:B------:R-:W-:Y:S01]  /*0530*/  FMUL.FTZ R5, R10, UR8 ;  /* 0x000000080a057c20 */ /* 0x000fe20008410000 */
[----:B------:R-:W-:Y:S02]  /*0540*/  HADD2.F32 R4, -RZ, R4.H0_H0 ;  /* 0x20000004ff047230 */ /* 0x000fe40000004100 */
[----:B----4-:R-:W-:Y:S02]  /*0550*/  HADD2.F32 R24, -RZ, R24.H0_H0 ;  /* 0x20000018ff187230 */ /* 0x010fe40000004100 */
[----:B0-----:R-:W-:Y:S01]  /*0560*/  FMUL.FTZ R23, R0, UR8 ;  /* 0x0000000800177c20 */ /* 0x001fe20008410000 */
[----:B------:R-:W-:Y:S02]  /*0570*/  HADD2.F32 R20, -RZ, R20.H0_H0 ;  /* 0x20000014ff147230 */ /* 0x000fe40000004100 */
[----:B------:R-:W-:Y:S01]  /*0580*/  FMUL.FTZ R27, R24, UR8 ;  /* 0x00000008181b7c20 */ /* 0x000fe20008410000 */
[----:B------:R-:W-:Y:S02]  /*0590*/  HADD2.F32 R6, -RZ, R6.H0_H0 ;  /* 0x20000006ff067230 */ /* 0x000fe40000004100 */
[----:B------:R-:W-:Y:S01]  /*05a0*/  FMUL.FTZ R29, R20, UR8 ;  /* 0x00000008141d7c20 */ /* 0x000fe20008410000 */
[----:B-1----:R-:W-:Y:S01]  /*05b0*/  FFMA.FTZ R18, R8, UR9, R5 ;  /* 0x0000000908127c23 */ /* 0x002fe20008010005 */
[----:B------:R-:W-:-:S02]  /*05c0*/  HADD2.F32 R22, -RZ, R21.H0_H0 ;  /* 0x20000015ff167230 */ /* 0x000fc40000004100 */
[----:B------:R-:W-:Y:S01]  /*05d0*/  FFMA.FTZ R19, R4, UR9, R23 ;  /* 0x0000000904137c23 */ /* 0x000fe20008010017 */
[----:B------:R-:W-:Y:S01]  /*05e0*/  FFMA.FTZ R21, R6, UR9, R27 ;  /* 0x0000000906157c23 */ /* 0x000fe2000801001b */
[----:B------:R-:W-:Y:S01]  /*05f0*/  FSETP.NE.FTZ.AND P5, PT, |R10|, +INF , PT ;  /* 0x7f8000000a00780b */ /* 0x000fe20003fb5200 */
[----:B------:R-:W-:Y:S01]  /*0600*/  FFMA.FTZ R22, R22, UR9, R29 ;  /* 0x0000000916167c23 */ /* 0x000fe2000801001d */
[----:B------:R-:W-:Y:S01]  /*0610*/  F2FP.F16.F32.PACK_AB R18, RZ, R18 ;  /* 0x00000012ff12723e */ /* 0x000fe200000000ff */
[--C-:B------:R-:W-:Y:S01]  /*0620*/  @!P1 IMAD.WIDE R4, R7, 0x2, R16.reuse ;  /* 0x0000000207049825 */ /* 0x100fe200078e0210 */
[----:B------:R-:W-:Y:S02]  /*0630*/  F2FP.F16.F32.PACK_AB R19, RZ, R19 ;  /* 0x00000013ff13723e */ /* 0x000fe400000000ff */
[----:B------:R-:W-:Y:S01]  /*0640*/  F2FP.F16.F32.PACK_AB R21, RZ, R21 ;  /* 0x00000015ff15723e */ /* 0x000fe200000000ff */
[----:B------:R-:W-:Y:S01]  /*0650*/  @!P4 IMAD.WIDE R6, R25, 0x2, R16 ;  /* 0x000000021906c825 */ /* 0x000fe200078e0210 */
[----:B------:R-:W-:-:S03]  /*0660*/  F2FP.F16.F32.PACK_AB R22, RZ, R22 ;  /* 0x00000016ff16723e */ /* 0x000fc600000000ff */
[--C-:B------:R-:W-:Y:S01]  /*0670*/  @!P3 IMAD.WIDE R10, R11, 0x2, R16.reuse ;  /* 0x000000020b0ab825 */ /* 0x100fe200078e0210 */
[----:B------:R-:W-:Y:S01]  /*0680*/  PLOP3.LUT P0, PT, P0, P5, PT, 0x2f, 0xf2 ;  /* 0x0000000000f2781c */ /* 0x000fe2000070a577 */
[----:B------:R3:W-:Y:S02]  /*0690*/  @!P1 STG.E.U16 desc[UR6][R4.64], R18 ;  /* 0x0000001204009986 */ /* 0x0007e4000c101506 */
[----:B------:R-:W-:Y:S02]  /*06a0*/  @!P2 IMAD.WIDE R8, R9, 0x2, R16 ;  /* 0x000000020908a825 */ /* 0x000fe400078e0210 */
[----:B------:R3:W-:Y:S01]  /*06b0*/  @!P4 STG.E.U16 desc[UR6][R6.64], R19 ;  /* 0x000000130600c986 */ /* 0x0007e2000c101506 */
[----:B------:R-:W-:Y:S02]  /*06c0*/  FSETP.EQU.OR P0, PT, |R0|, +INF , P0 ;  /* 0x7f8000000000780b */ /* 0x000fe4000070a600 */
[----:B------:R-:W-:Y:S01]  /*06d0*/  FSETP.NE.FTZ.AND P1, PT, |R24|, +INF , PT ;  /* 0x7f8000001800780b */ /* 0x000fe20003f35200 */
[----:B------:R3:W-:Y:S04]  /*06e0*/  @!P3 STG.E.U16 desc[UR6][R10.64], R21 ;  /* 0x000000150a00b986 */ /* 0x0007e8000c101506 */
[----:B------:R3:W-:Y:S01]  /*06f0*/  @!P2 STG.E.U16 desc[UR6][R8.64], R22 ;  /* 0x000000160800a986 */ /* 0x0007e2000c101506 */
[----:B------:R-:W-:-:S02]  /*0700*/  PLOP3.LUT P0, PT, P0, P1, PT, 0xf2, 0x2f ;  /* 0x00000000002f781c */ /* 0x000fc40000703e72 */
[----:B------:R-:W-:Y:S02]  /*0710*/  ISETP.LE.AND P1, PT, R3, UR4, PT ;  /* 0x0000000403007c0c */ /* 0x000fe4000bf23270 */
[----:B------:R-:W-:-:S04]  /*0720*/  FSETP.NE.AND P0, PT, |R20|, +INF , !P0 ;  /* 0x7f8000001400780b */ /* 0x000fc80004705200 */
[----:B------:R-:W-:-:S07]  /*0730*/  SEL R0, RZ, 0x1, !P0 ;  /* 0x00000001ff007807 */ /* 0x000fce0004000000 */
[----:B---3--:R-:W-:Y:S05]  /*0740*/  @!P1 BRA `(.L_x_6) ;  /* 0xfffffff800e09947 */ /* 0x008fea000383ffff */
[----:B------:R-:W-:Y:S05]  /*0750*/  BRA `(.L_x_2) ;  /* 0x0000001c00047947 */ /* 0x000fea0003800000 */
.L_x_5:
[----:B------:R-:W0:Y:S01]  /*0760*/  LDCU UR8, c[0x0][0xfe0] ;  /* 0x0001fc00ff0877ac */ /* 0x000e220008000800 */
[----:B------:R-:W2:Y:S01]  /*0770*/  LDCU UR9, c[0x0][0xfdc] ;  /* 0x0001fb80ff0977ac */ /* 0x000ea20008000800 */
[----:B------:R-:W-:-:S05]  /*0780*/  UMOV UR4, URZ ;  /* 0x000000ff00047c82 */ /* 0x000fca0008000000 */
.L_x_7:
[----:B-1----:R-:W-:Y:S02]  /*0790*/  IADD3 R6, PT, PT, R2, UR4, RZ ;  /* 0x0000000402067c10 */ /* 0x002fe4000fffe0ff */
[----:B------:R-:W-:Y:S02]  /*07a0*/  PRMT R7, RZ, 0x7610, R7 ;  /* 0x00007610ff077816 */ /* 0x000fe40000000007 */
[C---:B------:R-:W-:Y:S01]  /*07b0*/  ISETP.GE.AND P0, PT, R6.reuse, R3, PT ;  /* 0x000000030600720c */ /* 0x040fe20003f06270 */
[----:B------:R-:W-:-:S05]  /*07c0*/  VIADD R4, R6, UR5 ;  /* 0x0000000506047c36 */ /* 0x000fca0008000000 */
[C---:B------:R-:W-:Y:S02]  /*07d0*/  IADD3 R10, PT, PT, R4.reuse, UR5, RZ ;  /* 0x00000005040a7c10 */ /* 0x040fe4000fffe0ff */
[-C--:B------:R-:W-:Y:S02]  /*07e0*/  ISETP.GE.AND P1, PT, R4, R3.reuse, PT ;  /* 0x000000030400720c */ /* 0x080fe40003f26270 */
[C---:B------:R-:W-:Y:S02]  /*07f0*/  IADD3 R8, PT, PT, R10.reuse, UR5, RZ ;  /* 0x000000050a087c10 */ /* 0x040fe4000fffe0ff */
[-C--:B------:R-:W-:Y:S01]  /*0800*/  ISETP.GE.AND P2, PT, R10, R3.reuse, PT ;  /* 0x000000030a00720c */ /* 0x080fe20003f46270 */
[----:B------:R-:W-:Y:S01]  /*0810*/  @!P0 IMAD.WIDE R24, R6, 0x2, R12 ;  /* 0x0000000206188825 */ /* 0x000fe200078e020c */
[----:B------:R-:W-:Y:S02]  /*0820*/  ISETP.GE.AND P3, PT, R8, R3, PT ;  /* 0x000000030800720c */ /* 0x000fe40003f66270 */
[----:B------:R-:W-:Y:S01]  /*0830*/  PRMT R11, RZ, 0x7610, R11 ;  /* 0x00007610ff0b7816 */ /* 0x000fe2000000000b */
[----:B------:R-:W-:Y:S01]  /*0840*/  @!P0 IMAD.WIDE R22, R6, 0x2, R14 ;  /* 0x0000000206168825 */ /* 0x000fe200078e020e */
[----:B------:R-:W-:Y:S01]  /*0850*/  PRMT R28, RZ, 0x7610, R28 ;  /* 0x00007610ff1c7816 */ /* 0x000fe2000000001c */
[----:B------:R1:W3:Y:S01]  /*0860*/  @!P0 LDG.E.U16 R7, desc[UR6][R24.64] ;  /* 0x0000000618078981 */ /* 0x0002e2000c1e1500 */
[----:B------:R-:W-:Y:S01]  /*0870*/  PRMT R9, RZ, 0x7610, R9 ;  /* 0x00007610ff097816 */ /* 0x000fe20000000009 */
[----:B------:R-:W-:Y:S01]  /*0880*/  @!P1 IMAD.WIDE R20, R4, 0x2, R14 ;  /* 0x0000000204149825 */ /* 0x000fe200078e020e */
[----:B------:R-:W-:-:S02]  /*0890*/  PRMT R29, RZ, 0x7610, R29 ;  /* 0x00007610ff1d7816 */ /* 0x000fc4000000001d */
[----:B------:R-:W4:Y:S01]  /*08a0*/  @!P0 LDG.E.U16 R28, desc[UR6][R22.64] ;  /* 0x00000006161c8981 */ /* 0x000f22000c1e1500 */
[----:B------:R-:W-:Y:S01]  /*08b0*/  @!P1 IMAD.WIDE R18, R4, 0x2, R12 ;  /* 0x0000000204129825 */ /* 0x000fe200078e020c */
[----:B------:R-:W-:Y:S02]  /*08c0*/  PRMT R5, RZ, 0x7610, R5 ;  /* 0x00007610ff057816 */ /* 0x000fe40000000005 */
[----:B------:R5:W2:Y:S01]  /*08d0*/  @!P1 LDG.E.U16 R11, desc[UR6][R20.64] ;  /* 0x00000006140b9981 */ /* 0x000aa2000c1e1500 */
[----:B-1----:R-:W-:-:S03]  /*08e0*/  @!P2 IMAD.WIDE R24, R10, 0x2, R14 ;  /* 0x000000020a18a825 */ /* 0x002fc600078e020e */
[----:B------:R1:W2:Y:S01]  /*08f0*/  @!P1 LDG.E.U16 R9, desc[UR6][R18.64] ;  /* 0x0000000612099981 */ /* 0x0002a2000c1e1500 */
[----:B------:R-:W-:-:S03]  /*0900*/  @!P3 IMAD.WIDE R26, R8, 0x2, R14 ;  /* 0x00000002081ab825 */ /* 0x000fc600078e020e */
[----:B------:R-:W2:Y:S01]  /*0910*/  @!P2 LDG.E.U16 R29, desc[UR6][R24.64] ;  /* 0x00000006181da981 */ /* 0x000ea2000c1e1500 */
[----:B-----5:R-:W-:Y:S01]  /*0920*/  PRMT R20, RZ, 0x7610, R20 ;  /* 0x00007610ff147816 */ /* 0x020fe20000000014 */
[----:B------:R-:W-:Y:S01]  /*0930*/  @!P2 IMAD.WIDE R22, R10, 0x2, R12 ;  /* 0x000000020a16a825 */ /* 0x000fe200078e020c */
[----:B------:R-:W-:-:S03]  /*0940*/  PRMT R21, RZ, 0x7610, R21 ;  /* 0x00007610ff157816 */ /* 0x000fc60000000015 */
[----:B-1----:R-:W-:Y:S01]  /*0950*/  @!P3 IMAD.WIDE R18, R8, 0x2, R12 ;  /* 0x000000020812b825 */ /* 0x002fe200078e020c */
[----:B------:R-:W5:Y:S04]  /*0960*/  @!P3 LDG.E.U16 R20, desc[UR6][R26.64] ;  /* 0x000000061a14b981 */ /* 0x000f68000c1e1500 */
[----:B------:R1:W5:Y:S04]  /*0970*/  @!P2 LDG.E.U16 R5, desc[UR6][R22.64] ;  /* 0x000000061605a981 */ /* 0x000368000c1e1500 */
[----:B------:R5:W5:Y:S01]  /*0980*/  @!P3 LDG.E.U16 R21, desc[UR6][R18.64] ;  /* 0x000000061215b981 */ /* 0x000b62000c1e1500 */
[----:B------:R-:W-:Y:S01]  /*0990*/  ULEA UR4, UR5, UR4, 0x2 ;  /* 0x0000000405047291 */ /* 0x000fe2000f8e10ff */
[----:B---3--:R-:W-:-:S02]  /*09a0*/  HADD2.F32 R7, -RZ, R7.H0_H0 ;  /* 0x20000007ff077230 */ /* 0x008fc40000004100 */
[----:B----4-:R-:W-:Y:S02]  /*09b0*/  HADD2.F32 R28, -RZ, R28.H0_H0 ;  /* 0x2000001cff1c7230 */ /* 0x010fe40000004100 */
[----:B--2---:R-:W-:-:S03]  /*09c0*/  HADD2.F32 R11, -RZ, R11.H0_H0 ;  /* 0x2000000bff0b7230 */ /* 0x004fc60000004100 */
[----:B0-----:R-:W-:Y:S01]  /*09d0*/  FMUL.FTZ R28, R28, UR8 ;  /* 0x000000081c1c7c20 */ /* 0x001fe20008410000 */
[----:B------:R-:W-:Y:S02]  /*09e0*/  HADD2.F32 R29, -RZ, R29.H0_H0 ;  /* 0x2000001dff1d7230 */ /* 0x000fe40000004100 */
[----:B------:R-:W-:-:S03]  /*09f0*/  HADD2.F32 R9, -RZ, R9.H0_H0 ;  /* 0x20000009ff097230 */ /* 0x000fc60000004100 */
[----:B-1----:R-:W-:Y:S01]  /*0a00*/  FMUL.FTZ R22, R29, UR8 ;  /* 0x000000081d167c20 */ /* 0x002fe20008410000 */
[----:B-----5:R-:W-:Y:S02]  /*0a10*/  HADD2.F32 R23, -RZ, R20.H0_H0 ;  /* 0x20000014ff177230 */ /* 0x020fe40000004100 */
[----:B------:R-:W-:Y:S01]  /*0a20*/  FMUL.FTZ R20, R11, UR8 ;  /* 0x000000080b147c20 */ /* 0x000fe20008410000 */
[----:B------:R-:W-:Y:S02]  /*0a30*/  HADD2.F32 R5, -RZ, R5.H0_H0 ;  /* 0x20000005ff057230 */ /* 0x000fe40000004100 */
[----:B------:R-:W-:Y:S01]  /*0a40*/  FMUL.FTZ R18, R23, UR8 ;  /* 0x0000000817127c20 */ /* 0x000fe20008410000 */
[----:B------:R-:W-:Y:S01]  /*0a50*/  FFMA.FTZ R7, R7, UR9, R28 ;  /* 0x0000000907077c23 */ /* 0x000fe2000801001c */
[----:B------:R-:W-:Y:S02]  /*0a60*/  HADD2.F32 R21, -RZ, R21.H0_H0 ;  /* 0x20000015ff157230 */ /* 0x000fe40000004100 */
[----:B------:R-:W-:Y:S01]  /*0a70*/  FFMA.FTZ R5, R5, UR9, R22 ;  /* 0x0000000905057c23 */ /* 0x000fe20008010016 */
[----:B------:R-:W-:Y:S01]  /*0a80*/  FFMA.FTZ R9, R9, UR9, R20 ;  /* 0x0000000909097c23 */ /* 0x000fe20008010014 */
[----:B------:R-:W-:Y:S01]  /*0a90*/  F2FP.F16.F32.PACK_AB R19, RZ, R7 ;  /* 0x00000007ff13723e */ /* 0x000fe200000000ff */
[----:B------:R-:W-:-:S02]  /*0aa0*/  FFMA.FTZ R18, R21, UR9, R18 ;  /* 0x0000000915127c23 */ /* 0x000fc40008010012 */
[----:B------:R-:W-:Y:S01]  /*0ab0*/  F2FP.F16.F32.PACK_AB R21, RZ, R5 ;  /* 0x00000005ff15723e */ /* 0x000fe200000000ff */
[----:B------:R-:W-:Y:S01]  /*0ac0*/  @!P0 IMAD.WIDE R6, R6, 0x2, R16 ;  /* 0x0000000206068825 */ /* 0x000fe200078e0210 */
[----:B------:R-:W-:-:S03]  /*0ad0*/  F2FP.F16.F32.PACK_AB R20, RZ, R9 ;  /* 0x00000009ff14723e */ /* 0x000fc600000000ff */
[----:B------:R-:W-:Y:S01]  /*0ae0*/  @!P1 IMAD.WIDE R4, R4, 0x2, R16 ;  /* 0x0000000204049825 */ /* 0x000fe200078e0210 */
[----:B------:R-:W-:-:S03]  /*0af0*/  F2FP.F16.F32.PACK_AB R18, RZ, R18 ;  /* 0x00000012ff12723e */ /* 0x000fc600000000ff */
[--C-:B------:R-:W-:Y:S01]  /*0b00*/  @!P2 IMAD.WIDE R10, R10, 0x2, R16.reuse ;  /* 0x000000020a0aa825 */ /* 0x100fe200078e0210 */
[----:B------:R3:W-:Y:S03]  /*0b10*/  @!P0 STG.E.U16 desc[UR6][R6.64], R19 ;  /* 0x0000001306008986 */ /* 0x0007e6000c101506 */
[----:B------:R-:W-:Y:S01]  /*0b20*/  @!P3 IMAD.WIDE R8, R8, 0x2, R16 ;  /* 0x000000020808b825 */ /* 0x000fe200078e0210 */
[----:B------:R3:W-:Y:S04]  /*0b30*/  @!P1 STG.E.U16 desc[UR6][R4.64], R20 ;  /* 0x0000001404009986 */ /* 0x0007e8000c101506 */
[----:B------:R3:W-:Y:S04]  /*0b40*/  @!P2 STG.E.U16 desc[UR6][R10.64], R21 ;  /* 0x000000150a00a986 */ /* 0x0007e8000c101506 */
[----:B------:R3:W-:Y:S01]  /*0b50*/  @!P3 STG.E.U16 desc[UR6][R8.64], R18 ;  /* 0x000000120800b986 */ /* 0x0007e2000c101506 */
[----:B------:R-:W-:-:S13]  /*0b60*/  ISETP.LE.AND P0, PT, R3, UR4, PT ;  /* 0x0000000403007c0c */ /* 0x000fda000bf03270 */
[----:B---3--:R-:W-:Y:S05]  /*0b70*/  @!P0 BRA `(.L_x_7) ;  /* 0xfffffffc00048947 */ /* 0x008fea000383ffff */
[----:B------:R-:W-:Y:S05]  /*0b80*/  BRA `(.L_x_2) ;  /* 0x0000001400f87947 */ /* 0x000fea0003800000 */
.L_x_4:
[----:B------:R-:W-:Y:S01]  /*0b90*/  IMAD.MOV.U32 R0, RZ, RZ, 0x1 ;  /* 0x00000001ff007424 */ /* 0x000fe200078e00ff */
[----:B------:R-:W0:Y:S01]  /*0ba0*/  LDCU UR8, c[0x0][0xfe0] ;  /* 0x0001fc00ff0877ac */ /* 0x000e220008000800 */
[----:B------:R-:W2:Y:S01]  /*0bb0*/  LDCU UR9, c[0x0][0xfdc] ;  /* 0x0001fb80ff0977ac */ /* 0x000ea20008000800 */
[----:B------:R-:W-:-:S05]  /*0bc0*/  UMOV UR4, URZ ;  /* 0x000000ff00047c82 */ /* 0x000fca0008000000 */
.L_x_8:
        /* <DEDUP_REMOVED lines=22> */
[----:B------:R1:W2:Y:S01]  /*0d30*/  @!P4 LDG.E.U16 R4, desc[UR6][R10.64] ;  /* 0x000000060a04c981 */ /* 0x0002a2000c1e1500 */
[----:B----4-:R-:W-:Y:S01]  /*0d40*/  PRMT R18, RZ, 0x7610, R18 ;  /* 0x00007610ff127816 */ /* 0x010fe20000000012 */
[----:B------:R-:W-:Y:S01]  /*0d50*/  @!P2 IMAD.WIDE R26, R7, 0x2, R14 ;  /* 0x00000002071aa825 */ /* 0x000fe200078e020e */
[----:B------:R-:W-:Y:S01]  /*0d60*/  PRMT R19, RZ, 0x7610, R19 ;  /* 0x00007610ff137816 */ /* 0x000fe20000000013 */
[----:B------:R-:W4:Y:S02]  /*0d70*/  @!P3 LDG.E.U16 R29, desc[UR6][R24.64] ;  /* 0x00000006181db981 */ /* 0x000f24000c1e1500 */
[--C-:B0-----:R-:W-:Y:S02]  /*0d80*/  @!P3 IMAD.WIDE R20, R9, 0x2, R12.reuse ;  /* 0x000000020914b825 */ /* 0x101fe400078e020c */
[----:B------:R-:W4:Y:S02]  /*0d90*/  @!P2 LDG.E.U16 R18, desc[UR6][R26.64] ;  /* 0x000000061a12a981 */ /* 0x000f24000c1e1500 */
[----:B-1----:R-:W-:-:S02]  /*0da0*/  @!P2 IMAD.WIDE R10, R7, 0x2, R12 ;  /* 0x00000002070aa825 */ /* 0x002fc400078e020c */
[----:B------:R-:W4:Y:S04]  /*0db0*/  @!P3 LDG.E.U16 R8, desc[UR6][R20.64] ;  /* 0x000000061408b981 */ /* 0x000f28000c1e1500 */
[----:B------:R0:W4:Y:S01]  /*0dc0*/  @!P2 LDG.E.U16 R19, desc[UR6][R10.64] ;  /* 0x000000060a13a981 */ /* 0x000122000c1e1500 */
[----:B------:R-:W-:Y:S02]  /*0dd0*/  LOP3.LUT P0, RZ, R0, 0xff, RZ, 0xc0, !PT ;  /* 0x000000ff00ff7812 */ /* 0x000fe4000780c0ff */
[----:B------:R-:W-:Y:S01]  /*0de0*/  ISETP.GE.AND P1, PT, R5, R3, PT ;  /* 0x000000030500720c */ /* 0x000fe20003f26270 */
[----:B------:R-:W-:Y:S01]  /*0df0*/  ULEA UR4, UR5, UR4, 0x2 ;  /* 0x0000000405047291 */ /* 0x000fe2000f8e10ff */
[----:B0-----:R-:W-:-:S04]  /*0e00*/  @!P4 IMAD.WIDE R10, R23, 0x2, R16 ;  /* 0x00000002170ac825 */ /* 0x001fc800078e0210 */
[----:B---3--:R-:W-:Y:S02]  /*0e10*/  HADD2.F32 R22, -RZ, R22.H0_H0 ;  /* 0x20000016ff167230 */ /* 0x008fe40000004100 */
[----:B-----5:R-:W-:Y:S02]  /*0e20*/  HADD2.F32 R6, -RZ, R6.H0_H0 ;  /* 0x20000006ff067230 */ /* 0x020fe40000004100 */
[----:B--2---:R-:W-:Y:S02]  /*0e30*/  HADD2.F32 R28, -RZ, R28.H0_H0 ;  /* 0x2000001cff1c7230 */ /* 0x004fe40000004100 */
[----:B------:R-:W-:-:S03]  /*0e40*/  HADD2.F32 R0, -RZ, R4.H0_H0 ;  /* 0x20000004ff007230 */ /* 0x000fc60000004100 */
[----:B------:R-:W-:Y:S01]  /*0e50*/  FMUL.FTZ R21, R28, UR8 ;  /* 0x000000081c157c20 */ /* 0x000fe20008410000 */
[----:B----4-:R-:W-:Y:S02]  /*0e60*/  HADD2.F32 R29, -RZ, R29.H0_H0 ;  /* 0x2000001dff1d7230 */ /* 0x010fe40000004100 */
[----:B------:R-:W-:Y:S01]  /*0e70*/  FMUL.FTZ R25, R6, UR8 ;  /* 0x0000000806197c20 */ /* 0x000fe20008410000 */
[----:B------:R-:W-:Y:S02]  /*0e80*/  HADD2.F32 R4, -RZ, R18.H0_H0 ;  /* 0x20000012ff047230 */ /* 0x000fe40000004100 */
[----:B------:R-:W-:Y:S01]  /*0e90*/  FMUL.FTZ R29, R29, UR8 ;  /* 0x000000081d1d7c20 */ /* 0x000fe20008410000 */
[----:B------:R-:W-:Y:S02]  /*0ea0*/  HADD2.F32 R18, -RZ, R8.H0_H0 ;  /* 0x20000008ff127230 */ /* 0x000fe40000004100 */
[----:B------:R-:W-:Y:S01]  /*0eb0*/  FMUL.FTZ R4, R4, UR8 ;  /* 0x0000000804047c20 */ /* 0x000fe20008410000 */
[----:B------:R-:W-:Y:S01]  /*0ec0*/  FFMA.FTZ R20, R22, UR9, R21 ;  /* 0x0000000916147c23 */ /* 0x000fe20008010015 */
        /* <DEDUP_REMOVED lines=9> */
[--C-:B------:R-:W-:Y:S01]  /*0f60*/  @!P3 IMAD.WIDE R8, R9, 0x2, R16.reuse ;  /* 0x000000020908b825 */ /* 0x100fe200078e0210 */
[----:B------:R-:W-:Y:S01]  /*0f70*/  F2FP.F16.F32.PACK_AB R24, RZ, R24 ;  /* 0x00000018ff18723e */ /* 0x000fe200000000ff */
[----:B------:R3:W-:Y:S01]  /*0f80*/  @!P1 STG.E.U16 desc[UR6][R4.64], R20 ;  /* 0x0000001404009986 */ /* 0x0007e2000c101506 */
[----:B------:R-:W-:Y:S01]  /*0f90*/  PLOP3.LUT P0, PT, P0, P5, PT, 0x2f, 0xf2 ;  /* 0x0000000000f2781c */ /* 0x000fe2000070a577 */
[----:B------:R-:W-:-:S02]  /*0fa0*/  @!P2 IMAD.WIDE R6, R7, 0x2, R16 ;  /* 0x000000020706a825 */ /* 0x000fc400078e0210 */
[----:B------:R3:W-:Y:S01]  /*0fb0*/  @!P4 STG.E.U16 desc[UR6][R10.64], R21 ;  /* 0x000000150a00c986 */ /* 0x0007e2000c101506 */
[----:B------:R-:W-:Y:S02]  /*0fc0*/  FSETP.EQU.OR P0, PT, |R0|, +INF , P0 ;  /* 0x7f8000000000780b */ /* 0x000fe4000070a600 */
[----:B------:R-:W-:Y:S01]  /*0fd0*/  FSETP.NE.FTZ.AND P1, PT, |R18|, +INF , PT ;  /* 0x7f8000001200780b */ /* 0x000fe20003f35200 */
[----:B------:R3:W-:Y:S04]  /*0fe0*/  @!P3 STG.E.U16 desc[UR6][R8.64], R22 ;  /* 0x000000160800b986 */ /* 0x0007e8000c101506 */
[----:B------:R3:W-:Y:S01]  /*0ff0*/  @!P2 STG.E.U16 desc[UR6][R6.64], R24 ;  /* 0x000000180600a986 */ /* 0x0007e2000c101506 */
[----:B------:R-:W-:Y:S02]  /*1000*/  PLOP3.LUT P0, PT, P0, P1, PT, 0xf2, 0x2f ;  /* 0x00000000002f781c */ /* 0x000fe40000703e72 */
[----:B------:R-:W-:-:S02]  /*1010*/  ISETP.LE.AND P1, PT, R3, UR4, PT ;  /* 0x0000000403007c0c */ /* 0x000fc4000bf23270 */
[----:B------:R-:W-:-:S04]  /*1020*/  FSETP.NE.AND P0, PT, |R19|, +INF , !P0 ;  /* 0x7f8000001300780b */ /* 0x000fc80004705200 */
[----:B------:R-:W-:-:S07]  /*1030*/  SEL R0, RZ, 0x1, !P0 ;  /* 0x00000001ff007807 */ /* 0x000fce0004000000 */
[----:B---3--:R-:W-:Y:S05]  /*1040*/  @!P1 BRA `(.L_x_8) ;  /* 0xfffffff800e09947 */ /* 0x008fea000383ffff */
[----:B------:R-:W-:Y:S05]  /*1050*/  BRA `(.L_x_2) ;  /* 0x0000001000c47947 */ /* 0x000fea0003800000 */
.L_x_3:
[----:B------:R-:W-:Y:S01]  /*1060*/  HFMA2 R0, -RZ, RZ, 0, 5.9604644775390625e-08 ;  /* 0x00000001ff007431 */ /* 0x000fe200000001ff */
[----:B------:R-:W0:Y:S01]  /*1070*/  LDCU UR8, c[0x0][0xfe0] ;  /* 0x0001fc00ff0877ac */ /* 0x000e220008000800 */
[----:B------:R-:W2:Y:S01]  /*1080*/  LDCU UR9, c[0x0][0xfdc] ;  /* 0x0001fb80ff0977ac */ /* 0x000ea20008000800 */
[----:B------:R-:W-:-:S05]  /*1090*/  UMOV UR4, URZ ;  /* 0x000000ff00047c82 */ /* 0x000fca0008000000 */
.L_x_9:
[----:B-1----:R-:W-:Y:S01]  /*10a0*/  VIADD R9, R2, UR4 ;  /* 0x0000000402097c36 */ /* 0x002fe20008000000 */
[----:B------:R-:W-:Y:S02]  /*10b0*/  PRMT R4, RZ, 0x7610, R4 ;  /* 0x00007610ff047816 */ /* 0x000fe40000000004 */
[----:B------:R-:W-:Y:S02]  /*10c0*/  PRMT R5, RZ, 0x7610, R5 ;  /* 0x00007610ff057816 */ /* 0x000fe40000000005 */
[C---:B------:R-:W-:Y:S02]  /*10d0*/  IADD3 R7, PT, PT, R9.reuse, UR5, RZ ;  /* 0x0000000509077c10 */ /* 0x040fe4000fffe0ff */
[-C--:B------:R-:W-:Y:S02]  /*10e0*/  ISETP.GE.AND P0, PT, R9, R3.reuse, PT ;  /* 0x000000030900720c */ /* 0x080fe40003f06270 */
[C---:B------:R-:W-:Y:S02]  /*10f0*/  IADD3 R11, PT, PT, R7.reuse, UR5, RZ ;  /* 0x00000005070b7c10 */ /* 0x040fe4000fffe0ff */
[----:B------:R-:W-:-:S02]  /*1100*/  ISETP.GE.AND P1, PT, R7, R3, PT ;  /* 0x000000030700720c */ /* 0x000fc40003f26270 */
[C---:B------:R-:W-:Y:S01]  /*1110*/  ISETP.GE.AND P3, PT, R11.reuse, R3, PT ;  /* 0x000000030b00720c */ /* 0x040fe20003f66270 */
[----:B------:R-:W-:-:S05]  /*1120*/  VIADD R19, R11, UR5 ;  /* 0x000000050b137c36 */ /* 0x000fca0008000000 */
[----:B------:R-:W-:Y:S01]  /*1130*/  ISETP.GE.AND P2, PT, R19, R3, PT ;  /* 0x000000031300720c */ /* 0x000fe20003f46270 */
[----:B------:R-:W-:Y:S01]  /*1140*/  @!P0 IMAD.WIDE R22, R9, 0x2, R12 ;  /* 0x0000000209168825 */ /* 0x000fe200078e020c */
[----:B------:R-:W-:-:S03]  /*1150*/  PRMT R10, RZ, 0x7610, R10 ;  /* 0x00007610ff0a7816 */ /* 0x000fc6000000000a */
[----:B------:R-:W-:Y:S01]  /*1160*/  @!P0 IMAD.WIDE R26, R9, 0x2, R14 ;  /* 0x00000002091a8825 */ /* 0x000fe200078e020e */
[----:B------:R1:W3:Y:S01]  /*1170*/  @!P0 LDG.E.U16 R4, desc[UR6][R22.64] ;  /* 0x0000000616048981 */ /* 0x0002e2000c1e1500 */
[----:B------:R-:W-:Y:S02]  /*1180*/  PRMT R6, RZ, 0x7610, R6 ;  /* 0x00007610ff067816 */ /* 0x000fe40000000006 */
[----:B------:R-:W-:Y:S01]  /*1190*/  @!P3 IMAD.WIDE R20, R11, 0x2, R12 ;  /* 0x000000020b14b825 */ /* 0x000fe200078e020c */
[----:B------:R-:W-:Y:S01]  /*11a0*/  PRMT R8, RZ, 0x7610, R8 ;  /* 0x00007610ff087816 */ /* 0x000fe20000000008 */
[----:B------:R-:W4:Y:S01]  /*11b0*/  @!P0 LDG.E.U16 R5, desc[UR6][R26.64] ;  /* 0x000000061a058981 */ /* 0x000f22000c1e1500 */
[----:B------:R-:W-:Y:S01]  /*11c0*/  PRMT R18, RZ, 0x7610, R18 ;  /* 0x00007610ff127816 */ /* 0x000fe20000000012 */
[C---:B------:R-:W-:Y:S02]  /*11d0*/  @!P1 IMAD.WIDE R28, R7.reuse, 0x2, R14 ;  /* 0x00000002071c9825 */ /* 0x040fe400078e020e */
[----:B------:R5:W2:Y:S02]  /*11e0*/  @!P3 LDG.E.U16 R10, desc[UR6][R20.64] ;  /* 0x00000006140ab981 */ /* 0x000aa4000c1e1500 */
[----:B------:R-:W-:-:S02]  /*11f0*/  @!P1 IMAD.WIDE R24, R7, 0x2, R12 ;  /* 0x0000000207189825 */ /* 0x000fc400078e020c */
[----:B------:R0:W2:Y:S02]  /*1200*/  @!P1 LDG.E.U16 R6, desc[UR6][R28.64] ;  /* 0x000000061c069981 */ /* 0x0000a4000c1e1500 */
[----:B-1----:R-:W-:Y:S02]  /*1210*/  @!P3 IMAD.WIDE R22, R11, 0x2, R14 ;  /* 0x000000020b16b825 */ /* 0x002fe400078e020e */
[----:B------:R4:W2:Y:S01]  /*1220*/  @!P1 LDG.E.U16 R8, desc[UR6][R24.64] ;  /* 0x0000000618089981 */ /* 0x0008a2000c1e1500 */
[----:B-----5:R-:W-:Y:S01]  /*1230*/  PRMT R20, RZ, 0x7610, R20 ;  /* 0x00007610ff147816 */ /* 0x020fe20000000014 */
[C---:B------:R-:W-:Y:S01]  /*1240*/  @!P2 IMAD.WIDE R26, R19.reuse, 0x2, R14 ;  /* 0x00000002131aa825 */ /* 0x040fe200078e020e */
[----:B------:R-:W-:Y:S01]  /*1250*/  PRMT R21, RZ, 0x7610, R21 ;  /* 0x00007610ff157816 */ /* 0x000fe20000000015 */
[----:B------:R-:W5:Y:S02]  /*1260*/  @!P3 LDG.E.U16 R18, desc[UR6][R22.64] ;  /* 0x000000061612b981 */ /* 0x000f64000c1e1500 */
[----:B0-----:R-:W-:-:S02]  /*1270*/  @!P2 IMAD.WIDE R28, R19, 0x2, R12 ;  /* 0x00000002131ca825 */ /* 0x001fc400078e020c */
[----:B------:R-:W5:Y:S04]  /*1280*/  @!P2 LDG.E.U16 R20, desc[UR6][R26.64] ;  /* 0x000000061a14a981 */ /* 0x000f68000c1e1500 */
[----:B------:R-:W5:Y:S01]  /*1290*/  @!P2 LDG.E.U16 R21, desc[UR6][R28.64] ;  /* 0x000000061c15a981 */ /* 0x000f62000c1e1500 */
[----:B------:R-:W-:Y:S01]  /*12a0*/  LOP3.LUT P0, RZ, R0, 0xff, RZ, 0xc0, !PT ;  /* 0x000000ff00ff7812 */ /* 0x000fe2000780c0ff */
[----:B------:R-:W-:Y:S01]  /*12b0*/  ULEA UR4, UR5, UR4, 0x2 ;  /* 0x0000000405047291 */ /* 0x000fe2000f8e10ff */
[----:B---3--:R-:W-:Y:S02]  /*12c0*/  HADD2.F32 R4, -RZ, R4.H0_H0 ;  /* 0x20000004ff047230 */ /* 0x008fe40000004100 */
[----:B----4-:R-:W-:-:S03]  /*12d0*/  HADD2.F32 R24, -RZ, R5.H0_H0 ;  /* 0x20000005ff187230 */ /* 0x010fc60000004100 */
[----:B------:R-:W-:Y:S02]  /*12e0*/  FSETP.NE.FTZ.AND P4, PT, |R4|, +INF , PT ;  /* 0x7f8000000400780b */ /* 0x000fe40003f95200 */
[----:B------:R-:W-:Y:S02]  /*12f0*/  FMUL.FTZ R5, R24, UR8 ;  /* 0x0000000818057c20 */ /* 0x000fe40008410000 */
[----:B------:R-:W-:Y:S01]  /*1300*/  PLOP3.LUT P0, PT, P0, P4, PT, 0x2f, 0xf2 ;  /* 0x0000000000f2781c */ /* 0x000fe20000708577 */
[----:B--2---:R-:W-:Y:S01]  /*1310*/  HADD2.F32 R6, -RZ, R6.H0_H0 ;  /* 0x20000006ff067230 */ /* 0x004fe20000004100 */
[----:B------:R-:W-:Y:S01]  /*1320*/  ISETP.GE.AND P4, PT, R9, R3, PT ;  /* 0x000000030900720c */ /* 0x000fe20003f86270 */
[----:B------:R-:W-:Y:S02]  /*1330*/  HADD2.F32 R8, -RZ, R8.H0_H0 ;  /* 0x20000008ff087230 */ /* 0x000fe40000004100 */
[----:B------:R-:W-:Y:S01]  /*1340*/  FFMA.FTZ R0, R4, UR9, R5 ;  /* 0x0000000904007c23 */ /* 0x000fe20008010005 */
[----:B-----5:R-:W-:-:S02]  /*1350*/  HADD2.F32 R18, -RZ, R18.H0_H0 ;  /* 0x20000012ff127230 */ /* 0x020fc40000004100 */
[----:B------:R-:W-:Y:S01]  /*1360*/  HADD2.F32 R20, -RZ, R20.H0_H0 ;  /* 0x20000014ff147230 */ /* 0x000fe20000004100 */
[----:B------:R-:W-:Y:S01]  /*1370*/  FSETP.EQU.OR P0, PT, |R24|, +INF , P0 ;  /* 0x7f8000001800780b */ /* 0x000fe2000070a600 */
[----:B------:R-:W-:Y:S01]  /*1380*/  HADD2.F32 R10, -RZ, R10.H0_H0 ;  /* 0x2000000aff0a7230 */ /* 0x000fe20000004100 */
[----:B------:R-:W-:Y:S01]  /*1390*/  FSETP.NE.FTZ.AND P5, PT, |R8|, +INF , PT ;  /* 0x7f8000000800780b */ /* 0x000fe20003fb5200 */
[----:B------:R-:W-:Y:S02]  /*13a0*/  HADD2.F32 R21, -RZ, R21.H0_H0 ;  /* 0x20000015ff157230 */ /* 0x000fe40000004100 */
[----:B------:R-:W-:Y:S01]  /*13b0*/  FMUL.FTZ R5, R18, UR8 ;  /* 0x0000000812057c20 */ /* 0x000fe20008410000 */
[----:B------:R-:W-:Y:S01]  /*13c0*/  FMUL.FTZ R4, R20, UR8 ;  /* 0x0000000814047c20 */ /* 0x000fe20008410000 */
[----:B------:R-:W-:Y:S01]  /*13d0*/  FMUL.FTZ R23, R6, UR8 ;  /* 0x0000000806177c20 */ /* 0x000fe20008410000 */
[----:B------:R-:W-:Y:S01]  /*13e0*/  PLOP3.LUT P0, PT, P0, P5, PT, 0xf2, 0x2f ;  /* 0x00000000002f781c */ /* 0x000fe2000070be72 */
[----:B------:R-:W-:Y:S01]  /*13f0*/  FFMA.FTZ R5, R10, UR9, R5 ;  /* 0x000000090a057c23 */ /* 0x000fe20008010005 */
[----:B------:R-:W-:Y:S01]  /*1400*/  FFMA.FTZ R4, R21, UR9, R4 ;  /* 0x0000000915047c23 */ /* 0x000fe20008010004 */
[----:B------:R-:W-:Y:S01]  /*1410*/  FFMA.FTZ R23, R8, UR9, R23 ;  /* 0x0000000908177c23 */ /* 0x000fe20008010017 */
[----:B------:R-:W-:-:S02]  /*1420*/  F2FP.F16.F32.PACK_AB R0, RZ, R0 ;  /* 0x00000000ff00723e */ /* 0x000fc400000000ff */
[----:B------:R-:W-:Y:S02]  /*1430*/  FSETP.EQU.OR P5, PT, |R6|, +INF , P0 ;  /* 0x7f8000000600780b */ /* 0x000fe400007aa600 */
[----:B------:R-:W-:Y:S02]  /*1440*/  FSETP.NE.FTZ.AND P0, PT, |R21|, +INF , PT ;  /* 0x7f8000001500780b */ /* 0x000fe40003f15200 */
[----:B------:R-:W-:Y:S02]  /*1450*/  F2FP.F16.F32.PACK_AB R21, RZ, R5 ;  /* 0x00000005ff15723e */ /* 0x000fe400000000ff */
[----:B------:R-:W-:Y:S01]  /*1460*/  F2FP.F16.F32.PACK_AB R22, RZ, R4 ;  /* 0x00000004ff16723e */ /* 0x000fe200000000ff */
[----:B------:R-:W-:Y:S01]  /*1470*/  @!P4 IMAD.WIDE R4, R9, 0x2, R16 ;  /* 0x000000020904c825 */ /* 0x000fe200078e0210 */
[----:B------:R-:W-:Y:S02]  /*1480*/  PRMT R24, R0, 0x7610, R24 ;  /* 0x0000761000187816 */ /* 0x000fe40000000018 */
[----:B------:R-:W-:Y:S01]  /*1490*/  F2FP.F16.F32.PACK_AB R23, RZ, R23 ;  /* 0x00000017ff17723e */ /* 0x000fe200000000ff */
[----:B------:R-:W-:Y:S01]  /*14a0*/  @!P1 IMAD.WIDE R6, R7, 0x2, R16 ;  /* 0x0000000207069825 */ /* 0x000fe200078e0210 */
[----:B------:R-:W-:-:S03]  /*14b0*/  FSETP.NE.FTZ.AND P6, PT, |R10|, +INF , PT ;  /* 0x7f8000000a00780b */ /* 0x000fc60003fd5200 */
[--C-:B------:R-:W-:Y:S01]  /*14c0*/  @!P3 IMAD.WIDE R8, R11, 0x2, R16.reuse ;  /* 0x000000020b08b825 */ /* 0x100fe200078e0210 */
[----:B------:R3:W-:Y:S03]  /*14d0*/  @!P4 STG.E.U16 desc[UR6][R4.64], R24 ;  /* 0x000000180400c986 */ /* 0x0007e6000c101506 */
[----:B------:R-:W-:Y:S01]  /*14e0*/  @!P2 IMAD.WIDE R10, R19, 0x2, R16 ;  /* 0x00000002130aa825 */ /* 0x000fe200078e0210 */
[----:B------:R3:W-:Y:S04]  /*14f0*/  @!P1 STG.E.U16 desc[UR6][R6.64], R23 ;  /* 0x0000001706009986 */ /* 0x0007e8000c101506 */
[----:B------:R3:W-:Y:S04]  /*1500*/  @!P3 STG.E.U16 desc[UR6][R8.64], R21 ;  /* 0x000000150800b986 */ /* 0x0007e8000c101506 */
[----:B------:R3:W-:Y:S01]  /*1510*/  @!P2 STG.E.U16 desc[UR6][R10.64], R22 ;  /* 0x000000160a00a986 */ /* 0x0007e2000c101506 */
[----:B------:R-:W-:-:S02]  /*1520*/  PLOP3.LUT P5, PT, P5, P6, PT, 0xf2, 0x2f ;  /* 0x00000000002f781c */ /* 0x000fc40002fade72 */
[----:B------:R-:W-:Y:S02]  /*1530*/  ISETP.LE.AND P1, PT, R3, UR4, PT ;  /* 0x0000000403007c0c */ /* 0x000fe4000bf23270 */
[----:B------:R-:W-:-:S04]  /*1540*/  FSETP.EQU.OR P5, PT, |R18|, +INF , P5 ;  /* 0x7f8000001200780b */ /* 0x000fc80002faa600 */
[----:B------:R-:W-:-:S04]  /*1550*/  PLOP3.LUT P0, PT, P5, P0, PT, 0xf2, 0x2f ;  /* 0x00000000002f781c */ /* 0x000fc80002f01e72 */
[----:B------:R-:W-:-:S04]  /*1560*/  FSETP.NE.AND P0, PT, |R20|, +INF , !P0 ;  /* 0x7f8000001400780b */ /* 0x000fc80004705200 */
[----:B------:R-:W-:Y:S01]  /*1570*/  SEL R0, RZ, 0x1, !P0 ;  /* 0x00000001ff007807 */ /* 0x000fe20004000000 */
[----:B---3--:R-:W-:Y:S08]  /*1580*/  @!P1 BRA `(.L_x_9) ;  /* 0xfffffff800c49947 */ /* 0x008ff0000383ffff */
[----:B------:R-:W-:Y:S05]  /*1590*/  BRA `(.L_x_2) ;  /* 0x0000000c00747947 */ /* 0x000fea0003800000 */
.L_x_1:
[----:B------:R-:W0:Y:S01]  /*15a0*/  S2R R9, SR_TID.X ;  /* 0x0000000000097919 */ /* 0x000e220000002100 */
[----:B------:R-:W-:Y:S01]  /*15b0*/  VIMNMX R5, PT, PT, R4, R3, PT ;  /* 0x0000000304057248 */ /* 0x000fe20003fe0100 */
[----:B------:R-:W1:Y:S01]  /*15c0*/  LDCU UR5, c[0x0][0xfe0] ;  /* 0x0001fc00ff0577ac */ /* 0x000e620008000800 */
[----:B------:R-:W2:Y:S01]  /*15d0*/  LDCU UR9, c[0x0][0xfe0] ;  /* 0x0001fc00ff0977ac */ /* 0x000ea20008000800 */
[----:B------:R-:W3:Y:S01]  /*15e0*/  LDCU UR11, c[0x0][0xfe0] ;  /* 0x0001fc00ff0b77ac */ /* 0x000ee20008000800 */
[----:B------:R-:W4:Y:S01]  /*15f0*/  LDCU UR13, c[0x0][0xfe0] ;  /* 0x0001fc00ff0d77ac */ /* 0x000f220008000800 */
[----:B------:R-:W0:Y:S01]  /*1600*/  LDCU UR8, c[0x0][0xfdc] ;  /* 0x0001fb80ff0877ac */ /* 0x000e220008000800 */
[----:B------:R-:W0:Y:S01]  /*1610*/  LDCU UR10, c[0x0][0xfdc] ;  /* 0x0001fb80ff0a77ac */ /* 0x000e220008000800 */
[----:B------:R-:W0:Y:S01]  /*1620*/  LDCU UR12, c[0x0][0xfdc] ;  /* 0x0001fb80ff0c77ac */ /* 0x000e220008000800 */
[----:B------:R-:W0:Y:S02]  /*1630*/  LDCU UR14, c[0x0][0xfdc] ;  /* 0x0001fb80ff0e77ac */ /* 0x000e240008000800 */
[----:B0-----:R-:W-:-:S04]  /*1640*/  SHF.L.U32 R0, R9, 0x2, RZ ;  /* 0x0000000209007819 */ /* 0x001fc800000006ff */
[----:B------:R-:W-:Y:S02]  /*1650*/  ISETP.GT.AND P0, PT, R5, R0, PT ;  /* 0x000000000500720c */ /* 0x000fe40003f04270 */
[----:B------:R-:W-:-:S11]  /*1660*/  MOV R0, 0x1 ;  /* 0x0000000100007802 */ /* 0x000fd60000000f00 */
[----:B-1234-:R-:W-:Y:S05]  /*1670*/  @!P0 BRA `(.L_x_2) ;  /* 0x0000000c003c8947 */ /* 0x01efea0003800000 */
[----:B------:R-:W0:Y:S01]  /*1680*/  LDCU UR4, c[0x0][0xfe4] ;  /* 0x0001fc80ff0477ac */ /* 0x000e220008000800 */
[----:B------:R-:W1:Y:S01]  /*1690*/  LDC R6, c[0x0][0x360] ;  /* 0x0000d800ff067b82 */ /* 0x000e620000000800 */
[----:B------:R-:W-:Y:S01]  /*16a0*/  VIMNMX.U32 R7, PT, PT, R4, R3, PT ;  /* 0x0000000304077248 */ /* 0x000fe20003fe0000 */
[----:B0-----:R-:W-:-:S09]  /*16b0*/  UISETP.NE.AND UP0, UPT, UR4, -0x1, UPT ;  /* 0xffffffff0400788c */ /* 0x001fd2000bf05270 */
[----:B------:R-:W-:Y:S05]  /*16c0*/  BRA.U !UP0, `(.L_x_10) ;  /* 0x0000000908447547 */ /* 0x000fea000b800000 */
[----:B------:R-:W-:-:S09]  /*16d0*/  UISETP.NE.AND UP0, UPT, UR4, URZ, UPT ;  /* 0x000000ff0400728c */ /* 0x000fd2000bf05270 */
[----:B------:R-:W-:Y:S05]  /*16e0*/  BRA.U !UP0, `(.L_x_11) ;  /* 0x00000005086c7547 */ /* 0x000fea000b800000 */
[----:B------:R-:W-:-:S09]  /*16f0*/  UISETP.NE.AND UP0, UPT, UR4, 0x1, UPT ;  /* 0x000000010400788c */ /* 0x000fd2000bf05270 */
[----:B------:R-:W-:Y:S05]  /*1700*/  BRA.U UP0, `(.L_x_12) ;  /* 0x0000000100c87547 */ /* 0x000fea000b800000 */
[----:B------:R-:W-:-:S07]  /*1710*/  HFMA2 R0, -RZ, RZ, 0, 5.9604644775390625e-08 ;  /* 0x00000001ff007431 */ /* 0x000fce00000001ff */
.L_x_13:
[----:B------:R-:W-:-:S04]  /*1720*/  IMAD.WIDE R10, R9, 0x8, R14 ;  /* 0x00000008090a7825 */ /* 0x000fc800078e020e */
[----:B------:R-:W-:Y:S02]  /*1730*/  IMAD.WIDE R18, R9, 0x8, R12 ;  /* 0x0000000809127825 */ /* 0x000fe400078e020c */
[----:B------:R-:W2:Y:S04]  /*1740*/  LDG.E.64 R10, desc[UR6][R10.64] ;  /* 0x000000060a0a7981 */ /* 0x000ea8000c1e1b00 */
[----:B------:R-:W3:Y:S01]  /*1750*/  LDG.E.64 R18, desc[UR6][R18.64] ;  /* 0x0000000612127981 */ /* 0x000ee2000c1e1b00 */
[----:B------:R-:W-:Y:S02]  /*1760*/  LOP3.LUT P0, RZ, R0, 0xff, RZ, 0xc0, !PT ;  /* 0x000000ff00ff7812 */ /* 0x000fe4000780c0ff */
[--C-:B--2---:R-:W-:Y:S01]  /*1770*/  SHF.R.U64 R3, R10, 0x10, R11.reuse ;  /* 0x000000100a037819 */ /* 0x104fe2000000120b */
[--C-:B------:R-:W-:Y:S01]  /*1780*/  IMAD.MOV.U32 R4, RZ, RZ, R11.reuse ;  /* 0x000000ffff047224 */ /* 0x100fe200078e000b */
[----:B------:R-:W-:-:S02]  /*1790*/  SHF.R.U32.HI R20, RZ, 0x10, R11 ;  /* 0x00000010ff147819 */ /* 0x000fc4000001160b */
[--C-:B---3--:R-:W-:Y:S01]  /*17a0*/  SHF.R.U64 R2, R18, 0x10, R19.reuse ;  /* 0x0000001012027819 */ /* 0x108fe20000001213 */
[----:B------:R-:W-:Y:S01]  /*17b0*/  HADD2.F32 R3, -RZ, R3.H0_H0 ;  /* 0x20000003ff037230 */ /* 0x000fe20000004100 */
[----:B------:R-:W-:Y:S01]  /*17c0*/  MOV R8, R19 ;  /* 0x0000001300087202 */ /* 0x000fe20000000f00 */
[----:B------:R-:W-:Y:S01]  /*17d0*/  HADD2.F32 R4, -RZ, R4.H0_H0 ;  /* 0x20000004ff047230 */ /* 0x000fe20000004100 */
[----:B------:R-:W-:Y:S01]  /*17e0*/  SHF.R.U32.HI R21, RZ, 0x10, R19 ;  /* 0x00000010ff157819 */ /* 0x000fe20000011613 */
[----:B------:R-:W-:Y:S02]  /*17f0*/  HADD2.F32 R2, -RZ, R2.H0_H0 ;  /* 0x20000002ff027230 */ /* 0x000fe40000004100 */
[----:B------:R-:W-:Y:S01]  /*1800*/  FMUL.FTZ R5, R3, UR5 ;  /* 0x0000000503057c20 */ /* 0x000fe20008410000 */
[----:B------:R-:W-:Y:S02]  /*1810*/  HADD2.F32 R8, -RZ, R8.H0_H0 ;  /* 0x20000008ff087230 */ /* 0x000fe40000004100 */
[----:B------:R-:W-:Y:S01]  /*1820*/  FMUL.FTZ R11, R4, UR5 ;  /* 0x00000005040b7c20 */ /* 0x000fe20008410000 */
[----:B------:R-:W-:-:S02]  /*1830*/  HADD2.F32 R18, -RZ, R18.H0_H0 ;  /* 0x20000012ff127230 */ /* 0x000fc40000004100 */
[----:B------:R-:W-:Y:S01]  /*1840*/  FFMA.FTZ R5, R2, UR8, R5 ;  /* 0x0000000802057c23 */ /* 0x000fe20008010005 */
[----:B------:R-:W-:Y:S02]  /*1850*/  HADD2.F32 R2, -RZ, R20.H0_H0 ;  /* 0x20000014ff027230 */ /* 0x000fe40000004100 */
[----:B------:R-:W-:Y:S01]  /*1860*/  FFMA.FTZ R19, R8, UR8, R11 ;  /* 0x0000000808137c23 */ /* 0x000fe2000801000b */
[----:B------:R-:W-:Y:S02]  /*1870*/  HADD2.F32 R11, -RZ, R21.H0_H0 ;  /* 0x20000015ff0b7230 */ /* 0x000fe40000004100 */
[----:B------:R-:W-:Y:S02]  /*1880*/  HADD2.F32 R8, -RZ, R10.H0_H0 ;  /* 0x2000000aff087230 */ /* 0x000fe40000004100 */
[----:B------:R-:W-:Y:S01]  /*1890*/  FMUL.FTZ R20, R2, UR5 ;  /* 0x0000000502147c20 */ /* 0x000fe20008410000 */
[----:B------:R-:W0:Y:S03]  /*18a0*/  F2F.F16.F32 R5, R5 ;  /* 0x0000000500057304 */ /* 0x000e260000200800 */
[----:B------:R-:W-:Y:S01]  /*18b0*/  FFMA.FTZ R21, R11, UR8, R20 ;  /* 0x000000080b157c23 */ /* 0x000fe20008010014 */
[C---:B------:R-:W-:Y:S01]  /*18c0*/  FMUL.FTZ R11, R8.reuse, UR5 ;  /* 0x00000005080b7c20 */ /* 0x040fe20008410000 */
[----:B------:R-:W-:-:S03]  /*18d0*/  FSETP.NE.FTZ.AND P1, PT, |R8|, +INF , PT ;  /* 0x7f8000000800780b */ /* 0x000fc60003f35200 */
[----:B------:R-:W-:Y:S01]  /*18e0*/  FFMA.FTZ R20, R18, UR8, R11 ;  /* 0x0000000812147c23 */ /* 0x000fe2000801000b */
[----:B------:R-:W2:Y:S01]  /*18f0*/  F2F.F16.F32 R21, R21 ;  /* 0x0000001500157304 */ /* 0x000ea20000200800 */
[----:B------:R-:W-:Y:S02]  /*1900*/  PLOP3.LUT P0, PT, P0, P1, PT, 0x2f, 0xf2 ;  /* 0x0000000000f2781c */ /* 0x000fe40000702577 */
[----:B------:R-:W-:Y:S02]  /*1910*/  FSETP.NE.FTZ.AND P1, PT, |R4|, +INF , PT ;  /* 0x7f8000000400780b */ /* 0x000fe40003f35200 */
[----:B------:R-:W-:Y:S01]  /*1920*/  FSETP.EQU.OR P0, PT, |R3|, +INF , P0 ;  /* 0x7f8000000300780b */ /* 0x000fe2000070a600 */
[----:B0-----:R-:W-:Y:S02]  /*1930*/  IMAD.WIDE.U32 R10, R5, 0x10000, RZ ;  /* 0x00010000050a7825 */ /* 0x001fe400078e00ff */
[----:B------:R-:W0:Y:S01]  /*1940*/  F2F.F16.F32 R19, R19 ;  /* 0x0000001300137304 */ /* 0x000e220000200800 */
[----:B------:R-:W-:-:S04]  /*1950*/  PLOP3.LUT P0, PT, P0, P1, PT, 0xf2, 0x2f ;  /* 0x00000000002f781c */ /* 0x000fc80000703e72 */
[----:B------:R-:W-:Y:S02]  /*1960*/  FSETP.NE.AND P0, PT, |R2|, +INF , !P0 ;  /* 0x7f8000000200780b */ /* 0x000fe40004705200 */
[----:B--2---:R-:W-:Y:S01]  /*1970*/  SHF.L.U32 R5, R21, 0x10, RZ ;  /* 0x0000001015057819 */ /* 0x004fe200000006ff */
[----:B------:R-:W2:Y:S03]  /*1980*/  F2F.F16.F32 R23, R20 ;  /* 0x0000001400177304 */ /* 0x000ea60000200800 */
[----:B0-----:R-:W-:Y:S02]  /*1990*/  LOP3.LUT R19, R11, R5, R19, 0xfe, !PT ;  /* 0x000000050b137212 */ /* 0x001fe400078efe13 */
[----:B--2---:R-:W-:Y:S01]  /*19a0*/  LOP3.LUT R18, R10, R23, RZ, 0xfc, !PT ;  /* 0x000000170a127212 */ /* 0x004fe200078efcff */
[----:B------:R-:W-:Y:S01]  /*19b0*/  IMAD.WIDE R10, R9, 0x8, R16 ;  /* 0x00000008090a7825 */ /* 0x000fe200078e0210 */
[----:B-1----:R-:W-:-:S04]  /*19c0*/  IADD3 R9, PT, PT, R6, R9, RZ ;  /* 0x0000000906097210 */ /* 0x002fc80007ffe0ff */
[----:B------:R0:W-:Y:S01]  /*19d0*/  STG.E.64 desc[UR6][R10.64], R18 ;  /* 0x000000120a007986 */ /* 0x0001e2000c101b06 */
[----:B------:R-:W-:-:S05]  /*19e0*/  IMAD.SHL.U32 R0, R9, 0x4, RZ ;  /* 0x0000000409007824 */ /* 0x000fca00078e00ff */
[----:B------:R-:W-:Y:S02]  /*19f0*/  ISETP.GE.AND P1, PT, R0, R7, PT ;  /* 0x000000070000720c */ /* 0x000fe40003f26270 */
[----:B------:R-:W-:-:S11]  /*1a00*/  SEL R0, RZ, 0x1, !P0 ;  /* 0x00000001ff007807 */ /* 0x000fd60004000000 */
[----:B0-----:R-:W-:Y:S05]  /*1a10*/  @!P1 BRA `(.L_x_13) ;  /* 0xfffffffc00409947 */ /* 0x001fea000383ffff */
[----:B------:R-:W-:Y:S05]  /*1a20*/  BRA `(.L_x_2) ;  /* 0x0000000800507947 */ /* 0x000fea0003800000 */
.L_x_12:
[----:B------:R-:W-:-:S04]  /*1a30*/  IMAD.WIDE R2, R9, 0x8, R14 ;  /* 0x0000000809027825 */ /* 0x000fc800078e020e */
[----:B------:R-:W-:Y:S02]  /*1a40*/  IMAD.WIDE R4, R9, 0x8, R12 ;  /* 0x0000000809047825 */ /* 0x000fe400078e020c */
[----:B------:R-:W2:Y:S04]  /*1a50*/  LDG.E.64 R2, desc[UR6][R2.64] ;  /* 0x0000000602027981 */ /* 0x000ea8000c1e1b00 */
[----:B------:R-:W3:Y:S01]  /*1a60*/  LDG.E.64 R4, desc[UR6][R4.64] ;  /* 0x0000000604047981 */ /* 0x000ee2000c1e1b00 */
[----:B--2---:R-:W-:Y:S01]  /*1a70*/  HADD2.F32 R10, -RZ, R3.H0_H0 ;  /* 0x20000003ff0a7230 */ /* 0x004fe20000004100 */
[----:B------:R-:W-:Y:S01]  /*1a80*/  SHF.R.U64 R18, R2, 0x10, R3 ;  /* 0x0000001002127819 */ /* 0x000fe20000001203 */
[----:B------:R-:W-:Y:S02]  /*1a90*/  HADD2.F32 R2, -RZ, R2.H0_H0 ;  /* 0x20000002ff027230 */ /* 0x000fe40000004100 */
[----:B---3--:R-:W-:-:S02]  /*1aa0*/  HADD2.F32 R8, -RZ, R5.H0_H0 ;  /* 0x20000005ff087230 */ /* 0x008fc40000004100 */
[----:B------:R-:W-:Y:S01]  /*1ab0*/  FMUL.FTZ R11, R10, UR9 ;  /* 0x000000090a0b7c20 */ /* 0x000fe20008410000 */
[----:B------:R-:W-:Y:S01]  /*1ac0*/  SHF.R.U64 R20, R4, 0x10, R5 ;  /* 0x0000001004147819 */ /* 0x000fe20000001205 */
[----:B------:R-:W-:Y:S01]  /*1ad0*/  HADD2.F32 R10, -RZ, R18.H0_H0 ;  /* 0x20000012ff0a7230 */ /* 0x000fe20000004100 */
[----:B------:R-:W-:Y:S01]  /*1ae0*/  SHF.R.U32.HI R18, RZ, 0x10, R3 ;  /* 0x00000010ff127819 */ /* 0x000fe20000011603 */
[----:B------:R-:W-:Y:S01]  /*1af0*/  FFMA.FTZ R11, R8, UR10, R11 ;  /* 0x0000000a080b7c23 */ /* 0x000fe2000801000b */
[----:B------:R-:W-:Y:S01]  /*1b00*/  SHF.R.U32.HI R19, RZ, 0x10, R5 ;  /* 0x00000010ff137819 */ /* 0x000fe20000011605 */
[----:B------:R-:W-:Y:S02]  /*1b10*/  HADD2.F32 R8, -RZ, R20.H0_H0 ;  /* 0x20000014ff087230 */ /* 0x000fe40000004100 */
[----:B------:R-:W-:Y:S01]  /*1b20*/  FMUL.FTZ R5, R10, UR9 ;  /* 0x000000090a057c20 */ /* 0x000fe20008410000 */
[----:B------:R-:W-:Y:S01]  /*1b30*/  HADD2.F32 R18, -RZ, R18.H0_H0 ;  /* 0x20000012ff127230 */ /* 0x000fe20000004100 */
[----:B------:R-:W-:Y:S01]  /*1b40*/  F2F.F16.F32 R3, R11 ;  /* 0x0000000b00037304 */ /* 0x000fe20000200800 */
[----:B------:R-:W-:-:S02]  /*1b50*/  HADD2.F32 R4, -RZ, R4.H0_H0 ;  /* 0x20000004ff047230 */ /* 0x000fc40000004100 */
[----:B------:R-:W-:Y:S01]  /*1b60*/  FFMA.FTZ R10, R8, UR10, R5 ;  /* 0x0000000a080a7c23 */ /* 0x000fe20008010005 */
[----:B------:R-:W-:Y:S02]  /*1b70*/  HADD2.F32 R5, -RZ, R19.H0_H0 ;  /* 0x20000013ff057230 */ /* 0x000fe40000004100 */
[----:B------:R-:W-:-:S04]  /*1b80*/  FMUL.FTZ R18, R18, UR9 ;  /* 0x0000000912127c20 */ /* 0x000fc80008410000 */
[----:B------:R-:W-:Y:S01]  /*1b90*/  FFMA.FTZ R18, R5, UR10, R18 ;  /* 0x0000000a05127c23 */ /* 0x000fe20008010012 */
[----:B------:R-:W-:Y:S01]  /*1ba0*/  FMUL.FTZ R5, R2, UR9 ;  /* 0x0000000902057c20 */ /* 0x000fe20008410000 */
[----:B------:R-:W0:Y:S03]  /*1bb0*/  F2F.F16.F32 R10, R10 ;  /* 0x0000000a000a7304 */ /* 0x000e260000200800 */
[----:B------:R-:W-:-:S05]  /*1bc0*/  FFMA.FTZ R8, R4, UR10, R5 ;  /* 0x0000000a04087c23 */ /* 0x000fca0008010005 */
[----:B------:R-:W2:Y:S01]  /*1bd0*/  F2F.F16.F32 R18, R18 ;  /* 0x0000001200127304 */ /* 0x000ea20000200800 */
[----:B0-----:R-:W-:-:S07]  /*1be0*/  IMAD.WIDE.U32 R4, R10, 0x10000, RZ ;  /* 0x000100000a047825 */ /* 0x001fce00078e00ff */
[----:B------:R-:W0:Y:S01]  /*1bf0*/  F2F.F16.F32 R11, R8 ;  /* 0x00000008000b7304 */ /* 0x000e220000200800 */
[----:B--2---:R-:W-:-:S04]  /*1c00*/  PRMT R3, R3, 0x5410, R18 ;  /* 0x0000541003037816 */ /* 0x004fc80000000012 */
[----:B------:R-:W-:Y:S01]  /*1c10*/  LOP3.LUT R5, R3, R5, RZ, 0xfc, !PT ;  /* 0x0000000503057212 */ /* 0x000fe200078efcff */
[----:B------:R-:W-:Y:S01]  /*1c20*/  IMAD.WIDE R2, R9, 0x8, R16 ;  /* 0x0000000809027825 */ /* 0x000fe200078e0210 */
[----:B-1----:R-:W-:Y:S02]  /*1c30*/  IADD3 R9, PT, PT, R6, R9, RZ ;  /* 0x0000000906097210 */ /* 0x002fe40007ffe0ff */
[----:B0-----:R-:W-:Y:S02]  /*1c40*/  LOP3.LUT R4, R4, R11, RZ, 0xfc, !PT ;  /* 0x0000000b04047212 */ /* 0x001fe400078efcff */
[----:B------:R-:W-:-:S03]  /*1c50*/  SHF.L.U32 R10, R9, 0x2, RZ ;  /* 0x00000002090a7819 */ /* 0x000fc600000006ff */
[----:B------:R0:W-:Y:S01]  /*1c60*/  STG.E.64 desc[UR6][R2.64], R4 ;  /* 0x0000000402007986 */ /* 0x0001e2000c101b06 */
[----:B------:R-:W-:-:S13]  /*1c70*/  ISETP.GE.AND P0, PT, R10, R7, PT ;  /* 0x000000070a00720c */ /* 0x000fda0003f06270 */
[----:B0-----:R-:W-:Y:S05]  /*1c80*/  @!P0 BRA `(.L_x_12) ;  /* 0xfffffffc00688947 */ /* 0x001fea000383ffff */
[----:B------:R-:W-:Y:S05]  /*1c90*/  BRA `(.L_x_2) ;  /* 0x0000000400b47947 */ /* 0x000fea0003800000 */
.L_x_11:
[----:B------:R-:W-:-:S07]  /*1ca0*/  MOV R0, 0x1 ;  /* 0x0000000100007802 */ /* 0x000fce0000000f00 */
.L_x_14:
[----:B------:R-:W-:-:S04]  /*1cb0*/  IMAD.WIDE R10, R9, 0x8, R14 ;  /* 0x00000008090a7825 */ /* 0x000fc800078e020e */
[----:B------:R-:W-:Y:S01]  /*1cc0*/  IMAD.WIDE R4, R9, 0x8, R12 ;  /* 0x0000000809047825 */ /* 0x000fe200078e020c */
[----:B------:R-:W2:Y:S05]  /*1cd0*/  LDG.E.64 R2, desc[UR6][R10.64] ;  /* 0x000000060a027981 */ /* 0x000eaa000c1e1b00 */
[----:B------:R-:W3:Y:S01]  /*1ce0*/  LDG.E.64 R4, desc[UR6][R4.64] ;  /* 0x0000000604047981 */ /* 0x000ee2000c1e1b00 */
[----:B------:R-:W-:Y:S02]  /*1cf0*/  LOP3.LUT P1, RZ, R0, 0xff, RZ, 0xc0, !PT ;  /* 0x000000ff00ff7812 */ /* 0x000fe4000782c0ff */
[--C-:B--2---:R-:W-:Y:S01]  /*1d00*/  SHF.R.U64 R18, R2, 0x10, R3.reuse ;  /* 0x0000001002127819 */ /* 0x104fe20000001203 */
[--C-:B------:R-:W-:Y:S01]  /*1d10*/  IMAD.MOV.U32 R20, RZ, RZ, R3.reuse ;  /* 0x000000ffff147224 */ /* 0x100fe200078e0003 */
[----:B------:R-:W-:-:S02]  /*1d20*/  SHF.R.U32.HI R21, RZ, 0x10, R3 ;  /* 0x00000010ff157819 */ /* 0x000fc40000011603 */
[----:B------:R-:W-:Y:S01]  /*1d30*/  MOV R8, R2 ;  /* 0x0000000200087202 */ /* 0x000fe20000000f00 */
[----:B------:R-:W-:Y:S01]  /*1d40*/  HADD2.F32 R18, -RZ, R18.H0_H0 ;  /* 0x20000012ff127230 */ /* 0x000fe20000004100 */
[--C-:B---3--:R-:W-:Y:S01]  /*1d50*/  SHF.R.U64 R19, R4, 0x10, R5.reuse ;  /* 0x0000001004137819 */ /* 0x108fe20000001205 */
[----:B------:R-:W-:Y:S01]  /*1d60*/  HADD2.F32 R21, -RZ, R21.H0_H0 ;  /* 0x20000015ff157230 */ /* 0x000fe20000004100 */
[----:B------:R-:W-:Y:S01]  /*1d70*/  SHF.R.U32.HI R22, RZ, 0x10, R5 ;  /* 0x00000010ff167819 */ /* 0x000fe20000011605 */
[----:B------:R-:W-:Y:S01]  /*1d80*/  HADD2.F32 R20, -RZ, R20.H0_H0 ;  /* 0x20000014ff147230 */ /* 0x000fe20000004100 */
[----:B------:R-:W-:Y:S01]  /*1d90*/  MOV R10, R4 ;  /* 0x00000004000a7202 */ /* 0x000fe20000000f00 */
[----:B------:R-:W-:Y:S02]  /*1da0*/  HADD2.F32 R2, -RZ, R19.H0_H0 ;  /* 0x20000013ff027230 */ /* 0x000fe40000004100 */
[----:B------:R-:W-:Y:S01]  /*1db0*/  FMUL.FTZ R19, R18, UR11 ;  /* 0x0000000b12137c20 */ /* 0x000fe20008410000 */
[----:B------:R-:W-:Y:S01]  /*1dc0*/  MOV R18, R5 ;  /* 0x0000000500127202 */ /* 0x000fe20000000f00 */
[----:B------:R-:W-:-:S02]  /*1dd0*/  HADD2.F32 R4, -RZ, R22.H0_H0 ;  /* 0x20000016ff047230 */ /* 0x000fc40000004100 */
[----:B------:R-:W-:Y:S01]  /*1de0*/  FMUL.FTZ R21, R21, UR11 ;  /* 0x0000000b15157c20 */ /* 0x000fe20008410000 */
[----:B------:R-:W-:Y:S02]  /*1df0*/  HADD2.F32 R11, -RZ, R8.H0_H0 ;  /* 0x20000008ff0b7230 */ /* 0x000fe40000004100 */
[----:B------:R-:W-:Y:S01]  /*1e00*/  FFMA.FTZ R19, R2, UR12, R19 ;  /* 0x0000000c02137c23 */ /* 0x000fe20008010013 */
[----:B------:R-:W-:Y:S02]  /*1e10*/  HADD2.F32 R3, -RZ, R18.H0_H0 ;  /* 0x20000012ff037230 */ /* 0x000fe40000004100 */
[----:B------:R-:W-:Y:S01]  /*1e20*/  FMUL.FTZ R20, R20, UR11 ;  /* 0x0000000b14147c20 */ /* 0x000fe20008410000 */
[----:B------:R-:W-:Y:S01]  /*1e30*/  FFMA.FTZ R21, R4, UR12, R21 ;  /* 0x0000000c04157c23 */ /* 0x000fe20008010015 */
[----:B------:R-:W-:Y:S02]  /*1e40*/  HADD2.F32 R8, -RZ, R10.H0_H0 ;  /* 0x2000000aff087230 */ /* 0x000fe40000004100 */
[----:B------:R-:W-:Y:S01]  /*1e50*/  FMUL.FTZ R11, R11, UR11 ;  /* 0x0000000b0b0b7c20 */ /* 0x000fe20008410000 */
[----:B------:R-:W0:Y:S01]  /*1e60*/  F2F.F16.F32 R5, R19 ;  /* 0x0000001300057304 */ /* 0x000e220000200800 */
[----:B------:R-:W-:-:S02]  /*1e70*/  FFMA.FTZ R18, R3, UR12, R20 ;  /* 0x0000000c03127c23 */ /* 0x000fc40008010014 */
[C---:B------:R-:W-:Y:S01]  /*1e80*/  FFMA.FTZ R20, R8.reuse, UR12, R11 ;  /* 0x0000000c08147c23 */ /* 0x040fe2000801000b */
[----:B------:R-:W-:-:S04]  /*1e90*/  FSETP.NE.FTZ.AND P0, PT, |R8|, +INF , PT ;  /* 0x7f8000000800780b */ /* 0x000fc80003f15200 */
[----:B------:R-:W2:Y:S01]  /*1ea0*/  F2F.F16.F32 R19, R21 ;  /* 0x0000001500137304 */ /* 0x000ea20000200800 */
[----:B------:R-:W-:Y:S02]  /*1eb0*/  PLOP3.LUT P0, PT, P1, P0, PT, 0x2f, 0xf2 ;  /* 0x0000000000f2781c */ /* 0x000fe40000f00577 */
[----:B------:R-:W-:Y:S02]  /*1ec0*/  FSETP.NE.FTZ.AND P1, PT, |R3|, +INF , PT ;  /* 0x7f8000000300780b */ /* 0x000fe40003f35200 */
[----:B------:R-:W-:Y:S01]  /*1ed0*/  FSETP.EQU.OR P0, PT, |R2|, +INF , P0 ;  /* 0x7f8000000200780b */ /* 0x000fe2000070a600 */
[----:B0-----:R-:W-:Y:S02]  /*1ee0*/  IMAD.WIDE.U32 R10, R5, 0x10000, RZ ;  /* 0x00010000050a7825 */ /* 0x001fe400078e00ff */
[----:B------:R-:W0:Y:S01]  /*1ef0*/  F2F.F16.F32 R18, R18 ;  /* 0x0000001200127304 */ /* 0x000e220000200800 */
[----:B------:R-:W-:-:S04]  /*1f00*/  PLOP3.LUT P0, PT, P0, P1, PT, 0xf2, 0x2f ;  /* 0x00000000002f781c */ /* 0x000fc80000703e72 */
[----:B------:R-:W-:Y:S01]  /*1f10*/  FSETP.NE.AND P0, PT, |R4|, +INF , !P0 ;  /* 0x7f8000000400780b */ /* 0x000fe20004705200 */
[----:B--2---:R-:W-:Y:S02]  /*1f20*/  IMAD.U32 R19, R19, 0x10000, RZ ;  /* 0x0001000013137824 */ /* 0x004fe400078e00ff */
[----:B------:R-:W2:Y:S03]  /*1f30*/  F2F.F16.F32 R23, R20 ;  /* 0x0000001400177304 */ /* 0x000ea60000200800 */
[----:B0-----:R-:W-:Y:S02]  /*1f40*/  LOP3.LUT R19, R11, R19, R18, 0xfe, !PT ;  /* 0x000000130b137212 */ /* 0x001fe400078efe12 */
[----:B--2---:R-:W-:Y:S01]  /*1f50*/  LOP3.LUT R18, R10, R23, RZ, 0xfc, !PT ;  /* 0x000000170a127212 */ /* 0x004fe200078efcff */
[----:B------:R-:W-:Y:S01]  /*1f60*/  IMAD.WIDE R10, R9, 0x8, R16 ;  /* 0x00000008090a7825 */ /* 0x000fe200078e0210 */
[----:B-1----:R-:W-:-:S04]  /*1f70*/  IADD3 R9, PT, PT, R6, R9, RZ ;  /* 0x0000000906097210 */ /* 0x002fc80007ffe0ff */
[----:B------:R0:W-:Y:S01]  /*1f80*/  STG.E.64 desc[UR6][R10.64], R18 ;  /* 0x000000120a007986 */ /* 0x0001e2000c101b06 */
[----:B------:R-:W-:-:S04]  /*1f90*/  SHF.L.U32 R0, R9, 0x2, RZ ;  /* 0x0000000209007819 */ /* 0x000fc800000006ff */
[----:B------:R-:W-:Y:S02]  /*1fa0*/  ISETP.GE.AND P1, PT, R0, R7, PT ;  /* 0x000000070000720c */ /* 0x000fe40003f26270 */
[----:B------:R-:W-:-:S11]  /*1fb0*/  SEL R0, RZ, 0x1, !P0 ;  /* 0x00000001ff007807 */ /* 0x000fd60004000000 */
[----:B0-----:R-:W-:Y:S05]  /*1fc0*/  @!P1 BRA `(.L_x_14) ;  /* 0xfffffffc00389947 */ /* 0x001fea000383ffff */
[----:B------:R-:W-:Y:S05]  /*1fd0*/  BRA `(.L_x_2) ;  /* 0x0000000000e47947 */ /* 0x000fea0003800000 */
.L_x_10:
[----:B------:R-:W-:-:S07]  /*1fe0*/  HFMA2 R0, -RZ, RZ, 0, 5.9604644775390625e-08 ;  /* 0x00000001ff007431 */ /* 0x000fce00000001ff */
.L_x_15:
        /* <DEDUP_REMOVED lines=15> */
[----:B------:R-:W-:Y:S01]  /*20e0*/  HADD2.F32 R3, -RZ, R3.H0_H0 ;  /* 0x20000003ff037230 */ /* 0x000fe20000004100 */
[----:B------:R-:W-:Y:S01]  /*20f0*/  MOV R5, R2 ;  /* 0x0000000200057202 */ /* 0x000fe20000000f00 */
[----:B------:R-:W-:-:S02]  /*2100*/  HADD2.F32 R2, -RZ, R22.H0_H0 ;  /* 0x20000016ff027230 */ /* 0x000fc40000004100 */
[----:B------:R-:W-:Y:S01]  /*2110*/  FFMA.FTZ R19, R18, UR14, R11 ;  /* 0x0000000e12137c23 */ /* 0x000fe2000801000b */
[----:B------:R-:W-:Y:S02]  /*2120*/  HADD2.F32 R11, -RZ, R20.H0_H0 ;  /* 0x20000014ff0b7230 */ /* 0x000fe40000004100 */
[----:B------:R-:W-:Y:S01]  /*2130*/  FMUL.FTZ R20, R8, UR13 ;  /* 0x0000000d08147c20 */ /* 0x000fe20008410000 */
[----:B------:R-:W-:Y:S01]  /*2140*/  FMUL.FTZ R23, R3, UR13 ;  /* 0x0000000d03177c20 */ /* 0x000fe20008410000 */
[----:B------:R-:W-:Y:S02]  /*2150*/  HADD2.F32 R22, -RZ, R5.H0_H0 ;  /* 0x20000005ff167230 */ /* 0x000fe40000004100 */
[----:B------:R-:W-:Y:S01]  /*2160*/  FFMA.FTZ R21, R11, UR14, R20 ;  /* 0x0000000e0b157c23 */ /* 0x000fe20008010014 */
[----:B------:R-:W-:Y:S01]  /*2170*/  MOV R20, R4 ;  /* 0x0000000400147202 */ /* 0x000fe20000000f00 */
[----:B------:R-:W-:Y:S01]  /*2180*/  FFMA.FTZ R23, R2, UR14, R23 ;  /* 0x0000000e02177c23 */ /* 0x000fe20008010017 */
[----:B------:R-:W-:Y:S01]  /*2190*/  FMUL.FTZ R5, R22, UR13 ;  /* 0x0000000d16057c20 */ /* 0x000fe20008410000 */
[----:B------:R-:W0:Y:S02]  /*21a0*/  F2F.F16.F32 R19, R19 ;  /* 0x0000001300137304 */ /* 0x000e240000200800 */
[----:B------:R-:W-:-:S05]  /*21b0*/  HADD2.F32 R20, -RZ, R20.H0_H0 ;  /* 0x20000014ff147230 */ /* 0x000fca0000004100 */
[C---:B------:R-:W-:Y:S01]  /*21c0*/  FSETP.NE.FTZ.AND P0, PT, |R20|.reuse, +INF , PT ;  /* 0x7f8000001400780b */ /* 0x040fe20003f15200 */
[----:B------:R-:W2:Y:S01]  /*21d0*/  F2F.F16.F32 R23, R23 ;  /* 0x0000001700177304 */ /* 0x000ea20000200800 */
[----:B------:R-:W-:Y:S02]  /*21e0*/  FFMA.FTZ R20, R20, UR14, R5 ;  /* 0x0000000e14147c23 */ /* 0x000fe40008010005 */
[----:B------:R-:W-:Y:S02]  /*21f0*/  PLOP3.LUT P0, PT, P1, P0, PT, 0x2f, 0xf2 ;  /* 0x0000000000f2781c */ /* 0x000fe40000f00577 */
[----:B------:R-:W-:Y:S02]  /*2200*/  FSETP.NE.FTZ.AND P1, PT, |R18|, +INF , PT ;  /* 0x7f8000001200780b */ /* 0x000fe40003f35200 */
[----:B------:R-:W-:Y:S01]  /*2210*/  FSETP.EQU.OR P0, PT, |R22|, +INF , P0 ;  /* 0x7f8000001600780b */ /* 0x000fe2000070a600 */
[----:B------:R-:W3:Y:S01]  /*2220*/  F2F.F16.F32 R4, R21 ;  /* 0x0000001500047304 */ /* 0x000ee20000200800 */
[----:B0-----:R-:W-:-:S02]  /*2230*/  IMAD.WIDE.U32 R18, R19, 0x10000, RZ ;  /* 0x0001000013127825 */ /* 0x001fc400078e00ff */
[----:B------:R-:W-:Y:S02]  /*2240*/  PLOP3.LUT P0, PT, P0, P1, PT, 0xf2, 0x2f ;  /* 0x00000000002f781c */ /* 0x000fe40000703e72 */
[----:B------:R-:W-:Y:S01]  /*2250*/  FSETP.NE.FTZ.AND P1, PT, |R11|, +INF , PT ;  /* 0x7f8000000b00780b */ /* 0x000fe20003f35200 */
[----:B--2---:R-:W-:Y:S02]  /*2260*/  IMAD.U32 R5, R23, 0x10000, RZ ;  /* 0x0001000017057824 */ /* 0x004fe400078e00ff */
[----:B------:R-:W0:Y:S01]  /*2270*/  F2F.F16.F32 R25, R20 ;  /* 0x0000001400197304 */ /* 0x000e220000200800 */
[----:B------:R-:W-:-:S04]  /*2280*/  FSETP.EQU.OR P0, PT, |R10|, +INF , P0 ;  /* 0x7f8000000a00780b */ /* 0x000fc8000070a600 */
[----:B------:R-:W-:Y:S02]  /*2290*/  PLOP3.LUT P0, PT, P0, P1, PT, 0xf2, 0x2f ;  /* 0x00000000002f781c */ /* 0x000fe40000703e72 */
[----:B---3--:R-:W-:Y:S01]  /*22a0*/  LOP3.LUT R11, R19, R5, R4, 0xfe, !PT ;  /* 0x00000005130b7212 */ /* 0x008fe200078efe04 */
[----:B------:R-:W-:Y:S01]  /*22b0*/  IMAD.WIDE R4, R9, 0x8, R16 ;  /* 0x0000000809047825 */ /* 0x000fe200078e0210 */
[----:B-1----:R-:W-:Y:S02]  /*22c0*/  IADD3 R9, PT, PT, R6, R9, RZ ;  /* 0x0000000906097210 */ /* 0x002fe40007ffe0ff */
[----:B------:R-:W-:Y:S02]  /*22d0*/  FSETP.NE.FTZ.AND P1, PT, |R2|, +INF , PT ;  /* 0x7f8000000200780b */ /* 0x000fe40003f35200 */
[----:B------:R-:W-:Y:S02]  /*22e0*/  FSETP.EQU.OR P0, PT, |R8|, +INF , P0 ;  /* 0x7f8000000800780b */ /* 0x000fe4000070a600 */
[----:B0-----:R-:W-:-:S02]  /*22f0*/  LOP3.LUT R10, R18, R25, RZ, 0xfc, !PT ;  /* 0x00000019120a7212 */ /* 0x001fc400078efcff */
[----:B------:R-:W-:Y:S02]  /*2300*/  SHF.L.U32 R0, R9, 0x2, RZ ;  /* 0x0000000209007819 */ /* 0x000fe400000006ff */
[----:B------:R-:W-:Y:S01]  /*2310*/  PLOP3.LUT P0, PT, P0, P1, PT, 0xf2, 0x2f ;  /* 0x00000000002f781c */ /* 0x000fe20000703e72 */
[----:B------:R0:W-:Y:S01]  /*2320*/  STG.E.64 desc[UR6][R4.64], R10 ;  /* 0x0000000a04007986 */ /* 0x0001e2000c101b06 */
[----:B------:R-:W-:Y:S02]  /*2330*/  ISETP.GE.AND P1, PT, R0, R7, PT ;  /* 0x000000070000720c */ /* 0x000fe40003f26270 */
[----:B------:R-:W-:-:S04]  /*2340*/  FSETP.NE.AND P0, PT, |R3|, +INF , !P0 ;  /* 0x7f8000000300780b */ /* 0x000fc80004705200 */
[----:B------:R-:W-:-:S07]  /*2350*/  SEL R0, RZ, 0x1, !P0 ;  /* 0x00000001ff007807 */ /* 0x000fce0004000000 */
[----:B0-----:R-:W-:Y:S05]  /*2360*/  @!P1 BRA `(.L_x_15) ;  /* 0xfffffffc00209947 */ /* 0x001fea000383ffff */
.L_x_2:
[----:B------:R-:W-:Y:S05]  /*2370*/  BSYNC.RECONVERGENT B0 ;  /* 0x0000000000007941 */ /* 0x000fea0003800200 */
.L_x_0:
[----:B------:R-:W-:-:S04]  /*2380*/  PRMT R0, R0, 0x9910, RZ ;  /* 0x0000991000007816 */ /* 0x000fc800000000ff */
[----:B------:R-:W-:-:S13]  /*2390*/  ISETP.NE.AND P0, PT, R0, RZ, PT ;  /* 0x000000ff0000720c */ /* 0x000fda0003f05270 */
[----:B------:R-:W-:Y:S05]  /*23a0*/  @P0 EXIT ;  /* 0x000000000000094d */ /* 0x000fea0003800000 */
[----:B------:R-:W0:Y:S01]  /*23b0*/  LDC.64 R2, c[0x0][0x388] ;  /* 0x0000e200ff027b82 */ /* 0x000e220000000a00 */
[----:B------:R-:W-:-:S05]  /*23c0*/  HFMA2 R5, -RZ, RZ, 0, 5.9604644775390625e-08 ;  /* 0x00000001ff057431 */ /* 0x000fca00000001ff */
[----:B0-----:R-:W-:Y:S01]  /*23d0*/  STG.E.STRONG.SYS desc[UR6][R2.64], R5 ;  /* 0x0000000502007986 */ /* 0x001fe2000c115906 */
[----:B------:R-:W-:Y:S05]  /*23e0*/  EXIT ;  /* 0x000000000000794d */ /* 0x000fea0003800000 */
.L_x_16:
[----:B------:R-:W-:-:S00]  /*23f0*/  BRA `(.L_x_16) ;  /* 0xfffffffc00fc7947 */ /* 0x000fc0000383ffff */
[----:B------:R-:W-:-:S00]  /*2400*/  NOP ;  /* 0x0000000000007918 */ /* 0x000fc00000000000 */
[----:B------:R-:W-:-:S00]  /*2410*/  NOP ;  /* 0x0000000000007918 */ /* 0x000fc00000000000 */
[----:B------:R-:W-:-:S00]  /*2420*/  NOP ;  /* 0x0000000000007918 */ /* 0x000fc00000000000 */
[----:B------:R-:W-:-:S00]  /*2430*/  NOP ;  /* 0x0000000000007918 */ /* 0x000fc00000000000 */
[----:B------:R-:W-:-:S00]  /*2440*/  NOP ;  /* 0x0000000000007918 */ /* 0x000fc00000000000 */
[----:B------:R-:W-:-:S00]  /*2450*/  NOP ;  /* 0x0000000000007918 */ /* 0x000fc00000000000 */
[----:B------:R-:W-:-:S00]  /*2460*/  NOP ;  /* 0x0000000000007918 */ /* 0x000fc00000000000 */
[----:B------:R-:W-:-:S00]  /*2470*/  NOP ;  /* 0x0000000000007918 */ /* 0x000fc00000000000 */
.L_x_136:


//--------------------- .text._Z25multi_tensor_apply_kernelI18TensorListMetadataILi3EE12AxpbyFunctorIN3c104HalfES4_fEJffiEEvlPViT_T0_DpT1_ --------------------------
	.section	.text._Z25multi_tensor_apply_kernelI18TensorListMetadataILi3EE12AxpbyFunctorIN3c104HalfES4_fEJffiEEvlPViT_T0_DpT1_,"ax",@progbits
	.align	128
        .global         _Z25multi_tensor_apply_kernelI18TensorListMetadataILi3EE12AxpbyFunctorIN3c104HalfES4_fEJffiEEvlPViT_T0_DpT1_
        .type           _Z25multi_tensor_apply_kernelI18TensorListMetadataILi3EE12AxpbyFunctorIN3c104HalfES4_fEJffiEEvlPViT_T0_DpT1_,@function
        .size           _Z25multi_tensor_apply_kernelI18TensorListMetadataILi3EE12AxpbyFunctorIN3c104HalfES4_fEJffiEEvlPViT_T0_DpT1_,(.L_x_137 - _Z25multi_tensor_apply_kernelI18TensorListMetadataILi3EE12AxpbyFunctorIN3c104HalfES4_fEJffiEEvlPViT_T0_DpT1_)
        .other          _Z25multi_tensor_apply_kernelI18TensorListMetadataILi3EE12AxpbyFunctorIN3c104HalfES4_fEJffiEEvlPViT_T0_DpT1_,@"STO_CUDA_ENTRY STV_DEFAULT"
_Z25multi_tensor_apply_kernelI18TensorListMetadataILi3EE12AxpbyFunctorIN3c104HalfES4_fEJffiEEvlPViT_T0_DpT1_:
.text._Z25multi_tensor_apply_kernelI18TensorListMetadataILi3EE12AxpbyFunctorIN3c104HalfES4_fEJffiEEvlPViT_T0_DpT1_:
        /* <DEDUP_REMOVED lines=10> */
[----:B0-----:R-:W-:-:S07]  /*00a0*/  LEA R0, R0, R7, 0x3 ;  /* 0x0000000700007211 */ /* 0x001fce00078e18ff */
        /* <DEDUP_REMOVED lines=30> */
[----:B------:R-:W-:Y:S01]  /*0290*/  HFMA2 R0, -RZ, RZ, 0, 5.9604644775390625e-08 ;  /* 0x00000001ff007431 */ /* 0x000fe200000001ff */
[----:B------:R-:W0:Y:S01]  /*02a0*/  LDCU UR8, c[0x0][0xfe0] ;  /* 0x0001fc00ff0877ac */ /* 0x000e220008000800 */
[----:B------:R-:W2:Y:S01]  /*02b0*/  LDCU UR9, c[0x0][0xfdc] ;  /* 0x0001fb80ff0977ac */ /* 0x000ea20008000800 */
[----:B------:R-:W-:-:S05]  /*02c0*/  UMOV UR4, URZ ;  /* 0x000000ff00047c82 */ /* 0x000fca0008000000 */
.L_x_23:
[----:B-1----:R-:W-:Y:S02]  /*02d0*/  IADD3 R5, PT, PT, R2, UR4, RZ ;  /* 0x0000000402057c10 */ /* 0x002fe4000fffe0ff */
[----:B------:R-:W-:Y:S02]  /*02e0*/  PRMT R22, RZ, 0x7610, R22 ;  /* 0x00007610ff167816 */ /* 0x000fe40000000016 */
[C---:B------:R-:W-:Y:S02]  /*02f0*/  IADD3 R23, PT, PT, R5.reuse, UR5, RZ ;  /* 0x0000000505177c10 */ /* 0x040fe4000fffe0ff */
[-C--:B------:R-:W-:Y:S02]  /*0300*/  ISETP.GE.AND P0, PT, R5, R3.reuse, PT ;  /* 0x000000030500720c */ /* 0x080fe40003f06270 */
[C---:B------:R-:W-:Y:S02]  /*0310*/  IADD3 R9, PT, PT, R23.reuse, UR5, RZ ;  /* 0x0000000517097c10 */ /* 0x040fe4000fffe0ff */
[----:B------:R-:W-:-:S02]  /*0320*/  ISETP.GE.AND P4, PT, R23, R3, PT ;  /* 0x000000031700720c */ /* 0x000fc40003f86270 */
[C---:B------:R-:W-:Y:S02]  /*0330*/  IADD3 R7, PT, PT, R9.reuse, UR5, RZ ;  /* 0x0000000509077c10 */ /* 0x040fe4000fffe0ff */
[-C--:B------:R-:W-:Y:S02]  /*0340*/  ISETP.GE.AND P3, PT, R9, R3.reuse, PT ;  /* 0x000000030900720c */ /* 0x080fe40003f66270 */
[----:B------:R-:W-:Y:S02]  /*0350*/  ISETP.GE.AND P2, PT, R7, R3, PT ;  /* 0x000000030700720c */ /* 0x000fe40003f46270 */
[----:B------:R-:W-:Y:S01]  /*0360*/  PRMT R4, RZ, 0x7610, R4 ;  /* 0x00007610ff047816 */ /* 0x000fe20000000004 */
[----:B------:R-:W-:Y:S01]  /*0370*/  @!P0 IMAD.WIDE R24, R5, 0x2, R12 ;  /* 0x0000000205188825 */ /* 0x000fe200078e020c */
[----:B------:R-:W-:-:S03]  /*0380*/  PRMT R28, RZ, 0x7610, R28 ;  /* 0x00007610ff1c7816 */ /* 0x000fc6000000001c */
[----:B------:R-:W-:Y:S01]  /*0390*/  @!P4 IMAD.WIDE R18, R23, 0x2, R12 ;  /* 0x000000021712c825 */ /* 0x000fe200078e020c */
[----:B------:R-:W-:Y:S01]  /*03a0*/  PRMT R8, RZ, 0x7610, R8 ;  /* 0x00007610ff087816 */ /* 0x000fe20000000008 */
[----:B------:R-:W3:Y:S02]  /*03b0*/  @!P0 LDG.E.U16 R22, desc[UR6][R24.64] ;  /* 0x0000000618168981 */ /* 0x000ee4000c1e1500 */
[--C-:B------:R-:W-:Y:S02]  /*03c0*/  @!P0 IMAD.WIDE R20, R5, 0x2, R14.reuse ;  /* 0x0000000205148825 */ /* 0x100fe400078e020e */
[----:B------:R1:W4:Y:S02]  /*03d0*/  @!P4 LDG.E.U16 R4, desc[UR6][R18.64] ;  /* 0x000000061204c981 */ /* 0x000324000c1e1500 */
[----:B------:R-:W-:Y:S01]  /*03e0*/  @!P4 IMAD.WIDE R10, R23, 0x2, R14 ;  /* 0x00000002170ac825 */ /* 0x000fe200078e020e */
[----:B------:R-:W-:Y:S01]  /*03f0*/  PRMT R29, RZ, 0x7610, R29 ;  /* 0x00007610ff1d7816 */ /* 0x000fe2000000001d */
[----:B------:R5:W2:Y:S01]  /*0400*/  @!P0 LDG.E.U16 R28, desc[UR6][R20.64] ;  /* 0x00000006141c8981 */ /* 0x000aa2000c1e1500 */
[----:B------:R-:W-:Y:S01]  /*0410*/  PRMT R6, RZ, 0x7610, R6 ;  /* 0x00007610ff067816 */ /* 0x000fe20000000006 */
[----:B------:R-:W-:-:S02]  /*0420*/  @!P2 IMAD.WIDE R26, R7, 0x2, R14 ;  /* 0x00000002071aa825 */ /* 0x000fc400078e020e */
[----:B------:R0:W4:Y:S01]  /*0430*/  @!P4 LDG.E.U16 R8, desc[UR6][R10.64] ;  /* 0x000000060a08c981 */ /* 0x000122000c1e1500 */
[----:B-1----:R-:W-:Y:S01]  /*0440*/  PRMT R18, RZ, 0x7610, R18 ;  /* 0x00007610ff127816 */ /* 0x002fe20000000012 */
[----:B------:R-:W-:Y:S01]  /*0450*/  @!P3 IMAD.WIDE R24, R9, 0x2, R14 ;  /* 0x000000020918b825 */ /* 0x000fe200078e020e */
[----:B------:R-:W-:-:S03]  /*0460*/  PRMT R19, RZ, 0x7610, R19 ;  /* 0x00007610ff137816 */ /* 0x000fc60000000013 */
[--C-:B-----5:R-:W-:Y:S01]  /*0470*/  @!P3 IMAD.WIDE R20, R9, 0x2, R12.reuse ;  /* 0x000000020914b825 */ /* 0x120fe200078e020c */
[----:B------:R-:W5:Y:S03]  /*0480*/  @!P2 LDG.E.U16 R18, desc[UR6][R26.64] ;  /* 0x000000061a12a981 */ /* 0x000f66000c1e1500 */
[----:B0-----:R-:W-:Y:S01]  /*0490*/  @!P2 IMAD.WIDE R10, R7, 0x2, R12 ;  /* 0x00000002070aa825 */ /* 0x001fe200078e020c */
[----:B------:R-:W5:Y:S04]  /*04a0*/  @!P3 LDG.E.U16 R29, desc[UR6][R24.64] ;  /* 0x00000006181db981 */ /* 0x000f68000c1e1500 */
[----:B------:R-:W5:Y:S04]  /*04b0*/  @!P2 LDG.E.U16 R19, desc[UR6][R10.64] ;  /* 0x000000060a13a981 */ /* 0x000f68000c1e1500 */
[----:B------:R0:W5:Y:S01]  /*04c0*/  @!P3 LDG.E.U16 R6, desc[UR6][R20.64] ;  /* 0x000000061406b981 */ /* 0x000162000c1e1500 */
[----:B------:R-:W-:-:S02]  /*04d0*/  ISETP.GE.AND P1, PT, R5, R3, PT ;  /* 0x000000030500720c */ /* 0x000fc40003f26270 */
[----:B------:R-:W-:Y:S01]  /*04e0*/  LOP3.LUT P0, RZ, R0, 0xff, RZ, 0xc0, !PT ;  /* 0x000000ff00ff7812 */ /* 0x000fe2000780c0ff */
[----:B------:R-:W-:Y:S01]  /*04f0*/  ULEA UR4, UR5, UR4, 0x2 ;  /* 0x0000000405047291 */ /* 0x000fe2000f8e10ff */
[----:B---3--:R-:W-:Y:S02]  /*0500*/  HADD2.F32 R22, -RZ, R22.H0_H0 ;  /* 0x20000016ff167230 */ /* 0x008fe40000004100 */
[----:B--2---:R-:W-:Y:S02]  /*0510*/  HADD2.F32 R28, -RZ, R28.H0_H0 ;  /* 0x2000001cff1c7230 */ /* 0x004fe40000004100 */
[----:B----4-:R-:W-:-:S03]  /*0520*/  HADD2.F32 R0, -RZ, R8.H0_H0 ;  /* 0x20000008ff007230 */ /* 0x010fc60000004100 */
[----:B0-----:R-:W-:Y:S01]  /*0530*/  FMUL.FTZ R21, R28, UR8 ;  /* 0x000000081c157c20 */ /* 0x001fe20008410000 */
[----:B------:R-:W-:Y:S02]  /*0540*/  HADD2.F32 R4, -RZ, R4.H0_H0 ;  /* 0x20000004ff047230 */ /* 0x000fe40000004100 */
[----:B------:R-:W-:Y:S01]  /*0550*/  FMUL.FTZ R11, R0, UR8 ;  /* 0x00000008000b7c20 */ /* 0x000fe20008410000 */
[----:B-----5:R-:W-:Y:S02]  /*0560*/  HADD2.F32 R18, -RZ, R18.H0_H0 ;  /* 0x20000012ff127230 */ /* 0x020fe40000004100 */
[----:B------:R-:W-:-:S03]  /*0570*/  HADD2.F32 R29, -RZ, R29.H0_H0 ;  /* 0x2000001dff1d7230 */ /* 0x000fc60000004100 */
[----:B------:R-:W-:Y:S01]  /*0580*/  FMUL.FTZ R27, R18, UR8 ;  /* 0x00000008121b7c20 */ /* 0x000fe20008410000 */
[----:B------:R-:W-:Y:S02]  /*0590*/  HADD2.F32 R8, -RZ, R19.H0_H0 ;  /* 0x20000013ff087230 */ /* 0x000fe40000004100 */
[----:B------:R-:W-:Y:S01]  /*05a0*/  FMUL.FTZ R25, R29, UR8 ;  /* 0x000000081d197c20 */ /* 0x000fe20008410000 */
[----:B------:R-:W-:Y:S01]  /*05b0*/  FFMA.FTZ R19, R22, UR9, R21 ;  /* 0x0000000916137c23 */ /* 0x000fe20008010015 */
[----:B------:R-:W-:Y:S02]  /*05c0*/  HADD2.F32 R6, -RZ, R6.H0_H0 ;  /* 0x20000006ff067230 */ /* 0x000fe40000004100 */
[----:B------:R-:W-:Y:S01]  /*05d0*/  FFMA.FTZ R21, R4, UR9, R11 ;  /* 0x0000000904157c23 */ /* 0x000fe2000801000b */
[----:B------:R-:W-:Y:S01]  /*05e0*/  FSETP.NE.FTZ.AND P5, PT, |R28|, +INF , PT ;  /* 0x7f8000001c00780b */ /* 0x000fe20003fb5200 */
[----:B------:R-:W-:-:S04]  /*05f0*/  @!P1 IMAD.WIDE R4, R5, 0x4, R16 ;  /* 0x0000000405049825 */ /* 0x000fc800078e0210 */
[----:B------:R-:W-:Y:S01]  /*0600*/  FFMA.FTZ R27, R8, UR9, R27 ;  /* 0x00000009081b7c23 */ /* 0x000fe2000801001b */
[----:B------:R-:W-:Y:S01]  /*0610*/  FFMA.FTZ R25, R6, UR9, R25 ;  /* 0x0000000906197c23 */ /* 0x000fe20008010019 */
[----:B------:R-:W-:Y:S01]  /*0620*/  @!P4 IMAD.WIDE R10, R23, 0x4, R16 ;  /* 0x00000004170ac825 */ /* 0x000fe200078e0210 */
[----:B------:R-:W-:-:S03]  /*0630*/  PLOP3.LUT P0, PT, P0, P5, PT, 0x2f, 0xf2 ;  /* 0x0000000000f2781c */ /* 0x000fc6000070a577 */
[--C-:B------:R-:W-:Y:S01]  /*0640*/  @!P3 IMAD.WIDE R8, R9, 0x4, R16.reuse ;  /* 0x000000040908b825 */ /* 0x100fe200078e0210 */
[----:B------:R3:W-:Y:S03]  /*0650*/  @!P1 STG.E desc[UR6][R4.64], R19 ;  /* 0x0000001304009986 */ /* 0x0007e6000c101906 */
[----:B------:R-:W-:Y:S01]  /*0660*/  @!P2 IMAD.WIDE R6, R7, 0x4, R16 ;  /* 0x000000040706a825 */ /* 0x000fe200078e0210 */
[----:B------:R3:W-:Y:S01]  /*0670*/  @!P4 STG.E desc[UR6][R10.64], R21 ;  /* 0x000000150a00c986 */ /* 0x0007e2000c101906 */
[----:B------:R-:W-:Y:S02]  /*0680*/  FSETP.EQU.OR P0, PT, |R0|, +INF , P0 ;  /* 0x7f8000000000780b */ /* 0x000fe4000070a600 */
[----:B------:R-:W-:Y:S01]  /*0690*/  FSETP.NE.FTZ.AND P1, PT, |R29|, +INF , PT ;  /* 0x7f8000001d00780b */ /* 0x000fe20003f35200 */
[----:B------:R3:W-:Y:S04]  /*06a0*/  @!P3 STG.E desc[UR6][R8.64], R25 ;  /* 0x000000190800b986 */ /* 0x0007e8000c101906 */
[----:B------:R3:W-:Y:S01]  /*06b0*/  @!P2 STG.E desc[UR6][R6.64], R27 ;  /* 0x0000001b0600a986 */ /* 0x0007e2000c101906 */
[----:B------:R-:W-:-:S02]  /*06c0*/  PLOP3.LUT P0, PT, P0, P1, PT, 0xf2, 0x2f ;  /* 0x00000000002f781c */ /* 0x000fc40000703e72 */
[----:B------:R-:W-:Y:S02]  /*06d0*/  ISETP.LE.AND P1, PT, R3, UR4, PT ;  /* 0x0000000403007c0c */ /* 0x000fe4000bf23270 */
[----:B------:R-:W-:-:S04]  /*06e0*/  FSETP.NE.AND P0, PT, |R18|, +INF , !P0 ;  /* 0x7f8000001200780b */ /* 0x000fc80004705200 */
[----:B------:R-:W-:-:S07]  /*06f0*/  SEL R0, RZ, 0x1, !P0 ;  /* 0x00000001ff007807 */ /* 0x000fce0004000000 */
[----:B---3--:R-:W-:Y:S05]  /*0700*/  @!P1 BRA `(.L_x_23) ;  /* 0xfffffff800f09947 */ /* 0x008fea000383ffff */
[----:B------:R-:W-:Y:S05]  /*0710*/  BRA `(.L_x_19) ;  /* 0x0000001800587947 */ /* 0x000fea0003800000 */
.L_x_22:
[----:B------:R-:W0:Y:S01]  /*0720*/  LDCU UR8, c[0x0][0xfe0] ;  /* 0x0001fc00ff0877ac */ /* 0x000e220008000800 */
[----:B------:R-:W2:Y:S01]  /*0730*/  LDCU UR9, c[0x0][0xfdc] ;  /* 0x0001fb80ff0977ac */ /* 0x000ea20008000800 */
[----:B------:R-:W-:-:S05]  /*0740*/  UMOV UR4, URZ ;  /* 0x000000ff00047c82 */ /* 0x000fca0008000000 */
.L_x_24:
        /* <DEDUP_REMOVED lines=14> */
[----:B------:R1:W3:Y:S01]  /*0830*/  @!P0 LDG.E.U16 R7, desc[UR6][R24.64] ;  /* 0x0000000618078981 */ /* 0x0002e2000c1e1500 */
[----:B------:R-:W-:Y:S01]  /*0840*/  PRMT R29, RZ, 0x7610, R29 ;  /* 0x00007610ff1d7816 */ /* 0x000fe2000000001d */
[----:B------:R-:W-:Y:S02]  /*0850*/  @!P0 IMAD.WIDE R22, R4, 0x2, R14 ;  /* 0x0000000204168825 */ /* 0x000fe400078e020e */
        /* <DEDUP_REMOVED lines=15> */
[----:B------:R-:W-:Y:S01]  /*0950*/  ULEA UR4, UR5, UR4, 0x2 ;  /* 0x0000000405047291 */ /* 0x000fe2000f8e10ff */
[----:B---3--:R-:W-:Y:S02]  /*0960*/  HADD2.F32 R7, -RZ, R7.H0_H0 ;  /* 0x20000007ff077230 */ /* 0x008fe40000004100 */
[----:B-----5:R-:W-:Y:S02]  /*0970*/  HADD2.F32 R11, -RZ, R11.H0_H0 ;  /* 0x2000000bff0b7230 */ /* 0x020fe40000004100 */
[----:B--2---:R-:W-:-:S02]  /*0980*/  HADD2.F32 R28, -RZ, R28.H0_H0 ;  /* 0x2000001cff1c7230 */ /* 0x004fc40000004100 */
[----:B----4-:R-:W-:Y:S02]  /*0990*/  HADD2.F32 R29, -RZ, R29.H0_H0 ;  /* 0x2000001dff1d7230 */ /* 0x010fe40000004100 */
[----:B0-----:R-:W-:-:S03]  /*09a0*/  HADD2.F32 R23, -RZ, R20.H0_H0 ;  /* 0x20000014ff177230 */ /* 0x001fc60000004100 */
[----:B------:R-:W-:Y:S01]  /*09b0*/  FMUL.FTZ R22, R29, UR8 ;  /* 0x000000081d167c20 */ /* 0x000fe20008410000 */
[----:B------:R-:W-:Y:S01]  /*09c0*/  FMUL.FTZ R28, R28, UR8 ;  /* 0x000000081c1c7c20 */ /* 0x000fe20008410000 */
[----:B------:R-:W-:Y:S02]  /*09d0*/  HADD2.F32 R5, -RZ, R5.H0_H0 ;  /* 0x20000005ff057230 */ /* 0x000fe40000004100 */
[----:B-1----:R-:W-:Y:S01]  /*09e0*/  FMUL.FTZ R18, R23, UR8 ;  /* 0x0000000817127c20 */ /* 0x002fe20008410000 */
[----:B------:R-:W-:Y:S02]  /*09f0*/  HADD2.F32 R9, -RZ, R9.H0_H0 ;  /* 0x20000009ff097230 */ /* 0x000fe40000004100 */
[----:B------:R-:W-:Y:S02]  /*0a00*/  HADD2.F32 R21, -RZ, R21.H0_H0 ;  /* 0x20000015ff157230 */ /* 0x000fe40000004100 */
[----:B------:R-:W-:Y:S01]  /*0a10*/  FMUL.FTZ R20, R11, UR8 ;  /* 0x000000080b147c20 */ /* 0x000fe20008410000 */
[----:B------:R-:W-:Y:S01]  /*0a20*/  FFMA.FTZ R25, R5, UR9, R22 ;  /* 0x0000000905197c23 */ /* 0x000fe20008010016 */
[----:B------:R-:W-:Y:S01]  /*0a30*/  FFMA.FTZ R7, R7, UR9, R28 ;  /* 0x0000000907077c23 */ /* 0x000fe2000801001c */
[----:B------:R-:W-:-:S04]  /*0a40*/  @!P0 IMAD.WIDE R4, R4, 0x4, R16 ;  /* 0x0000000404048825 */ /* 0x000fc800078e0210 */
[----:B------:R-:W-:Y:S01]  /*0a50*/  FFMA.FTZ R21, R21, UR9, R18 ;  /* 0x0000000915157c23 */ /* 0x000fe20008010012 */
[----:B------:R-:W-:Y:S01]  /*0a60*/  FFMA.FTZ R23, R9, UR9, R20 ;  /* 0x0000000909177c23 */ /* 0x000fe20008010014 */
[--C-:B------:R-:W-:Y:S01]  /*0a70*/  @!P1 IMAD.WIDE R18, R6, 0x4, R16.reuse ;  /* 0x0000000406129825 */ /* 0x100fe200078e0210 */
[----:B------:R3:W-:Y:S03]  /*0a80*/  @!P0 STG.E desc[UR6][R4.64], R7 ;  /* 0x0000000704008986 */ /* 0x0007e6000c101906 */
[--C-:B------:R-:W-:Y:S01]  /*0a90*/  @!P2 IMAD.WIDE R10, R10, 0x4, R16.reuse ;  /* 0x000000040a0aa825 */ /* 0x100fe200078e0210 */
[----:B------:R3:W-:Y:S03]  /*0aa0*/  @!P1 STG.E desc[UR6][R18.64], R23 ;  /* 0x0000001712009986 */ /* 0x0007e6000c101906 */
[----:B------:R-:W-:Y:S01]  /*0ab0*/  @!P3 IMAD.WIDE R8, R8, 0x4, R16 ;  /* 0x000000040808b825 */ /* 0x000fe200078e0210 */
[----:B------:R3:W-:Y:S04]  /*0ac0*/  @!P2 STG.E desc[UR6][R10.64], R25 ;  /* 0x000000190a00a986 */ /* 0x0007e8000c101906 */
[----:B------:R3:W-:Y:S01]  /*0ad0*/  @!P3 STG.E desc[UR6][R8.64], R21 ;  /* 0x000000150800b986 */ /* 0x0007e2000c101906 */
[----:B------:R-:W-:-:S13]  /*0ae0*/  ISETP.LE.AND P0, PT, R3, UR4, PT ;  /* 0x0000000403007c0c */ /* 0x000fda000bf03270 */
[----:B---3--:R-:W-:Y:S05]  /*0af0*/  @!P0 BRA `(.L_x_24) ;  /* 0xfffffffc00148947 */ /* 0x008fea000383ffff */
[----:B------:R-:W-:Y:S05]  /*0b00*/  BRA `(.L_x_19) ;  /* 0x00000014005c7947 */ /* 0x000fea0003800000 */
.L_x_21:
[----:B------:R-:W-:Y:S01]  /*0b10*/  HFMA2 R0, -RZ, RZ, 0, 5.9604644775390625e-08 ;  /* 0x00000001ff007431 */ /* 0x000fe200000001ff */
[----:B------:R-:W0:Y:S01]  /*0b20*/  LDCU UR8, c[0x0][0xfe0] ;  /* 0x0001fc00ff0877ac */ /* 0x000e220008000800 */
[----:B------:R-:W2:Y:S01]  /*0b30*/  LDCU UR9, c[0x0][0xfdc] ;  /* 0x0001fb80ff0977ac */ /* 0x000ea20008000800 */
[----:B------:R-:W-:-:S05]  /*0b40*/  UMOV UR4, URZ ;  /* 0x000000ff00047c82 */ /* 0x000fca0008000000 */
.L_x_25:
[----:B-1----:R-:W-:Y:S01]  /*0b50*/  VIADD R23, R2, UR4 ;  /* 0x0000000402177c36 */ /* 0x002fe20008000000 */
[----:B------:R-:W-:-:S04]  /*0b60*/  PRMT R22, RZ, 0x7610, R22 ;  /* 0x00007610ff167816 */ /* 0x000fc80000000016 */
[C---:B------:R-:W-:Y:S02]  /*0b70*/  IADD3 R29, PT, PT, R23.reuse, UR5, RZ ;  /* 0x00000005171d7c10 */ /* 0x040fe4000fffe0ff */
[-C--:B------:R-:W-:Y:S02]  /*0b80*/  ISETP.GE.AND P0, PT, R23, R3.reuse, PT ;  /* 0x000000031700720c */ /* 0x080fe40003f06270 */
[C---:B------:R-:W-:Y:S02]  /*0b90*/  IADD3 R9, PT, PT, R29.reuse, UR5, RZ ;  /* 0x000000051d097c10 */ /* 0x040fe4000fffe0ff */
[-C--:B------:R-:W-:Y:S02]  /*0ba0*/  ISETP.GE.AND P4, PT, R29, R3.reuse, PT ;  /* 0x000000031d00720c */ /* 0x080fe40003f86270 */
[C---:B------:R-:W-:Y:S02]  /*0bb0*/  IADD3 R5, PT, PT, R9.reuse, UR5, RZ ;  /* 0x0000000509057c10 */ /* 0x040fe4000fffe0ff */
[----:B------:R-:W-:-:S02]  /*0bc0*/  ISETP.GE.AND P3, PT, R9, R3, PT ;  /* 0x000000030900720c */ /* 0x000fc40003f66270 */
        /* <DEDUP_REMOVED lines=8> */
[--C-:B------:R-:W-:Y:S02]  /*0c50*/  @!P0 IMAD.WIDE R20, R23, 0x2, R12.reuse ;  /* 0x0000000217148825 */ /* 0x100fe400078e020c */
        /* <DEDUP_REMOVED lines=15> */
[----:B------:R-:W-:Y:S02]  /*0d50*/  ISETP.GE.AND P1, PT, R23, R3, PT ;  /* 0x000000031700720c */ /* 0x000fe40003f26270 */
[----:B------:R-:W-:Y:S01]  /*0d60*/  LOP3.LUT P0, RZ, R0, 0xff, RZ, 0xc0, !PT ;  /* 0x000000ff00ff7812 */ /* 0x000fe2000780c0ff */
[----:B0-----:R-:W-:Y:S01]  /*0d70*/  @!P2 IMAD.WIDE R10, R5, 0x4, R16 ;  /* 0x00000004050aa825 */ /* 0x001fe200078e0210 */
[----:B------:R-:W-:-:S03]  /*0d80*/  ULEA UR4, UR5, UR4, 0x2 ;  /* 0x0000000405047291 */ /* 0x000fc6000f8e10ff */
[----:B---3--:R-:W-:Y:S02]  /*0d90*/  HADD2.F32 R22, -RZ, R22.H0_H0 ;  /* 0x20000016ff167230 */ /* 0x008fe40000004100 */
[----:B-----5:R-:W-:-:S03]  /*0da0*/  HADD2.F32 R7, -RZ, R7.H0_H0 ;  /* 0x20000007ff077230 */ /* 0x020fc60000004100 */
[----:B------:R-:W-:Y:S01]  /*0db0*/  FMUL.FTZ R21, R22, UR8 ;  /* 0x0000000816157c20 */ /* 0x000fe20008410000 */
[----:B--2---:R-:W-:Y:S02]  /*0dc0*/  HADD2.F32 R8, -RZ, R8.H0_H0 ;  /* 0x20000008ff087230 */ /* 0x004fe40000004100 */
[----:B------:R-:W-:Y:S01]  /*0dd0*/  FMUL.FTZ R7, R7, UR8 ;  /* 0x0000000807077c20 */ /* 0x000fe20008410000 */
[----:B------:R-:W-:Y:S02]  /*0de0*/  HADD2.F32 R4, -RZ, R4.H0_H0 ;  /* 0x20000004ff047230 */ /* 0x000fe40000004100 */
[----:B----4-:R-:W-:Y:S02]  /*0df0*/  HADD2.F32 R28, -RZ, R28.H0_H0 ;  /* 0x2000001cff1c7230 */ /* 0x010fe40000004100 */
[----:B------:R-:W-:-:S03]  /*0e00*/  HADD2.F32 R18, -RZ, R18.H0_H0 ;  /* 0x20000012ff127230 */ /* 0x000fc60000004100 */
[----:B------:R-:W-:Y:S01]  /*0e10*/  FMUL.FTZ R5, R28, UR8 ;  /* 0x000000081c057c20 */ /* 0x000fe20008410000 */
[----:B------:R-:W-:Y:S01]  /*0e20*/  FFMA.FTZ R25, R8, UR9, R21 ;  /* 0x0000000908197c23 */ /* 0x000fe20008010015 */
[----:B------:R-:W-:Y:S02]  /*0e30*/  HADD2.F32 R6, -RZ, R6.H0_H0 ;  /* 0x20000006ff067230 */ /* 0x000fe40000004100 */
[----:B------:R-:W-:Y:S01]  /*0e40*/  FMUL.FTZ R18, R18, UR8 ;  /* 0x0000000812127c20 */ /* 0x000fe20008410000 */
[----:B------:R-:W-:Y:S01]  /*0e50*/  FSETP.NE.FTZ.AND P5, PT, |R8|, +INF , PT ;  /* 0x7f8000000800780b */ /* 0x000fe20003fb5200 */
[----:B------:R-:W-:Y:S02]  /*0e60*/  HADD2.F32 R19, -RZ, R19.H0_H0 ;  /* 0x20000013ff137230 */ /* 0x000fe40000004100 */
[----:B------:R-:W-:Y:S01]  /*0e70*/  FFMA.FTZ R7, R4, UR9, R7 ;  /* 0x0000000904077c23 */ /* 0x000fe20008010007 */
[----:B------:R-:W-:-:S04]  /*0e80*/  @!P1 IMAD.WIDE R20, R23, 0x4, R16 ;  /* 0x0000000417149825 */ /* 0x000fc800078e0210 */
[----:B------:R-:W-:Y:S01]  /*0e90*/  FFMA.FTZ R5, R6, UR9, R5 ;  /* 0x0000000906057c23 */ /* 0x000fe20008010005 */
[----:B------:R-:W-:-:S04]  /*0ea0*/  @!P4 IMAD.WIDE R22, R29, 0x4, R16 ;  /* 0x000000041d16c825 */ /* 0x000fc800078e0210 */
[----:B------:R-:W-:Y:S01]  /*0eb0*/  FFMA.FTZ R27, R19, UR9, R18 ;  /* 0x00000009131b7c23 */ /* 0x000fe20008010012 */
[----:B------:R-:W-:Y:S01]  /*0ec0*/  PLOP3.LUT P0, PT, P0, P5, PT, 0x2f, 0xf2 ;  /* 0x0000000000f2781c */ /* 0x000fe2000070a577 */
[----:B------:R-:W-:Y:S01]  /*0ed0*/  @!P3 IMAD.WIDE R8, R9, 0x4, R16 ;  /* 0x000000040908b825 */ /* 0x000fe200078e0210 */
[----:B------:R3:W-:Y:S02]  /*0ee0*/  @!P1 STG.E desc[UR6][R20.64], R25 ;  /* 0x0000001914009986 */ /* 0x0007e4000c101906 */
[----:B------:R-:W-:Y:S02]  /*0ef0*/  FSETP.EQU.OR P0, PT, |R4|, +INF , P0 ;  /* 0x7f8000000400780b */ /* 0x000fe4000070a600 */
[----:B------:R3:W-:Y:S01]  /*0f00*/  @!P4 STG.E desc[UR6][R22.64], R7 ;  /* 0x000000071600c986 */ /* 0x0007e2000c101906 */
[----:B------:R-:W-:-:S03]  /*0f10*/  FSETP.NE.FTZ.AND P1, PT, |R6|, +INF , PT ;  /* 0x7f8000000600780b */ /* 0x000fc60003f35200 */
[----:B------:R3:W-:Y:S04]  /*0f20*/  @!P3 STG.E desc[UR6][R8.64], R5 ;  /* 0x000000050800b986 */ /* 0x0007e8000c101906 */
[----:B------:R3:W-:Y:S01]  /*0f30*/  @!P2 STG.E desc[UR6][R10.64], R27 ;  /* 0x0000001b0a00a986 */ /* 0x0007e2000c101906 */
[----:B------:R-:W-:Y:S02]  /*0f40*/  PLOP3.LUT P0, PT, P0, P1, PT, 0xf2, 0x2f ;  /* 0x00000000002f781c */ /* 0x000fe40000703e72 */
[----:B------:R-:W-:Y:S02]  /*0f50*/  ISETP.LE.AND P1, PT, R3, UR4, PT ;  /* 0x0000000403007c0c */ /* 0x000fe4000bf23270 */
[----:B------:R-:W-:-:S04]  /*0f60*/  FSETP.NE.AND P0, PT, |R19|, +INF , !P0 ;  /* 0x7f8000001300780b */ /* 0x000fc80004705200 */
[----:B------:R-:W-:-:S07]  /*0f70*/  SEL R0, RZ, 0x1, !P0 ;  /* 0x00000001ff007807 */ /* 0x000fce0004000000 */
[----:B---3--:R-:W-:Y:S05]  /*0f80*/  @!P1 BRA `(.L_x_25) ;  /* 0xfffffff800f09947 */ /* 0x008fea000383ffff */
[----:B------:R-:W-:Y:S05]  /*0f90*/  BRA `(.L_x_19) ;  /* 0x0000001000387947 */ /* 0x000fea0003800000 */
.L_x_20:
[----:B------:R-:W-:Y:S01]  /*0fa0*/  HFMA2 R0, -RZ, RZ, 0, 5.9604644775390625e-08 ;  /* 0x00000001ff007431 */ /* 0x000fe200000001ff */
[----:B------:R-:W0:Y:S01]  /*0fb0*/  LDCU UR8, c[0x0][0xfe0] ;  /* 0x0001fc00ff0877ac */ /* 0x000e220008000800 */
[----:B------:R-:W2:Y:S01]  /*0fc0*/  LDCU UR9, c[0x0][0xfdc] ;  /* 0x0001fb80ff0977ac */ /* 0x000ea20008000800 */
[----:B------:R-:W-:-:S05]  /*0fd0*/  UMOV UR4, URZ ;  /* 0x000000ff00047c82 */ /* 0x000fca0008000000 */
.L_x_26:
[----:B-1----:R-:W-:Y:S02]  /*0fe0*/  IADD3 R7, PT, PT, R2, UR4, RZ ;  /* 0x0000000402077c10 */ /* 0x002fe4000fffe0ff */
[----:B------:R-:W-:Y:S02]  /*0ff0*/  PRMT R10, RZ, 0x7610, R10 ;  /* 0x00007610ff0a7816 */ /* 0x000fe4000000000a */
[C---:B------:R-:W-:Y:S02]  /*1000*/  ISETP.GE.AND P0, PT, R7.reuse, R3, PT ;  /* 0x000000030700720c */ /* 0x040fe40003f06270 */
[----:B------:R-:W-:-:S04]  /*1010*/  IADD3 R5, PT, PT, R7, UR5, RZ ;  /* 0x0000000507057c10 */ /* 0x000fc8000fffe0ff */
[C---:B------:R-:W-:Y:S02]  /*1020*/  ISETP.GE.AND P1, PT, R5.reuse, R3, PT ;  /* 0x000000030500720c */ /* 0x040fe40003f26270 */
[----:B------:R-:W-:-:S04]  /*1030*/  IADD3 R11, PT, PT, R5, UR5, RZ ;  /* 0x00000005050b7c10 */ /* 0x000fc8000fffe0ff */
[----:B------:R-:W-:Y:S01]  /*1040*/  IADD3 R9, PT, PT, R11, UR5, RZ ;  /* 0x000000050b097c10 */ /* 0x000fe2000fffe0ff */
[----:B------:R-:W-:Y:S01]  /*1050*/  @!P0 IMAD.WIDE R24, R7, 0x2, R12 ;  /* 0x0000000207188825 */ /* 0x000fe200078e020c */
[-C--:B------:R-:W-:Y:S02]  /*1060*/  ISETP.GE.AND P3, PT, R11, R3.reuse, PT ;  /* 0x000000030b00720c */ /* 0x080fe40003f66270 */
[----:B------:R-:W-:Y:S02]  /*1070*/  ISETP.GE.AND P2, PT, R9, R3, PT ;  /* 0x000000030900720c */ /* 0x000fe40003f46270 */
[----:B------:R-:W3:Y:S01]  /*1080*/  @!P0 LDG.E.U16 R10, desc[UR6][R24.64] ;  /* 0x00000006180a8981 */ /* 0x000ee2000c1e1500 */
[----:B------:R-:W-:Y:S01]  /*1090*/  PRMT R8, RZ, 0x7610, R8 ;  /* 0x00007610ff087816 */ /* 0x000fe20000000008 */
[----:B------:R-:W-:Y:S01]  /*10a0*/  @!P0 IMAD.WIDE R18, R7, 0x2, R14 ;  /* 0x0000000207128825 */ /* 0x000fe200078e020e */
[----:B------:R-:W-:Y:S02]  /*10b0*/  PRMT R4, RZ, 0x7610, R4 ;  /* 0x00007610ff047816 */ /* 0x000fe40000000004 */
[----:B------:R-:W-:Y:S01]  /*10c0*/  PRMT R6, RZ, 0x7610, R6 ;  /* 0x00007610ff067816 */ /* 0x000fe20000000006 */
[C---:B------:R-:W-:Y:S01]  /*10d0*/  @!P1 IMAD.WIDE R20, R5.reuse, 0x2, R12 ;  /* 0x0000000205149825 */ /* 0x040fe200078e020c */
[----:B------:R-:W4:Y:S03]  /*10e0*/  @!P0 LDG.E.U16 R8, desc[UR6][R18.64] ;  /* 0x0000000612088981 */ /* 0x000f26000c1e1500 */
[--C-:B------:R-:W-:Y:S01]  /*10f0*/  @!P1 IMAD.WIDE R22, R5, 0x2, R14.reuse ;  /* 0x0000000205169825 */ /* 0x100fe200078e020e */
[----:B------:R1:W5:Y:S03]  /*1100*/  @!P1 LDG.E.U16 R4, desc[UR6][R20.64] ;  /* 0x0000000614049981 */ /* 0x000366000c1e1500 */
[--C-:B------:R-:W-:Y:S01]  /*1110*/  @!P3 IMAD.WIDE R26, R11, 0x2, R14.reuse ;  /* 0x000000020b1ab825 */ /* 0x100fe200078e020e */
[----:B------:R0:W2:Y:S03]  /*1120*/  @!P1 LDG.E.U16 R6, desc[UR6][R22.64] ;  /* 0x0000000616069981 */ /* 0x0000a6000c1e1500 */
[----:B------:R-:W-:Y:S01]  /*1130*/  @!P2 IMAD.WIDE R28, R9, 0x2, R14 ;  /* 0x00000002091ca825 */ /* 0x000fe200078e020e */
[----:B-1----:R-:W-:-:S02]  /*1140*/  PRMT R21, RZ, 0x7610, R21 ;  /* 0x00007610ff157816 */ /* 0x002fc40000000015 */
[----:B0-----:R-:W-:Y:S01]  /*1150*/  PRMT R22, RZ, 0x7610, R22 ;  /* 0x00007610ff167816 */ /* 0x001fe20000000016 */
[----:B------:R-:W-:Y:S01]  /*1160*/  @!P3 IMAD.WIDE R24, R11, 0x2, R12 ;  /* 0x000000020b18b825 */ /* 0x000fe200078e020c */
[----:B------:R-:W-:Y:S02]  /*1170*/  PRMT R20, RZ, 0x7610, R20 ;  /* 0x00007610ff147816 */ /* 0x000fe40000000014 */
[----:B------:R-:W2:Y:S01]  /*1180*/  @!P3 LDG.E.U16 R21, desc[UR6][R26.64] ;  /* 0x000000061a15b981 */ /* 0x000ea2000c1e1500 */
[----:B------:R-:W-:Y:S01]  /*1190*/  PRMT R23, RZ, 0x7610, R23 ;  /* 0x00007610ff177816 */ /* 0x000fe20000000017 */
[----:B------:R-:W-:Y:S02]  /*11a0*/  @!P2 IMAD.WIDE R18, R9, 0x2, R12 ;  /* 0x000000020912a825 */ /* 0x000fe400078e020c */
[----:B------:R-:W2:Y:S04]  /*11b0*/  @!P2 LDG.E.U16 R22, desc[UR6][R28.64] ;  /* 0x000000061c16a981 */ /* 0x000ea8000c1e1500 */
[----:B------:R0:W2:Y:S04]  /*11c0*/  @!P3 LDG.E.U16 R20, desc[UR6][R24.64] ;  /* 0x000000061814b981 */ /* 0x0000a8000c1e1500 */
[----:B------:R1:W2:Y:S01]  /*11d0*/  @!P2 LDG.E.U16 R23, desc[UR6][R18.64] ;  /* 0x000000061217a981 */ /* 0x0002a2000c1e1500 */
[----:B------:R-:W-:Y:S01]  /*11e0*/  LOP3.LUT P0, RZ, R0, 0xff, RZ, 0xc0, !PT ;  /* 0x000000ff00ff7812 */ /* 0x000fe2000780c0ff */
[----:B------:R-:W-:Y:S01]  /*11f0*/  ULEA UR4, UR5, UR4, 0x2 ;  /* 0x0000000405047291 */ /* 0x000fe2000f8e10ff */
[----:B---3--:R-:W-:-:S05]  /*1200*/  HADD2.F32 R10, -RZ, R10.H0_H0 ;  /* 0x2000000aff0a7230 */ /* 0x008fca0000004100 */
[----:B------:R-:W-:Y:S01]  /*1210*/  FSETP.NE.FTZ.AND P4, PT, |R10|, +INF , PT ;  /* 0x7f8000000a00780b */ /* 0x000fe20003f95200 */
[----:B----4-:R-:W-:-:S03]  /*1220*/  HADD2.F32 R8, -RZ, R8.H0_H0 ;  /* 0x20000008ff087230 */ /* 0x010fc60000004100 */
[----:B------:R-:W-:Y:S01]  /*1230*/  PLOP3.LUT P0, PT, P0, P4, PT, 0x2f, 0xf2 ;  /* 0x0000000000f2781c */ /* 0x000fe20000708577 */
[----:B-----5:R-:W-:Y:S01]  /*1240*/  HADD2.F32 R4, -RZ, R4.H0_H0 ;  /* 0x20000004ff047230 */ /* 0x020fe20000004100 */
[----:B------:R-:W-:Y:S01]  /*1250*/  ISETP.GE.AND P4, PT, R7, R3, PT ;  /* 0x000000030700720c */ /* 0x000fe20003f86270 */
[----:B--2---:R-:W-:Y:S01]  /*1260*/  HADD2.F32 R6, -RZ, R6.H0_H0 ;  /* 0x20000006ff067230 */ /* 0x004fe20000004100 */
[C---:B------:R-:W-:Y:S01]  /*1270*/  FSETP.EQU.OR P0, PT, |R8|.reuse, +INF , P0 ;  /* 0x7f8000000800780b */ /* 0x040fe2000070a600 */
[----:B0-----:R-:W-:Y:S01]  /*1280*/  FMUL.FTZ R25, R8, UR8 ;  /* 0x0000000808197c20 */ /* 0x001fe20008410000 */
[----:B------:R-:W-:Y:S02]  /*1290*/  FSETP.NE.FTZ.AND P5, PT, |R4|, +INF , PT ;  /* 0x7f8000000400780b */ /* 0x000fe40003fb5200 */
[----:B------:R-:W-:Y:S01]  /*12a0*/  FMUL.FTZ R27, R6, UR8 ;  /* 0x00000008061b7c20 */ /* 0x000fe20008410000 */
[----:B-1----:R-:W-:Y:S01]  /*12b0*/  FFMA.FTZ R19, R10, UR9, R25 ;  /* 0x000000090a137c23 */ /* 0x002fe20008010019 */
[----:B------:R-:W-:-:S02]  /*12c0*/  PLOP3.LUT P0, PT, P0, P5, PT, 0xf2, 0x2f ;  /* 0x00000000002f781c */ /* 0x000fc4000070be72 */
[----:B------:R-:W-:Y:S01]  /*12d0*/  FFMA.FTZ R25, R4, UR9, R27 ;  /* 0x0000000904197c23 */ /* 0x000fe2000801001b */
[----:B------:R-:W-:Y:S02]  /*12e0*/  HADD2.F32 R21, -RZ, R21.H0_H0 ;  /* 0x20000015ff157230 */ /* 0x000fe40000004100 */
[----:B------:R-:W-:-:S03]  /*12f0*/  HADD2.F32 R22, -RZ, R22.H0_H0 ;  /* 0x20000016ff167230 */ /* 0x000fc60000004100 */
[----:B------:R-:W-:Y:S01]  /*1300*/  FMUL.FTZ R27, R21, UR8 ;  /* 0x00000008151b7c20 */ /* 0x000fe20008410000 */
[----:B------:R-:W-:Y:S01]  /*1310*/  FSETP.EQU.OR P5, PT, |R6|, +INF , P0 ;  /* 0x7f8000000600780b */ /* 0x000fe200007aa600 */
[----:B------:R-:W-:Y:S02]  /*1320*/  HADD2.F32 R20, -RZ, R20.H0_H0 ;  /* 0x20000014ff147230 */ /* 0x000fe40000004100 */
[----:B------:R-:W-:Y:S01]  /*1330*/  FMUL.FTZ R0, R22, UR8 ;  /* 0x0000000816007c20 */ /* 0x000fe20008410000 */
[----:B------:R-:W-:Y:S02]  /*1340*/  HADD2.F32 R23, -RZ, R23.H0_H0 ;  /* 0x20000017ff177230 */ /* 0x000fe40000004100 */
[----:B------:R-:W-:-:S04]  /*1350*/  @!P4 IMAD.WIDE R6, R7, 0x4, R16 ;  /* 0x000000040706c825 */ /* 0x000fc800078e0210 */
[----:B------:R-:W-:Y:S01]  /*1360*/  FFMA.FTZ R27, R20, UR9, R27 ;  /* 0x00000009141b7c23 */ /* 0x000fe2000801001b */
[----:B------:R-:W-:Y:S01]  /*1370*/  FSETP.NE.FTZ.AND P0, PT, |R23|, +INF , PT ;  /* 0x7f8000001700780b */ /* 0x000fe20003f15200 */
[----:B------:R-:W-:-:S04]  /*1380*/  @!P1 IMAD.WIDE R4, R5, 0x4, R16 ;  /* 0x0000000405049825 */ /* 0x000fc800078e0210 */
[----:B------:R-:W-:Y:S01]  /*1390*/  FFMA.FTZ R23, R23, UR9, R0 ;  /* 0x0000000917177c23 */ /* 0x000fe20008010000 */
[--C-:B------:R-:W-:Y:S01]  /*13a0*/  @!P3 IMAD.WIDE R10, R11, 0x4, R16.reuse ;  /* 0x000000040b0ab825 */ /* 0x100fe200078e0210 */
[----:B------:R3:W-:Y:S03]  /*13b0*/  @!P4 STG.E desc[UR6][R6.64], R19 ;  /* 0x000000130600c986 */ /* 0x0007e6000c101906 */
[----:B------:R-:W-:Y:S01]  /*13c0*/  @!P2 IMAD.WIDE R8, R9, 0x4, R16 ;  /* 0x000000040908a825 */ /* 0x000fe200078e0210 */
[----:B------:R3:W-:Y:S01]  /*13d0*/  @!P1 STG.E desc[UR6][R4.64], R25 ;  /* 0x0000001904009986 */ /* 0x0007e2000c101906 */
[----:B------:R-:W-:-:S03]  /*13e0*/  FSETP.NE.FTZ.AND P6, PT, |R20|, +INF , PT ;  /* 0x7f8000001400780b */ /* 0x000fc60003fd5200 */
[----:B------:R3:W-:Y:S04]  /*13f0*/  @!P3 STG.E desc[UR6][R10.64], R27 ;  /* 0x0000001b0a00b986 */ /* 0x0007e8000c101906 */
[----:B------:R3:W-:Y:S01]  /*1400*/  @!P2 STG.E desc[UR6][R8.64], R23 ;  /* 0x000000170800a986 */ /* 0x0007e2000c101906 */
[----:B------:R-:W-:Y:S02]  /*1410*/  PLOP3.LUT P5, PT, P5, P6, PT, 0xf2, 0x2f ;  /* 0x00000000002f781c */ /* 0x000fe40002fade72 */
[----:B------:R-:W-:Y:S02]  /*1420*/  ISETP.LE.AND P1, PT, R3, UR4, PT ;  /* 0x0000000403007c0c */ /* 0x000fe4000bf23270 */
[----:B------:R-:W-:-:S04]  /*1430*/  FSETP.EQU.OR P5, PT, |R21|, +INF , P5 ;  /* 0x7f8000001500780b */ /* 0x000fc80002faa600 */
[----:B------:R-:W-:-:S04]  /*1440*/  PLOP3.LUT P0, PT, P5, P0, PT, 0xf2, 0x2f ;  /* 0x00000000002f781c */ /* 0x000fc80002f01e72 */
[----:B------:R-:W-:-:S04]  /*1450*/  FSETP.NE.AND P0, PT, |R22|, +INF , !P0 ;  /* 0x7f8000001600780b */ /* 0x000fc80004705200 */
[----:B------:R-:W-:Y:S01]  /*1460*/  SEL R0, RZ, 0x1, !P0 ;  /* 0x00000001ff007807 */ /* 0x000fe20004000000 */
[----:B---3--:R-:W-:Y:S08]  /*1470*/  @!P1 BRA `(.L_x_26) ;  /* 0xfffffff800d89947 */ /* 0x008ff0000383ffff */
[----:B------:R-:W-:Y:S05]  /*1480*/  BRA `(.L_x_19) ;  /* 0x0000000800fc7947 */ /* 0x000fea0003800000 */
.L_x_18:
        /* <DEDUP_REMOVED lines=23> */
[----:B------:R-:W-:-:S07]  /*1600*/  IMAD.MOV.U32 R0, RZ, RZ, 0x1 ;  /* 0x00000001ff007424 */ /* 0x000fce00078e00ff */
.L_x_30:
[----:B------:R-:W-:-:S04]  /*1610*/  IMAD.WIDE R6, R9, 0x8, R12 ;  /* 0x0000000809067825 */ /* 0x000fc800078e020c */
[----:B------:R-:W-:Y:S02]  /*1620*/  IMAD.WIDE R4, R9, 0x8, R14 ;  /* 0x0000000809047825 */ /* 0x000fe400078e020e */
[----:B------:R-:W2:Y:S04]  /*1630*/  LDG.E.64 R6, desc[UR6][R6.64] ;  /* 0x0000000606067981 */ /* 0x000ea8000c1e1b00 */
[----:B------:R-:W3:Y:S01]  /*1640*/  LDG.E.64 R4, desc[UR6][R4.64] ;  /* 0x0000000604047981 */ /* 0x000ee2000c1e1b00 */
[----:B------:R-:W-:Y:S02]  /*1650*/  LOP3.LUT P0, RZ, R0, 0xff, RZ, 0xc0, !PT ;  /* 0x000000ff00ff7812 */ /* 0x000fe4000780c0ff */
[----:B--2---:R-:W-:Y:S02]  /*1660*/  SHF.R.U64 R21, R6, 0x10, R7 ;  /* 0x0000001006157819 */ /* 0x004fe40000001207 */
[----:B------:R-:W-:-:S02]  /*1670*/  MOV R0, R6 ;  /* 0x0000000600007202 */ /* 0x000fc40000000f00 */
[----:B---3--:R-:W-:Y:S01]  /*1680*/  MOV R8, R4 ;  /* 0x0000000400087202 */ /* 0x008fe20000000f00 */
[----:B------:R-:W-:Y:S01]  /*1690*/  HADD2.F32 R6, -RZ, R21.H0_H0 ;  /* 0x20000015ff067230 */ /* 0x000fe20000004100 */
[--C-:B------:R-:W-:Y:S01]  /*16a0*/  SHF.R.U64 R18, R4, 0x10, R5.reuse ;  /* 0x0000001004127819 */ /* 0x100fe20000001205 */
[----:B------:R-:W-:Y:S01]  /*16b0*/  HADD2.F32 R0, -RZ, R0.H0_H0 ;  /* 0x20000000ff007230 */ /* 0x000fe20000004100 */
[----:B------:R-:W-:Y:S01]  /*16c0*/  MOV R11, R5 ;  /* 0x00000005000b7202 */ /* 0x000fe20000000f00 */
[----:B------:R-:W-:Y:S01]  /*16d0*/  HADD2.F32 R8, -RZ, R8.H0_H0 ;  /* 0x20000008ff087230 */ /* 0x000fe20000004100 */
[----:B------:R-:W-:Y:S01]  /*16e0*/  SHF.R.U32.HI R20, RZ, 0x10, R5 ;  /* 0x00000010ff147819 */ /* 0x000fe20000011605 */
[----:B------:R-:W-:Y:S01]  /*16f0*/  HADD2.F32 R21, -RZ, R18.H0_H0 ;  /* 0x20000012ff157230 */ /* 0x000fe20000004100 */
[----:B------:R-:W-:Y:S01]  /*1700*/  MOV R10, R7 ;  /* 0x00000007000a7202 */ /* 0x000fe20000000f00 */
[----:B------:R-:W-:Y:S01]  /*1710*/  HADD2.F32 R18, -RZ, R11.H0_H0 ;  /* 0x2000000bff127230 */ /* 0x000fe20000004100 */
[----:B------:R-:W-:Y:S01]  /*1720*/  SHF.R.U32.HI R19, RZ, 0x10, R7 ;  /* 0x00000010ff137819 */ /* 0x000fe20000011607 */
[----:B------:R-:W-:-:S02]  /*1730*/  HADD2.F32 R20, -RZ, R20.H0_H0 ;  /* 0x20000014ff147230 */ /* 0x000fc40000004100 */
[C---:B------:R-:W-:Y:S01]  /*1740*/  FMUL.FTZ R5, R8.reuse, UR5 ;  /* 0x0000000508057c20 */ /* 0x040fe20008410000 */
[----:B------:R-:W-:Y:S02]  /*1750*/  HADD2.F32 R10, -RZ, R10.H0_H0 ;  /* 0x2000000aff0a7230 */ /* 0x000fe40000004100 */
[----:B------:R-:W-:Y:S01]  /*1760*/  FMUL.FTZ R7, R21, UR5 ;  /* 0x0000000515077c20 */ /* 0x000fe20008410000 */
[----:B------:R-:W-:Y:S01]  /*1770*/  HADD2.F32 R19, -RZ, R19.H0_H0 ;  /* 0x20000013ff137230 */ /* 0x000fe20000004100 */
[----:B------:R-:W-:Y:S01]  /*1780*/  FSETP.NE.FTZ.AND P1, PT, |R8|, +INF , PT ;  /* 0x7f8000000800780b */ /* 0x000fe20003f35200 */
[----:B------:R-:W-:Y:S01]  /*1790*/  FMUL.FTZ R11, R18, UR5 ;  /* 0x00000005120b7c20 */ /* 0x000fe20008410000 */
[----:B------:R-:W-:Y:S01]  /*17a0*/  FMUL.FTZ R8, R20, UR5 ;  /* 0x0000000514087c20 */ /* 0x000fe20008410000 */
[----:B------:R-:W-:Y:S01]  /*17b0*/  FFMA.FTZ R4, R0, UR8, R5 ;  /* 0x0000000800047c23 */ /* 0x000fe20008010005 */
[----:B------:R-:W-:Y:S01]  /*17c0*/  FFMA.FTZ R5, R6, UR8, R7 ;  /* 0x0000000806057c23 */ /* 0x000fe20008010007 */
[----:B------:R-:W-:Y:S01]  /*17d0*/  FFMA.FTZ R6, R10, UR8, R11 ;  /* 0x000000080a067c23 */ /* 0x000fe2000801000b */
[----:B------:R-:W-:Y:S01]  /*17e0*/  FFMA.FTZ R7, R19, UR8, R8 ;  /* 0x0000000813077c23 */ /* 0x000fe20008010008 */
[----:B------:R-:W-:Y:S01]  /*17f0*/  IMAD.WIDE R10, R9, 0x10, R16 ;  /* 0x00000010090a7825 */ /* 0x000fe200078e0210 */
[----:B------:R-:W-:-:S02]  /*1800*/  PLOP3.LUT P0, PT, P0, P1, PT, 0x2f, 0xf2 ;  /* 0x0000000000f2781c */ /* 0x000fc40000702577 */
[----:B-1----:R-:W-:Y:S02]  /*1810*/  IADD3 R9, PT, PT, R2, R9, RZ ;  /* 0x0000000902097210 */ /* 0x002fe40007ffe0ff */
[----:B------:R-:W-:Y:S01]  /*1820*/  FSETP.NE.FTZ.AND P1, PT, |R18|, +INF , PT ;  /* 0x7f8000001200780b */ /* 0x000fe20003f35200 */
[----:B------:R0:W-:Y:S01]  /*1830*/  STG.E.128 desc[UR6][R10.64], R4 ;  /* 0x000000040a007986 */ /* 0x0001e2000c101d06 */
[----:B------:R-:W-:Y:S02]  /*1840*/  FSETP.EQU.OR P0, PT, |R21|, +INF , P0 ;  /* 0x7f8000001500780b */ /* 0x000fe4000070a600 */
[----:B------:R-:W-:Y:S02]  /*1850*/  SHF.L.U32 R0, R9, 0x2, RZ ;  /* 0x0000000209007819 */ /* 0x000fe400000006ff */
[----:B------:R-:W-:Y:S02]  /*1860*/  PLOP3.LUT P0, PT, P0, P1, PT, 0xf2, 0x2f ;  /* 0x00000000002f781c */ /* 0x000fe40000703e72 */
[----:B------:R-:W-:-:S02]  /*1870*/  ISETP.GE.AND P1, PT, R0, R3, PT ;  /* 0x000000030000720c */ /* 0x000fc40003f26270 */
[----:B------:R-:W-:-:S04]  /*1880*/  FSETP.NE.AND P0, PT, |R20|, +INF , !P0 ;  /* 0x7f8000001400780b */ /* 0x000fc80004705200 */
[----:B------:R-:W-:-:S07]  /*1890*/  SEL R0, RZ, 0x1, !P0 ;  /* 0x00000001ff007807 */ /* 0x000fce0004000000 */
[----:B0-----:R-:W-:Y:S05]  /*18a0*/  @!P1 BRA `(.L_x_30) ;  /* 0xfffffffc00589947 */ /* 0x001fea000383ffff */
[----:B------:R-:W-:Y:S05]  /*18b0*/  BRA `(.L_x_19) ;  /* 0x0000000400f07947 */ /* 0x000fea0003800000 */
.L_x_29:
[----:B------:R-:W-:-:S04]  /*18c0*/  IMAD.WIDE R4, R9, 0x8, R14 ;  /* 0x0000000809047825 */ /* 0x000fc800078e020e */
[----:B------:R-:W-:Y:S02]  /*18d0*/  IMAD.WIDE R6, R9, 0x8, R12 ;  /* 0x0000000809067825 */ /* 0x000fe400078e020c */
[----:B------:R-:W2:Y:S04]  /*18e0*/  LDG.E.64 R4, desc[UR6][R4.64] ;  /* 0x0000000604047981 */ /* 0x000ea8000c1e1b00 */
[----:B------:R-:W3:Y:S01]  /*18f0*/  LDG.E.64 R6, desc[UR6][R6.64] ;  /* 0x0000000606067981 */ /* 0x000ee2000c1e1b00 */
[--C-:B--2---:R-:W-:Y:S02]  /*1900*/  SHF.R.U64 R21, R4, 0x10, R5.reuse ;  /* 0x0000001004157819 */ /* 0x104fe40000001205 */
[----:B------:R-:W-:Y:S01]  /*1910*/  SHF.R.U32.HI R20, RZ, 0x10, R5 ;  /* 0x00000010ff147819 */ /* 0x000fe20000011605 */
[----:B------:R-:W-:Y:S01]  /*1920*/  HADD2.F32 R10, -RZ, R4.H0_H0 ;  /* 0x20000004ff0a7230 */ /* 0x000fe20000004100 */
[--C-:B---3--:R-:W-:Y:S01]  /*1930*/  SHF.R.U64 R11, R6, 0x10, R7.reuse ;  /* 0x00000010060b7819 */ /* 0x108fe20000001207 */
[----:B------:R-:W-:Y:S01]  /*1940*/  HADD2.F32 R8, -RZ, R6.H0_H0 ;  /* 0x20000006ff087230 */ /* 0x000fe20000004100 */
[----:B------:R-:W-:Y:S01]  /*1950*/  SHF.R.U32.HI R22, RZ, 0x10, R7 ;  /* 0x00000010ff167819 */ /* 0x000fe20000011607 */
[----:B------:R-:W-:-:S02]  /*1960*/  HADD2.F32 R6, -RZ, R21.H0_H0 ;  /* 0x20000015ff067230 */ /* 0x000fc40000004100 */
[----:B------:R-:W-:Y:S02]  /*1970*/  HADD2.F32 R19, -RZ, R5.H0_H0 ;  /* 0x20000005ff137230 */ /* 0x000fe40000004100 */
[----:B------:R-:W-:Y:S02]  /*1980*/  HADD2.F32 R4, -RZ, R20.H0_H0 ;  /* 0x20000014ff047230 */ /* 0x000fe40000004100 */
[----:B------:R-:W-:Y:S01]  /*1990*/  FMUL.FTZ R5, R10, UR9 ;  /* 0x000000090a057c20 */ /* 0x000fe20008410000 */
[----:B------:R-:W-:Y:S02]  /*19a0*/  HADD2.F32 R18, -RZ, R7.H0_H0 ;  /* 0x20000007ff127230 */ /* 0x000fe40000004100 */
[----:B------:R-:W-:Y:S01]  /*19b0*/  FMUL.FTZ R10, R6, UR9 ;  /* 0x00000009060a7c20 */ /* 0x000fe20008410000 */
[----:B------:R-:W-:Y:S02]  /*19c0*/  HADD2.F32 R11, -RZ, R11.H0_H0 ;  /* 0x2000000bff0b7230 */ /* 0x000fe40000004100 */
[----:B------:R-:W-:Y:S01]  /*19d0*/  FMUL.FTZ R19, R19, UR9 ;  /* 0x0000000913137c20 */ /* 0x000fe20008410000 */
[----:B------:R-:W-:-:S02]  /*19e0*/  HADD2.F32 R7, -RZ, R22.H0_H0 ;  /* 0x20000016ff077230 */ /* 0x000fc40000004100 */
[----:B------:R-:W-:Y:S01]  /*19f0*/  FMUL.FTZ R20, R4, UR9 ;  /* 0x0000000904147c20 */ /* 0x000fe20008410000 */
[----:B------:R-:W-:Y:S01]  /*1a00*/  FFMA.FTZ R4, R8, UR10, R5 ;  /* 0x0000000a08047c23 */ /* 0x000fe20008010005 */
[----:B------:R-:W-:Y:S01]  /*1a10*/  FFMA.FTZ R5, R11, UR10, R10 ;  /* 0x0000000a0b057c23 */ /* 0x000fe2000801000a */
[----:B------:R-:W-:Y:S01]  /*1a20*/  FFMA.FTZ R6, R18, UR10, R19 ;  /* 0x0000000a12067c23 */ /* 0x000fe20008010013 */
[----:B------:R-:W-:Y:S01]  /*1a30*/  FFMA.FTZ R7, R7, UR10, R20 ;  /* 0x0000000a07077c23 */ /* 0x000fe20008010014 */
[----:B------:R-:W-:Y:S01]  /*1a40*/  IMAD.WIDE R10, R9, 0x10, R16 ;  /* 0x00000010090a7825 */ /* 0x000fe200078e0210 */
[----:B-1----:R-:W-:-:S04]  /*1a50*/  IADD3 R9, PT, PT, R2, R9, RZ ;  /* 0x0000000902097210 */ /* 0x002fc80007ffe0ff */
[----:B------:R0:W-:Y:S01]  /*1a60*/  STG.E.128 desc[UR6][R10.64], R4 ;  /* 0x000000040a007986 */ /* 0x0001e2000c101d06 */
[----:B------:R-:W-:-:S04]  /*1a70*/  SHF.L.U32 R8, R9, 0x2, RZ ;  /* 0x0000000209087819 */ /* 0x000fc800000006ff */
[----:B------:R-:W-:-:S13]  /*1a80*/  ISETP.GE.AND P0, PT, R8, R3, PT ;  /* 0x000000030800720c */ /* 0x000fda0003f06270 */
[----:B0-----:R-:W-:Y:S05]  /*1a90*/  @!P0 BRA `(.L_x_29) ;  /* 0xfffffffc00888947 */ /* 0x001fea000383ffff */
[----:B------:R-:W-:Y:S05]  /*1aa0*/  BRA `(.L_x_19) ;  /* 0x0000000400747947 */ /* 0x000fea0003800000 */
.L_x_28:
[----:B------:R-:W-:-:S07]  /*1ab0*/  HFMA2 R0, -RZ, RZ, 0, 5.9604644775390625e-08 ;  /* 0x00000001ff007431 */ /* 0x000fce00000001ff */
.L_x_31:
[----:B------:R-:W-:-:S04]  /*1ac0*/  IMAD.WIDE R6, R9, 0x8, R14 ;  /* 0x0000000809067825 */ /* 0x000fc800078e020e */
[----:B------:R-:W-:Y:S02]  /*1ad0*/  IMAD.WIDE R4, R9, 0x8, R12 ;  /* 0x0000000809047825 */ /* 0x000fe400078e020c */
[----:B------:R-:W2:Y:S04]  /*1ae0*/  LDG.E.64 R6, desc[UR6][R6.64] ;  /* 0x0000000606067981 */ /* 0x000ea8000c1e1b00 */
[----:B------:R-:W3:Y:S01]  /*1af0*/  LDG.E.64 R4, desc[UR6][R4.64] ;  /* 0x0000000604047981 */ /* 0x000ee2000c1e1b00 */
[----:B------:R-:W-:Y:S02]  /*1b00*/  LOP3.LUT P1, RZ, R0, 0xff, RZ, 0xc0, !PT ;  /* 0x000000ff00ff7812 */ /* 0x000fe4000782c0ff */
[----:B--2---:R-:W-:Y:S01]  /*1b10*/  MOV R8, R6 ;  /* 0x0000000600087202 */ /* 0x004fe20000000f00 */
[--C-:B------:R-:W-:Y:S01]  /*1b20*/  IMAD.MOV.U32 R10, RZ, RZ, R7.reuse ;  /* 0x000000ffff0a7224 */ /* 0x100fe200078e0007 */
[----:B------:R-:W-:-:S02]  /*1b30*/  SHF.R.U64 R19, R6, 0x10, R7 ;  /* 0x0000001006137819 */ /* 0x000fc40000001207 */
[----:B---3--:R-:W-:Y:S01]  /*1b40*/  MOV R0, R4 ;  /* 0x0000000400007202 */ /* 0x008fe20000000f00 */
[----:B------:R-:W-:Y:S01]  /*1b50*/  HADD2.F32 R8, -RZ, R8.H0_H0 ;  /* 0x20000008ff087230 */ /* 0x000fe20000004100 */
[----:B------:R-:W-:Y:S01]  /*1b60*/  SHF.R.U32.HI R11, RZ, 0x10, R7 ;  /* 0x00000010ff0b7819 */ /* 0x000fe20000011607 */
[----:B------:R-:W-:Y:S01]  /*1b70*/  HADD2.F32 R10, -RZ, R10.H0_H0 ;  /* 0x2000000aff0a7230 */ /* 0x000fe20000004100 */
[--C-:B------:R-:W-:Y:S01]  /*1b80*/  SHF.R.U64 R20, R4, 0x10, R5.reuse ;  /* 0x0000001004147819 */ /* 0x100fe20000001205 */
[----:B------:R-:W-:Y:S02]  /*1b90*/  HADD2.F32 R0, -RZ, R0.H0_H0 ;  /* 0x20000000ff007230 */ /* 0x000fe40000004100 */
[----:B------:R-:W-:Y:S01]  /*1ba0*/  FMUL.FTZ R7, R8, UR11 ;  /* 0x0000000b08077c20 */ /* 0x000fe20008410000 */
[----:B------:R-:W-:Y:S02]  /*1bb0*/  MOV R6, R5 ;  /* 0x0000000500067202 */ /* 0x000fe40000000f00 */
[----:B------:R-:W-:Y:S01]  /*1bc0*/  SHF.R.U32.HI R18, RZ, 0x10, R5 ;  /* 0x00000010ff127819 */ /* 0x000fe20000011605 */
[C---:B------:R-:W-:Y:S01]  /*1bd0*/  FFMA.FTZ R4, R0.reuse, UR12, R7 ;  /* 0x0000000c00047c23 */ /* 0x040fe20008010007 */
[----:B------:R-:W-:Y:S01]  /*1be0*/  FSETP.NE.FTZ.AND P0, PT, |R0|, +INF , PT ;  /* 0x7f8000000000780b */ /* 0x000fe20003f15200 */
[----:B------:R-:W-:-:S02]  /*1bf0*/  HADD2.F32 R0, -RZ, R19.H0_H0 ;  /* 0x20000013ff007230 */ /* 0x000fc40000004100 */
[----:B------:R-:W-:Y:S01]  /*1c00*/  FMUL.FTZ R7, R10, UR11 ;  /* 0x0000000b0a077c20 */ /* 0x000fe20008410000 */
[----:B------:R-:W-:Y:S01]  /*1c10*/  HADD2.F32 R5, -RZ, R11.H0_H0 ;  /* 0x2000000bff057230 */ /* 0x000fe20000004100 */
[----:B------:R-:W-:Y:S01]  /*1c20*/  PLOP3.LUT P0, PT, P1, P0, PT, 0x2f, 0xf2 ;  /* 0x0000000000f2781c */ /* 0x000fe20000f00577 */
[----:B------:R-:W-:Y:S02]  /*1c30*/  HADD2.F32 R8, -RZ, R6.H0_H0 ;  /* 0x20000006ff087230 */ /* 0x000fe40000004100 */
[----:B------:R-:W-:Y:S01]  /*1c40*/  FMUL.FTZ R0, R0, UR11 ;  /* 0x0000000b00007c20 */ /* 0x000fe20008410000 */
[----:B------:R-:W-:Y:S02]  /*1c50*/  HADD2.F32 R19, -RZ, R20.H0_H0 ;  /* 0x20000014ff137230 */ /* 0x000fe40000004100 */
[----:B------:R-:W-:Y:S02]  /*1c60*/  HADD2.F32 R21, -RZ, R18.H0_H0 ;  /* 0x20000012ff157230 */ /* 0x000fe40000004100 */
[----:B------:R-:W-:Y:S01]  /*1c70*/  FMUL.FTZ R18, R5, UR11 ;  /* 0x0000000b05127c20 */ /* 0x000fe20008410000 */
[----:B------:R-:W-:Y:S01]  /*1c80*/  FFMA.FTZ R6, R8, UR12, R7 ;  /* 0x0000000c08067c23 */ /* 0x000fe20008010007 */
[----:B------:R-:W-:-:S04]  /*1c90*/  IMAD.WIDE R10, R9, 0x10, R16 ;  /* 0x00000010090a7825 */ /* 0x000fc800078e0210 */
[----:B------:R-:W-:Y:S01]  /*1ca0*/  FFMA.FTZ R5, R19, UR12, R0 ;  /* 0x0000000c13057c23 */ /* 0x000fe20008010000 */
[----:B------:R-:W-:Y:S01]  /*1cb0*/  FFMA.FTZ R7, R21, UR12, R18 ;  /* 0x0000000c15077c23 */ /* 0x000fe20008010012 */
[----:B-1----:R-:W-:Y:S02]  /*1cc0*/  IADD3 R9, PT, PT, R2, R9, RZ ;  /* 0x0000000902097210 */ /* 0x002fe40007ffe0ff */
[----:B------:R-:W-:Y:S02]  /*1cd0*/  FSETP.NE.FTZ.AND P1, PT, |R8|, +INF , PT ;  /* 0x7f8000000800780b */ /* 0x000fe40003f35200 */
[----:B------:R0:W-:Y:S01]  /*1ce0*/  STG.E.128 desc[UR6][R10.64], R4 ;  /* 0x000000040a007986 */ /* 0x0001e2000c101d06 */
[----:B------:R-:W-:Y:S02]  /*1cf0*/  FSETP.EQU.OR P0, PT, |R19|, +INF , P0 ;  /* 0x7f8000001300780b */ /* 0x000fe4000070a600 */
[----:B------:R-:W-:Y:S02]  /*1d00*/  SHF.L.U32 R0, R9, 0x2, RZ ;  /* 0x0000000209007819 */ /* 0x000fe400000006ff */
[----:B------:R-:W-:-:S02]  /*1d10*/  PLOP3.LUT P0, PT, P0, P1, PT, 0xf2, 0x2f ;  /* 0x00000000002f781c */ /* 0x000fc40000703e72 */
[----:B------:R-:W-:Y:S02]  /*1d20*/  ISETP.GE.AND P1, PT, R0, R3, PT ;  /* 0x000000030000720c */ /* 0x000fe40003f26270 */
[----:B------:R-:W-:-:S04]  /*1d30*/  FSETP.NE.AND P0, PT, |R21|, +INF , !P0 ;  /* 0x7f8000001500780b */ /* 0x000fc80004705200 */
[----:B------:R-:W-:-:S07]  /*1d40*/  SEL R0, RZ, 0x1, !P0 ;  /* 0x00000001ff007807 */ /* 0x000fce0004000000 */
[----:B0-----:R-:W-:Y:S05]  /*1d50*/  @!P1 BRA `(.L_x_31) ;  /* 0xfffffffc00589947 */ /* 0x001fea000383ffff */
[----:B------:R-:W-:Y:S05]  /*1d60*/  BRA `(.L_x_19) ;  /* 0x0000000000c47947 */ /* 0x000fea0003800000 */
.L_x_27:
[----:B------:R-:W-:-:S07]  /*1d70*/  MOV R0, 0x1 ;  /* 0x0000000100007802 */ /* 0x000fce0000000f00 */
.L_x_32:
[----:B------:R-:W-:-:S04]  /*1d80*/  IMAD.WIDE R4, R9, 0x8, R12 ;  /* 0x0000000809047825 */ /* 0x000fc800078e020c */
[----:B------:R-:W-:Y:S02]  /*1d90*/  IMAD.WIDE R6, R9, 0x8, R14 ;  /* 0x0000000809067825 */ /* 0x000fe400078e020e */
[----:B------:R-:W2:Y:S04]  /*1da0*/  LDG.E.64 R4, desc[UR6][R4.64] ;  /* 0x0000000604047981 */ /* 0x000ea8000c1e1b00 */
[----:B------:R-:W3:Y:S01]  /*1db0*/  LDG.E.64 R6, desc[UR6][R6.64] ;  /* 0x0000000606067981 */ /* 0x000ee2000c1e1b00 */
[----:B------:R-:W-:Y:S02]  /*1dc0*/  LOP3.LUT P1, RZ, R0, 0xff, RZ, 0xc0, !PT ;  /* 0x000000ff00ff7812 */ /* 0x000fe4000782c0ff */
[----:B--2---:R-:W-:Y:S02]  /*1dd0*/  MOV R8, R4 ;  /* 0x0000000400087202 */ /* 0x004fe40000000f00 */
[----:B------:R-:W-:-:S02]  /*1de0*/  SHF.R.U64 R11, R4, 0x10, R5 ;  /* 0x00000010040b7819 */ /* 0x000fc40000001205 */
[----:B---3--:R-:W-:Y:S01]  /*1df0*/  MOV R4, R7 ;  /* 0x0000000700047202 */ /* 0x008fe20000000f00 */
[----:B------:R-:W-:Y:S01]  /*1e00*/  HADD2.F32 R10, -RZ, R8.H0_H0 ;  /* 0x20000008ff0a7230 */ /* 0x000fe20000004100 */
[----:B------:R-:W-:Y:S01]  /*1e10*/  MOV R8, R6 ;  /* 0x0000000600087202 */ /* 0x000fe20000000f00 */
[----:B------:R-:W-:Y:S01]  /*1e20*/  HADD2.F32 R0, -RZ, R11.H0_H0 ;  /* 0x2000000bff007230 */ /* 0x000fe20000004100 */
[----:B------:R-:W-:Y:S02]  /*1e30*/  SHF.R.U64 R6, R6, 0x10, R7 ;  /* 0x0000001006067819 */ /* 0x000fe40000001207 */
[----:B------:R-:W-:Y:S01]  /*1e40*/  FSETP.NE.FTZ.AND P0, PT, |R10|, +INF , PT ;  /* 0x7f8000000a00780b */ /* 0x000fe20003f15200 */
[----:B------:R-:W-:Y:S01]  /*1e50*/  HADD2.F32 R18, -RZ, R8.H0_H0 ;  /* 0x20000008ff127230 */ /* 0x000fe20000004100 */
[----:B------:R-:W-:Y:S01]  /*1e60*/  MOV R8, R5 ;  /* 0x0000000500087202 */ /* 0x000fe20000000f00 */
[----:B------:R-:W-:Y:S01]  /*1e70*/  HADD2.F32 R19, -RZ, R6.H0_H0 ;  /* 0x20000006ff137230 */ /* 0x000fe20000004100 */
[----:B------:R-:W-:-:S02]  /*1e80*/  PLOP3.LUT P0, PT, P1, P0, PT, 0x2f, 0xf2 ;  /* 0x0000000000f2781c */ /* 0x000fc40000f00577 */
[----:B------:R-:W-:Y:S01]  /*1e90*/  SHF.R.U32.HI R6, RZ, 0x10, R7 ;  /* 0x00000010ff067819 */ /* 0x000fe20000011607 */
[----:B------:R-:W-:Y:S01]  /*1ea0*/  HADD2.F32 R8, -RZ, R8.H0_H0 ;  /* 0x20000008ff087230 */ /* 0x000fe20000004100 */
[----:B------:R-:W-:Y:S01]  /*1eb0*/  FSETP.NE.FTZ.AND P1, PT, |R0|, +INF , PT ;  /* 0x7f8000000000780b */ /* 0x000fe20003f35200 */
[C---:B------:R-:W-:Y:S01]  /*1ec0*/  FMUL.FTZ R7, R19.reuse, UR13 ;  /* 0x0000000d13077c20 */ /* 0x040fe20008410000 */
[C---:B------:R-:W-:Y:S01]  /*1ed0*/  FSETP.EQU.OR P0, PT, |R18|.reuse, +INF , P0 ;  /* 0x7f8000001200780b */ /* 0x040fe2000070a600 */
[----:B------:R-:W-:Y:S01]  /*1ee0*/  HADD2.F32 R20, -RZ, R6.H0_H0 ;  /* 0x20000006ff147230 */ /* 0x000fe20000004100 */
[----:B------:R-:W-:Y:S01]  /*1ef0*/  SHF.R.U32.HI R11, RZ, 0x10, R5 ;  /* 0x00000010ff0b7819 */ /* 0x000fe20000011605 */
[----:B------:R-:W-:Y:S01]  /*1f00*/  FMUL.FTZ R5, R18, UR13 ;  /* 0x0000000d12057c20 */ /* 0x000fe20008410000 */
[----:B------:R-:W-:Y:S01]  /*1f10*/  HADD2.F32 R18, -RZ, R4.H0_H0 ;  /* 0x20000004ff127230 */ /* 0x000fe20000004100 */
[----:B------:R-:W-:Y:S02]  /*1f20*/  PLOP3.LUT P0, PT, P0, P1, PT, 0xf2, 0x2f ;  /* 0x00000000002f781c */ /* 0x000fe40000703e72 */
[----:B------:R-:W-:Y:S01]  /*1f30*/  FFMA.FTZ R4, R10, UR14, R5 ;  /* 0x0000000e0a047c23 */ /* 0x000fe20008010005 */
[----:B------:R-:W-:Y:S01]  /*1f40*/  FFMA.FTZ R5, R0, UR14, R7 ;  /* 0x0000000e00057c23 */ /* 0x000fe20008010007 */
[----:B------:R-:W-:Y:S01]  /*1f50*/  FSETP.EQU.OR P0, PT, |R19|, +INF , P0 ;  /* 0x7f8000001300780b */ /* 0x000fe2000070a600 */
[----:B------:R-:W-:Y:S01]  /*1f60*/  FMUL.FTZ R7, R18, UR13 ;  /* 0x0000000d12077c20 */ /* 0x000fe20008410000 */
[----:B------:R-:W-:-:S02]  /*1f70*/  HADD2.F32 R0, -RZ, R11.H0_H0 ;  /* 0x2000000bff007230 */ /* 0x000fc40000004100 */
[----:B------:R-:W-:Y:S01]  /*1f80*/  FMUL.FTZ R19, R20, UR13 ;  /* 0x0000000d14137c20 */ /* 0x000fe20008410000 */
[C---:B------:R-:W-:Y:S01]  /*1f90*/  FSETP.NE.FTZ.AND P1, PT, |R8|.reuse, +INF , PT ;  /* 0x7f8000000800780b */ /* 0x040fe20003f35200 */
[----:B------:R-:W-:Y:S01]  /*1fa0*/  FFMA.FTZ R6, R8, UR14, R7 ;  /* 0x0000000e08067c23 */ /* 0x000fe20008010007 */
[----:B------:R-:W-:-:S04]  /*1fb0*/  IMAD.WIDE R10, R9, 0x10, R16 ;  /* 0x00000010090a7825 */ /* 0x000fc800078e0210 */
[----:B------:R-:W-:Y:S01]  /*1fc0*/  FFMA.FTZ R7, R0, UR14, R19 ;  /* 0x0000000e00077c23 */ /* 0x000fe20008010013 */
[----:B------:R-:W-:Y:S02]  /*1fd0*/  PLOP3.LUT P0, PT, P0, P1, PT, 0xf2, 0x2f ;  /* 0x00000000002f781c */ /* 0x000fe40000703e72 */
[----:B-1----:R-:W-:Y:S02]  /*1fe0*/  IADD3 R9, PT, PT, R2, R9, RZ ;  /* 0x0000000902097210 */ /* 0x002fe40007ffe0ff */
[----:B------:R-:W-:Y:S01]  /*1ff0*/  FSETP.NE.FTZ.AND P1, PT, |R0|, +INF , PT ;  /* 0x7f8000000000780b */ /* 0x000fe20003f35200 */
        /* <DEDUP_REMOVED lines=8> */
.L_x_19:
[----:B------:R-:W-:Y:S05]  /*2080*/  BSYNC.RECONVERGENT B0 ;  /* 0x0000000000007941 */ /* 0x000fea0003800200 */
.L_x_17:
[----:B------:R-:W-:-:S04]  /*2090*/  PRMT R0, R0, 0x9910, RZ ;  /* 0x0000991000007816 */ /* 0x000fc800000000ff */
[----:B------:R-:W-:-:S13]  /*20a0*/  ISETP.NE.AND P0, PT, R0, RZ, PT ;  /* 0x000000ff0000720c */ /* 0x000fda0003f05270 */
[----:B------:R-:W-:Y:S05]  /*20b0*/  @P0 EXIT ;  /* 0x000000000000094d */ /* 0x000fea0003800000 */
[----:B------:R-:W0:Y:S01]  /*20c0*/  LDC.64 R2, c[0x0][0x388] ;  /* 0x0000e200ff027b82 */ /* 0x000e220000000a00 */
[----:B------:R-:W-:-:S05]  /*20d0*/  HFMA2 R5, -RZ, RZ, 0, 5.9604644775390625e-08 ;  /* 0x00000001ff057431 */ /* 0x000fca00000001ff */
[----:B0-----:R-:W-:Y:S01]  /*20e0*/  STG.E.STRONG.SYS desc[UR6][R2.64], R5 ;  /* 0x0000000502007986 */ /* 0x001fe2000c115906 */
[----:B------:R-:W-:Y:S05]  /*20f0*/  EXIT ;  /* 0x000000000000794d */ /* 0x000fea0003800000 */
.L_x_33:
        /* <DEDUP_REMOVED lines=16> */
.L_x_137:


//--------------------- .text._Z25multi_tensor_apply_kernelI18TensorListMetadataILi3EE12AxpbyFunctorIN3c104HalfEfS4_EJffiEEvlPViT_T0_DpT1_ --------------------------
	.section	.text._Z25multi_tensor_apply_kernelI18TensorListMetadataILi3EE12AxpbyFunctorIN3c104HalfEfS4_EJffiEEvlPViT_T0_DpT1_,"ax",@progbits
	.align	128
        .global         _Z25multi_tensor_apply_kernelI18TensorListMetadataILi3EE12AxpbyFunctorIN3c104HalfEfS4_EJffiEEvlPViT_T0_DpT1_
        .type           _Z25multi_tensor_apply_kernelI18TensorListMetadataILi3EE12AxpbyFunctorIN3c104HalfEfS4_EJffiEEvlPViT_T0_DpT1_,@function
        .size           _Z25multi_tensor_apply_kernelI18TensorListMetadataILi3EE12AxpbyFunctorIN3c104HalfEfS4_EJffiEEvlPViT_T0_DpT1_,(.L_x_138 - _Z25multi_tensor_apply_kernelI18TensorListMetadataILi3EE12AxpbyFunctorIN3c104HalfEfS4_EJffiEEvlPViT_T0_DpT1_)
        .other          _Z25multi_tensor_apply_kernelI18TensorListMetadataILi3EE12AxpbyFunctorIN3c104HalfEfS4_EJffiEEvlPViT_T0_DpT1_,@"STO_CUDA_ENTRY STV_DEFAULT"
_Z25multi_tensor_apply_kernelI18TensorListMetadataILi3EE12AxpbyFunctorIN3c104HalfEfS4_EJffiEEvlPViT_T0_DpT1_:
.text._Z25multi_tensor_apply_kernelI18TensorListMetadataILi3EE12AxpbyFunctorIN3c104HalfEfS4_EJffiEEvlPViT_T0_DpT1_:
[----:B------:R-:W-:Y:S01]  /*0000*/  LDC R1, c[0x0][0x37c] ;  /* 0x0000df00ff017b82 */ /* 0x000fe20000000800 */
[----:B------:R-:W0:Y:S01]  /*0010*/  S2R R6, SR_CTAID.X ;  /* 0x0000000000067919 */ /* 0x000e220000002500 */
[----:B------:R-:W-:-:S06]  /*0020*/  IMAD.MOV.U32 R5, RZ, RZ, 0x10 ;  /* 0x00000010ff057424 */ /* 0x000fcc00078e00ff */
[----:B------:R-:W1:Y:S01]  /*0030*/  LDC R4, c[0x0][0x380] ;  /* 0x0000e000ff047b82 */ /* 0x000e620000000800 */
[----:B------:R-:W2:Y:S01]  /*0040*/  LDCU.64 UR6, c[0x0][0x358] ;  /* 0x00006b00ff0677ac */ /* 0x000ea20008000a00 */
[----:B------:R-:W-:Y:S06]  /*0050*/  BSSY.RECONVERGENT B0, `(.L_x_34) ;  /* 0x0000204000007945 */ /* 0x000fec0003800200 */
[----:B0-----:R-:W0:Y:S01]  /*0060*/  LDC.U8 R0, c[0x0][R6+0x990] ;  /* 0x0002640006007b82 */ /* 0x001e220000000000 */
[----:B------:R-:W-:-:S05]  /*0070*/  IADD3 R3, PT, PT, R6, 0x10, RZ ;  /* 0x0000001006037810 */ /* 0x000fca0007ffe0ff */
[----:B------:R-:W-:-:S04]  /*0080*/  IMAD R2, R6, 0x3, R3 ;  /* 0x0000000306027824 */ /* 0x000fc800078e0203 */
[----:B------:R-:W1:Y:S01]  /*0090*/  LDC R3, c[0x0][R2+0xac0] ;  /* 0x0002b00002037b82 */ /* 0x000e620000000800 */
[----:B0-----:R-:W-:-:S07]  /*00a0*/  LEA R0, R0, R5, 0x3 ;  /* 0x0000000500007211 */ /* 0x001fce00078e18ff */
[----:B------:R-:W0:Y:S01]  /*00b0*/  LDC.64 R10, c[0x0][R0+0x380] ;  /* 0x0000e000000a7b82 */ /* 0x000e220000000a00 */
[----:B-1----:R-:W-:-:S07]  /*00c0*/  IMAD R3, R3, R4, RZ ;  /* 0x0000000403037224 */ /* 0x002fce00078e02ff */
[----:B------:R-:W1:Y:S08]  /*00d0*/  LDC.64 R12, c[0x0][R0+0x500] ;  /* 0x00014000000c7b82 */ /* 0x000e700000000a00 */
[----:B------:R-:W3:Y:S08]  /*00e0*/  LDC.64 R14, c[0x0][R0+0x680] ;  /* 0x0001a000000e7b82 */ /* 0x000ef00000000a00 */
[----:B------:R-:W4:Y:S01]  /*00f0*/  LDC R5, c[0x0][R0+0x800] ;  /* 0x0002000000057b82 */ /* 0x000f220000000800 */
[----:B0-----:R-:W-:-:S03]  /*0100*/  IMAD.WIDE R10, R3, 0x2, R10 ;  /* 0x00000002030a7825 */ /* 0x001fc600078e020a */
[----:B------:R-:W-:Y:S01]  /*0110*/  LOP3.LUT P1, RZ, R10, 0x7, RZ, 0xc0, !PT ;  /* 0x000000070aff7812 */ /* 0x000fe2000782c0ff */
[----:B-1----:R-:W-:-:S03]  /*0120*/  IMAD.WIDE R12, R3, 0x4, R12 ;  /* 0x00000004030c7825 */ /* 0x002fc600078e020c */
[----:B------:R-:W-:Y:S01]  /*0130*/  LOP3.LUT P2, RZ, R12, 0xf, RZ, 0xc0, !PT ;  /* 0x0000000f0cff7812 */ /* 0x000fe2000784c0ff */
[----:B---3--:R-:W-:-:S03]  /*0140*/  IMAD.WIDE R14, R3, 0x2, R14 ;  /* 0x00000002030e7825 */ /* 0x008fc600078e020e */
[----:B------:R-:W-:Y:S01]  /*0150*/  LOP3.LUT R2, R14, 0x7, RZ, 0xc0, !PT ;  /* 0x000000070e027812 */ /* 0x000fe200078ec0ff */
[----:B----4-:R-:W-:-:S03]  /*0160*/  IMAD.IADD R5, R5, 0x1, -R3 ;  /* 0x0000000105057824 */ /* 0x010fc600078e0a03 */
[----:B------:R-:W-:Y:S02]  /*0170*/  ISETP.NE.AND P3, PT, R2, RZ, PT ;  /* 0x000000ff0200720c */ /* 0x000fe40003f65270 */
[----:B------:R-:W-:-:S04]  /*0180*/  LOP3.LUT P0, RZ, R5, 0x3, R4, 0xc8, !PT ;  /* 0x0000000305ff7812 */ /* 0x000fc8000780c804 */
[----:B------:R-:W-:-:S13]  /*0190*/  PLOP3.LUT P0, PT, P2, P0, P1, 0x1, 0x0 ;  /* 0x000000000000781c */ /* 0x000fda0001700011 */
[----:B--2---:R-:W-:Y:S05]  /*01a0*/  @P0 BRA !P3, `(.L_x_35) ;  /* 0x0000001000bc0947 */ /* 0x004fea0005800000 */
[----:B------:R-:W-:Y:S01]  /*01b0*/  VIMNMX R0, PT, PT, R5, R4, PT ;  /* 0x0000000405007248 */ /* 0x000fe20003fe0100 */
[----:B------:R-:W-:-:S03]  /*01c0*/  HFMA2 R2, -RZ, RZ, 0, 5.9604644775390625e-08 ;  /* 0x00000001ff027431 */ /* 0x000fc600000001ff */
[----:B------:R-:W-:-:S13]  /*01d0*/  ISETP.GE.AND P0, PT, R0, 0x1, PT ;  /* 0x000000010000780c */ /* 0x000fda0003f06270 */
        /* <DEDUP_REMOVED lines=15> */
.L_x_40:
[----:B-1----:R-:W-:Y:S01]  /*02d0*/  IADD3 R7, PT, PT, R3, UR4, RZ ;  /* 0x0000000403077c10 */ /* 0x002fe2000fffe0ff */
[----:B------:R-:W-:Y:S01]  /*02e0*/  HFMA2 R6, -RZ, RZ, 0, 0 ;  /* 0x00000000ff067431 */ /* 0x000fe200000001ff */
[----:B------:R-:W-:Y:S01]  /*02f0*/  PRMT R0, RZ, 0x7610, R0 ;  /* 0x00007610ff007816 */ /* 0x000fe20000000000 */
[----:B------:R-:W-:Y:S01]  /*0300*/  IMAD.MOV.U32 R8, RZ, RZ, RZ ;  /* 0x000000ffff087224 */ /* 0x000fe200078e00ff */
[C---:B------:R-:W-:Y:S01]  /*0310*/  ISETP.GE.AND P0, PT, R7.reuse, R4, PT ;  /* 0x000000040700720c */ /* 0x040fe20003f06270 */
[----:B------:R-:W-:-:S05]  /*0320*/  VIADD R5, R7, UR5 ;  /* 0x0000000507057c36 */ /* 0x000fca0008000000 */
[C---:B------:R-:W-:Y:S02]  /*0330*/  IADD3 R9, PT, PT, R5.reuse, UR5, RZ ;  /* 0x0000000505097c10 */ /* 0x040fe4000fffe0ff */
[-C--:B------:R-:W-:Y:S02]  /*0340*/  ISETP.GE.AND P4, PT, R5, R4.reuse, PT ;  /* 0x000000040500720c */ /* 0x080fe40003f86270 */
[C---:B------:R-:W-:Y:S01]  /*0350*/  ISETP.GE.AND P3, PT, R9.reuse, R4, PT ;  /* 0x000000040900720c */ /* 0x040fe20003f66270 */
[----:B------:R-:W-:Y:S02]  /*0360*/  VIADD R27, R9, UR5 ;  /* 0x00000005091b7c36 */ /* 0x000fe40008000000 */
[----:B------:R-:W-:-:S03]  /*0370*/  @!P0 IMAD.WIDE R28, R7, 0x2, R10 ;  /* 0x00000002071c8825 */ /* 0x000fc600078e020a */
[----:B------:R-:W-:Y:S01]  /*0380*/  ISETP.GE.AND P2, PT, R27, R4, PT ;  /* 0x000000041b00720c */ /* 0x000fe20003f46270 */
[----:B------:R-:W-:Y:S01]  /*0390*/  @!P0 IMAD.WIDE R24, R7, 0x4, R12 ;  /* 0x0000000407188825 */ /* 0x000fe200078e020c */
[----:B------:R1:W3:Y:S03]  /*03a0*/  @!P0 LDG.E.U16 R0, desc[UR6][R28.64] ;  /* 0x000000061c008981 */ /* 0x0002e6000c1e1500 */
[C---:B------:R-:W-:Y:S01]  /*03b0*/  @!P4 IMAD.WIDE R16, R5.reuse, 0x2, R10 ;  /* 0x000000020510c825 */ /* 0x040fe200078e020a */
[----:B------:R-:W-:Y:S01]  /*03c0*/  MOV R26, RZ ;  /* 0x000000ff001a7202 */ /* 0x000fe20000000f00 */
[----:B------:R4:W0:Y:S02]  /*03d0*/  @!P0 LDG.E R8, desc[UR6][R24.64] ;  /* 0x0000000618088981 */ /* 0x000824000c1e1900 */
[----:B------:R-:W-:Y:S01]  /*03e0*/  @!P4 IMAD.WIDE R22, R5, 0x4, R12 ;  /* 0x000000040516c825 */ /* 0x000fe200078e020c */
[----:B-1----:R-:W-:-:S03]  /*03f0*/  PRMT R29, RZ, 0x7610, R29 ;  /* 0x00007610ff1d7816 */ /* 0x002fc6000000001d */
[C---:B------:R-:W-:Y:S01]  /*0400*/  @!P3 IMAD.WIDE R18, R9.reuse, 0x2, R10 ;  /* 0x000000020912b825 */ /* 0x040fe200078e020a */
[----:B------:R-:W-:Y:S01]  /*0410*/  PRMT R28, RZ, 0x7610, R28 ;  /* 0x00007610ff1c7816 */ /* 0x000fe2000000001c */
[----:B------:R1:W5:Y:S02]  /*0420*/  @!P4 LDG.E R6, desc[UR6][R22.64] ;  /* 0x000000061606c981 */ /* 0x000364000c1e1900 */
[--C-:B------:R-:W-:Y:S02]  /*0430*/  @!P3 IMAD.WIDE R20, R9, 0x4, R12.reuse ;  /* 0x000000040914b825 */ /* 0x100fe400078e020c */
[----:B------:R2:W5:Y:S02]  /*0440*/  @!P4 LDG.E.U16 R29, desc[UR6][R16.64] ;  /* 0x00000006101dc981 */ /* 0x000564000c1e1500 */
[C---:B----4-:R-:W-:Y:S02]  /*0450*/  @!P2 IMAD.WIDE R24, R27.reuse, 0x4, R12 ;  /* 0x000000041b18a825 */ /* 0x050fe400078e020c */
[----:B------:R0:W4:Y:S02]  /*0460*/  @!P3 LDG.E.U16 R28, desc[UR6][R18.64] ;  /* 0x00000006121cb981 */ /* 0x000124000c1e1500 */
[----:B-1----:R-:W-:-:S02]  /*0470*/  @!P2 IMAD.WIDE R22, R27, 0x2, R10 ;  /* 0x000000021b16a825 */ /* 0x002fc400078e020a */
[----:B------:R-:W4:Y:S01]  /*0480*/  @!P3 LDG.E R26, desc[UR6][R20.64] ;  /* 0x00000006141ab981 */ /* 0x000f22000c1e1900 */
[----:B--2---:R-:W-:Y:S01]  /*0490*/  PRMT R17, RZ, 0x7610, R17 ;  /* 0x00007610ff117816 */ /* 0x004fe20000000011 */
[----:B------:R-:W-:-:S05]  /*04a0*/  IMAD.MOV.U32 R16, RZ, RZ, RZ ;  /* 0x000000ffff107224 */ /* 0x000fca00078e00ff */
[----:B------:R-:W2:Y:S04]  /*04b0*/  @!P2 LDG.E.U16 R17, desc[UR6][R22.64] ;  /* 0x000000061611a981 */ /* 0x000ea8000c1e1500 */
[----:B------:R-:W2:Y:S01]  /*04c0*/  @!P2 LDG.E R16, desc[UR6][R24.64] ;  /* 0x000000061810a981 */ /* 0x000ea2000c1e1900 */
[----:B------:R-:W-:Y:S02]  /*04d0*/  LOP3.LUT P0, RZ, R2, 0xff, RZ, 0xc0, !PT ;  /* 0x000000ff02ff7812 */ /* 0x000fe4000780c0ff */
[----:B------:R-:W-:Y:S01]  /*04e0*/  ISETP.GE.AND P1, PT, R7, R4, PT ;  /* 0x000000040700720c */ /* 0x000fe20003f26270 */
[----:B------:R-:W-:Y:S01]  /*04f0*/  ULEA UR4, UR5, UR4, 0x2 ;  /* 0x0000000405047291 */ /* 0x000fe2000f8e10ff */
[----:B---3--:R-:W-:Y:S02]  /*0500*/  HADD2.F32 R0, -RZ, R0.H0_H0 ;  /* 0x20000000ff007230 */ /* 0x008fe40000004100 */
[----:B0-----:R-:W-:Y:S01]  /*0510*/  FMUL.FTZ R19, R8, UR8 ;  /* 0x0000000808137c20 */ /* 0x001fe20008410000 */
[----:B-----5:R-:W-:Y:S01]  /*0520*/  FMUL.FTZ R2, R6, UR8 ;  /* 0x0000000806027c20 */ /* 0x020fe20008410000 */
[----:B------:R-:W-:-:S02]  /*0530*/  HADD2.F32 R29, -RZ, R29.H0_H0 ;  /* 0x2000001dff1d7230 */ /* 0x000fc40000004100 */
[----:B------:R-:W-:Y:S01]  /*0540*/  FFMA.FTZ R0, R0, UR9, R19 ;  /* 0x0000000900007c23 */ /* 0x000fe20008010013 */
[----:B----4-:R-:W-:Y:S02]  /*0550*/  HADD2.F32 R28, -RZ, R28.H0_H0 ;  /* 0x2000001cff1c7230 */ /* 0x010fe40000004100 */
[----:B------:R-:W-:Y:S01]  /*0560*/  FFMA.FTZ R2, R29, UR9, R2 ;  /* 0x000000091d027c23 */ /* 0x000fe20008010002 */
[----:B------:R-:W-:-:S04]  /*0570*/  FMUL.FTZ R21, R26, UR8 ;  /* 0x000000081a157c20 */ /* 0x000fc80008410000 */
[----:B------:R-:W-:Y:S01]  /*0580*/  F2FP.F16.F32.PACK_AB R2, RZ, R2 ;  /* 0x00000002ff02723e */ /* 0x000fe200000000ff */
[----:B--2---:R-:W-:Y:S02]  /*0590*/  HADD2.F32 R18, -RZ, R17.H0_H0 ;  /* 0x20000011ff127230 */ /* 0x004fe40000004100 */
[----:B------:R-:W-:Y:S01]  /*05a0*/  FFMA.FTZ R17, R28, UR9, R21 ;  /* 0x000000091c117c23 */ /* 0x000fe20008010015 */
[----:B------:R-:W-:Y:S01]  /*05b0*/  FMUL.FTZ R23, R16, UR8 ;  /* 0x0000000810177c20 */ /* 0x000fe20008410000 */
[----:B------:R-:W-:Y:S01]  /*05c0*/  FSETP.NE.FTZ.AND P5, PT, |R8|, +INF , PT ;  /* 0x7f8000000800780b */ /* 0x000fe20003fb5200 */
[----:B------:R-:W-:-:S04]  /*05d0*/  @!P4 IMAD.WIDE R20, R5, 0x2, R14 ;  /* 0x000000020514c825 */ /* 0x000fc800078e020e */
[----:B------:R-:W-:Y:S01]  /*05e0*/  FFMA.FTZ R24, R18, UR9, R23 ;  /* 0x0000000912187c23 */ /* 0x000fe20008010017 */
[----:B------:R-:W-:Y:S01]  /*05f0*/  F2FP.F16.F32.PACK_AB R0, RZ, R0 ;  /* 0x00000000ff00723e */ /* 0x000fe200000000ff */
[----:B------:R-:W-:Y:S01]  /*0600*/  @!P1 IMAD.WIDE R18, R7, 0x2, R14 ;  /* 0x0000000207129825 */ /* 0x000fe200078e020e */
[----:B------:R-:W-:Y:S02]  /*0610*/  PRMT R5, R2, 0x7610, R5 ;  /* 0x0000761002057816 */ /* 0x000fe40000000005 */
        /* <DEDUP_REMOVED lines=17> */
.L_x_39:
[----:B------:R-:W0:Y:S01]  /*0730*/  LDCU UR8, c[0x0][0xfe0] ;  /* 0x0001fc00ff0877ac */ /* 0x000e220008000800 */
[----:B------:R-:W2:Y:S01]  /*0740*/  LDCU UR9, c[0x0][0xfdc] ;  /* 0x0001fb80ff0977ac */ /* 0x000ea20008000800 */
[----:B------:R-:W-:-:S05]  /*0750*/  UMOV UR4, URZ ;  /* 0x000000ff00047c82 */ /* 0x000fca0008000000 */
.L_x_41:
[----:B-1----:R-:W-:Y:S01]  /*0760*/  IADD3 R7, PT, PT, R3, UR4, RZ ;  /* 0x0000000403077c10 */ /* 0x002fe2000fffe0ff */
[----:B------:R-:W-:Y:S01]  /*0770*/  IMAD.MOV.U32 R6, RZ, RZ, RZ ;  /* 0x000000ffff067224 */ /* 0x000fe200078e00ff */
[----:B------:R-:W-:Y:S02]  /*0780*/  PRMT R0, RZ, 0x7610, R0 ;  /* 0x00007610ff007816 */ /* 0x000fe40000000000 */
[C---:B------:R-:W-:Y:S01]  /*0790*/  ISETP.GE.AND P0, PT, R7.reuse, R4, PT ;  /* 0x000000040700720c */ /* 0x040fe20003f06270 */
[----:B------:R-:W-:Y:S01]  /*07a0*/  VIADD R5, R7, UR5 ;  /* 0x0000000507057c36 */ /* 0x000fe20008000000 */
[----:B------:R-:W-:-:S04]  /*07b0*/  PRMT R8, RZ, 0x7610, R8 ;  /* 0x00007610ff087816 */ /* 0x000fc80000000008 */
[C---:B------:R-:W-:Y:S02]  /*07c0*/  IADD3 R9, PT, PT, R5.reuse, UR5, RZ ;  /* 0x0000000505097c10 */ /* 0x040fe4000fffe0ff */
[-C--:B------:R-:W-:Y:S02]  /*07d0*/  ISETP.GE.AND P1, PT, R5, R4.reuse, PT ;  /* 0x000000040500720c */ /* 0x080fe40003f26270 */
[C---:B------:R-:W-:Y:S02]  /*07e0*/  IADD3 R27, PT, PT, R9.reuse, UR5, RZ ;  /* 0x00000005091b7c10 */ /* 0x040fe4000fffe0ff */
[-C--:B------:R-:W-:Y:S01]  /*07f0*/  ISETP.GE.AND P2, PT, R9, R4.reuse, PT ;  /* 0x000000040900720c */ /* 0x080fe20003f46270 */
[----:B------:R-:W-:Y:S01]  /*0800*/  @!P0 IMAD.WIDE R28, R7, 0x2, R10 ;  /* 0x00000002071c8825 */ /* 0x000fe200078e020a */
[----:B------:R-:W-:-:S03]  /*0810*/  ISETP.GE.AND P3, PT, R27, R4, PT ;  /* 0x000000041b00720c */ /* 0x000fc60003f66270 */
[--C-:B------:R-:W-:Y:S01]  /*0820*/  @!P0 IMAD.WIDE R24, R7, 0x4, R12.reuse ;  /* 0x0000000407188825 */ /* 0x100fe200078e020c */
[----:B------:R1:W3:Y:S03]  /*0830*/  @!P0 LDG.E.U16 R0, desc[UR6][R28.64] ;  /* 0x000000061c008981 */ /* 0x0002e6000c1e1500 */
[C---:B------:R-:W-:Y:S01]  /*0840*/  @!P1 IMAD.WIDE R16, R5.reuse, 0x4, R12 ;  /* 0x0000000405109825 */ /* 0x040fe200078e020c */
[----:B------:R4:W0:Y:S03]  /*0850*/  @!P0 LDG.E R6, desc[UR6][R24.64] ;  /* 0x0000000618068981 */ /* 0x000826000c1e1900 */
[----:B------:R-:W-:Y:S01]  /*0860*/  @!P1 IMAD.WIDE R22, R5, 0x2, R10 ;  /* 0x0000000205169825 */ /* 0x000fe200078e020a */
[----:B-1----:R-:W-:-:S04]  /*0870*/  CS2R R28, SRZ ;  /* 0x00000000001c7805 */ /* 0x002fc8000001ff00 */
[----:B------:R1:W5:Y:S01]  /*0880*/  @!P1 LDG.E.U16 R8, desc[UR6][R22.64] ;  /* 0x0000000616089981 */ /* 0x000362000c1e1500 */
[----:B------:R-:W-:-:S03]  /*0890*/  PRMT R26, RZ, 0x7610, R26 ;  /* 0x00007610ff1a7816 */ /* 0x000fc6000000001a */
[----:B------:R2:W5:Y:S01]  /*08a0*/  @!P1 LDG.E R29, desc[UR6][R16.64] ;  /* 0x00000006101d9981 */ /* 0x000562000c1e1900 */
[----:B----4-:R-:W-:-:S04]  /*08b0*/  @!P3 IMAD.WIDE R24, R27, 0x4, R12 ;  /* 0x000000041b18b825 */ /* 0x010fc800078e020c */
[----:B-1----:R-:W-:Y:S01]  /*08c0*/  @!P3 IMAD.WIDE R22, R27, 0x2, R10 ;  /* 0x000000021b16b825 */ /* 0x002fe200078e020a */
[----:B--2---:R-:W-:-:S03]  /*08d0*/  PRMT R16, RZ, 0x7610, R16 ;  /* 0x00007610ff107816 */ /* 0x004fc60000000010 */
[----:B------:R-:W-:Y:S02]  /*08e0*/  IMAD.MOV.U32 R17, RZ, RZ, RZ ;  /* 0x000000ffff117224 */ /* 0x000fe400078e00ff */
[C---:B------:R-:W-:Y:S01]  /*08f0*/  @!P2 IMAD.WIDE R18, R9.reuse, 0x2, R10 ;  /* 0x000000020912a825 */ /* 0x040fe200078e020a */
[----:B------:R-:W2:Y:S03]  /*0900*/  @!P3 LDG.E.U16 R16, desc[UR6][R22.64] ;  /* 0x000000061610b981 */ /* 0x000ea6000c1e1500 */
[----:B------:R-:W-:Y:S01]  /*0910*/  @!P2 IMAD.WIDE R20, R9, 0x4, R12 ;  /* 0x000000040914a825 */ /* 0x000fe200078e020c */
[----:B------:R-:W4:Y:S04]  /*0920*/  @!P3 LDG.E R17, desc[UR6][R24.64] ;  /* 0x000000061811b981 */ /* 0x000f28000c1e1900 */
[----:B------:R-:W4:Y:S04]  /*0930*/  @!P2 LDG.E.U16 R26, desc[UR6][R18.64] ;  /* 0x00000006121aa981 */ /* 0x000f28000c1e1500 */
[----:B------:R-:W4:Y:S01]  /*0940*/  @!P2 LDG.E R28, desc[UR6][R20.64] ;  /* 0x00000006141ca981 */ /* 0x000f22000c1e1900 */
[----:B------:R-:W-:Y:S01]  /*0950*/  ULEA UR4, UR5, UR4, 0x2 ;  /* 0x0000000405047291 */ /* 0x000fe2000f8e10ff */
[----:B---3--:R-:W-:-:S02]  /*0960*/  HADD2.F32 R0, -RZ, R0.H0_H0 ;  /* 0x20000000ff007230 */ /* 0x008fc40000004100 */
[----:B0-----:R-:W-:-:S04]  /*0970*/  FMUL.FTZ R6, R6, UR8 ;  /* 0x0000000806067c20 */ /* 0x001fc80008410000 */
[----:B------:R-:W-:Y:S01]  /*0980*/  FFMA.FTZ R0, R0, UR9, R6 ;  /* 0x0000000900007c23 */ /* 0x000fe20008010006 */
[----:B-----5:R-:W-:Y:S02]  /*0990*/  HADD2.F32 R8, -RZ, R8.H0_H0 ;  /* 0x20000008ff087230 */ /* 0x020fe40000004100 */
[----:B------:R-:W-:-:S04]  /*09a0*/  FMUL.FTZ R29, R29, UR8 ;  /* 0x000000081d1d7c20 */ /* 0x000fc80008410000 */
[----:B------:R-:W-:Y:S01]  /*09b0*/  FFMA.FTZ R8, R8, UR9, R29 ;  /* 0x0000000908087c23 */ /* 0x000fe2000801001d */
[----:B------:R-:W-:Y:S01]  /*09c0*/  F2FP.F16.F32.PACK_AB R0, RZ, R0 ;  /* 0x00000000ff00723e */ /* 0x000fe200000000ff */
[----:B------:R-:W-:-:S04]  /*09d0*/  @!P0 IMAD.WIDE R6, R7, 0x2, R14 ;  /* 0x0000000207068825 */ /* 0x000fc800078e020e */
[----:B--2---:R-:W-:Y:S02]  /*09e0*/  HADD2.F32 R16, -RZ, R16.H0_H0 ;  /* 0x20000010ff107230 */ /* 0x004fe40000004100 */
[----:B----4-:R-:W-:Y:S01]  /*09f0*/  FMUL.FTZ R17, R17, UR8 ;  /* 0x0000000811117c20 */ /* 0x010fe20008410000 */
[----:B------:R-:W-:-:S03]  /*0a00*/  HADD2.F32 R26, -RZ, R26.H0_H0 ;  /* 0x2000001aff1a7230 */ /* 0x000fc60000004100 */
[----:B------:R-:W-:Y:S01]  /*0a10*/  FFMA.FTZ R16, R16, UR9, R17 ;  /* 0x0000000910107c23 */ /* 0x000fe20008010011 */
[----:B------:R-:W-:-:S04]  /*0a20*/  FMUL.FTZ R19, R28, UR8 ;  /* 0x000000081c137c20 */ /* 0x000fc80008410000 */
[----:B------:R-:W-:Y:S01]  /*0a30*/  FFMA.FTZ R19, R26, UR9, R19 ;  /* 0x000000091a137c23 */ /* 0x000fe20008010013 */
[----:B------:R-:W-:Y:S01]  /*0a40*/  F2FP.F16.F32.PACK_AB R22, RZ, R16 ;  /* 0x00000010ff16723e */ /* 0x000fe200000000ff */
[--C-:B------:R-:W-:Y:S01]  /*0a50*/  @!P1 IMAD.WIDE R16, R5, 0x2, R14.reuse ;  /* 0x0000000205109825 */ /* 0x100fe200078e020e */
[----:B------:R-:W-:Y:S02]  /*0a60*/  F2FP.F16.F32.PACK_AB R20, RZ, R8 ;  /* 0x00000008ff14723e */ /* 0x000fe400000000ff */
[----:B------:R-:W-:Y:S01]  /*0a70*/  F2FP.F16.F32.PACK_AB R21, RZ, R19 ;  /* 0x00000013ff15723e */ /* 0x000fe200000000ff */
        /* <DEDUP_REMOVED lines=9> */
.L_x_38:
[----:B------:R-:W-:Y:S01]  /*0b10*/  HFMA2 R2, -RZ, RZ, 0, 5.9604644775390625e-08 ;  /* 0x00000001ff027431 */ /* 0x000fe200000001ff */
[----:B------:R-:W0:Y:S01]  /*0b20*/  LDCU UR8, c[0x0][0xfe0] ;  /* 0x0001fc00ff0877ac */ /* 0x000e220008000800 */
[----:B------:R-:W2:Y:S01]  /*0b30*/  LDCU UR9, c[0x0][0xfdc] ;  /* 0x0001fb80ff0977ac */ /* 0x000ea20008000800 */
[----:B------:R-:W-:-:S05]  /*0b40*/  UMOV UR4, URZ ;  /* 0x000000ff00047c82 */ /* 0x000fca0008000000 */
.L_x_42:
[----:B-1----:R-:W-:Y:S01]  /*0b50*/  VIADD R7, R3, UR4 ;  /* 0x0000000403077c36 */ /* 0x002fe20008000000 */
[----:B------:R-:W-:Y:S02]  /*0b60*/  PRMT R0, RZ, 0x7610, R0 ;  /* 0x00007610ff007816 */ /* 0x000fe40000000000 */
[----:B------:R-:W-:Y:S02]  /*0b70*/  PRMT R6, RZ, 0x7610, R6 ;  /* 0x00007610ff067816 */ /* 0x000fe40000000006 */
[C---:B------:R-:W-:Y:S02]  /*0b80*/  IADD3 R5, PT, PT, R7.reuse, UR5, RZ ;  /* 0x0000000507057c10 */ /* 0x040fe4000fffe0ff */
[-C--:B------:R-:W-:Y:S02]  /*0b90*/  ISETP.GE.AND P0, PT, R7, R4.reuse, PT ;  /* 0x000000040700720c */ /* 0x080fe40003f06270 */
[C---:B------:R-:W-:Y:S01]  /*0ba0*/  ISETP.GE.AND P4, PT, R5.reuse, R4, PT ;  /* 0x000000040500720c */ /* 0x040fe20003f86270 */
[----:B------:R-:W-:Y:S01]  /*0bb0*/  VIADD R9, R5, UR5 ;  /* 0x0000000505097c36 */ /* 0x000fe20008000000 */
[----:B------:R-:W-:-:S04]  /*0bc0*/  MOV R8, RZ ;  /* 0x000000ff00087202 */ /* 0x000fc80000000f00 */
[C---:B------:R-:W-:Y:S02]  /*0bd0*/  IADD3 R27, PT, PT, R9.reuse, UR5, RZ ;  /* 0x00000005091b7c10 */ /* 0x040fe4000fffe0ff */
[-C--:B------:R-:W-:Y:S02]  /*0be0*/  ISETP.GE.AND P3, PT, R9, R4.reuse, PT ;  /* 0x000000040900720c */ /* 0x080fe40003f66270 */
[----:B------:R-:W-:Y:S01]  /*0bf0*/  ISETP.GE.AND P2, PT, R27, R4, PT ;  /* 0x000000041b00720c */ /* 0x000fe20003f46270 */
[----:B------:R-:W-:-:S04]  /*0c00*/  @!P0 IMAD.WIDE R28, R7, 0x2, R10 ;  /* 0x00000002071c8825 */ /* 0x000fc800078e020a */
[C---:B------:R-:W-:Y:S01]  /*0c10*/  @!P4 IMAD.WIDE R16, R5.reuse, 0x4, R12 ;  /* 0x000000040510c825 */ /* 0x040fe200078e020c */
[----:B------:R1:W3:Y:S03]  /*0c20*/  @!P0 LDG.E.U16 R0, desc[UR6][R28.64] ;  /* 0x000000061c008981 */ /* 0x0002e6000c1e1500 */
[----:B------:R-:W-:-:S04]  /*0c30*/  @!P4 IMAD.WIDE R22, R5, 0x2, R10 ;  /* 0x000000020516c825 */ /* 0x000fc800078e020a */
[----:B------:R-:W-:Y:S01]  /*0c40*/  @!P0 IMAD.WIDE R24, R7, 0x4, R12 ;  /* 0x0000000407188825 */ /* 0x000fe200078e020c */
[----:B------:R4:W5:Y:S03]  /*0c50*/  @!P4 LDG.E.U16 R6, desc[UR6][R22.64] ;  /* 0x000000061606c981 */ /* 0x000966000c1e1500 */
[----:B-1----:R-:W-:Y:S01]  /*0c60*/  IMAD.MOV.U32 R29, RZ, RZ, RZ ;  /* 0x000000ffff1d7224 */ /* 0x002fe200078e00ff */
[----:B------:R-:W-:Y:S01]  /*0c70*/  PRMT R28, RZ, 0x7610, R28 ;  /* 0x00007610ff1c7816 */ /* 0x000fe2000000001c */
[C---:B------:R-:W-:Y:S01]  /*0c80*/  @!P3 IMAD.WIDE R18, R9.reuse, 0x2, R10 ;  /* 0x000000020912b825 */ /* 0x040fe200078e020a */
[----:B------:R-:W-:Y:S01]  /*0c90*/  MOV R26, RZ ;  /* 0x000000ff001a7202 */ /* 0x000fe20000000f00 */
[----:B------:R1:W0:Y:S02]  /*0ca0*/  @!P0 LDG.E R8, desc[UR6][R24.64] ;  /* 0x0000000618088981 */ /* 0x000224000c1e1900 */
[----:B------:R-:W-:-:S02]  /*0cb0*/  @!P3 IMAD.WIDE R20, R9, 0x4, R12 ;  /* 0x000000040914b825 */ /* 0x000fc400078e020c */
[----:B------:R2:W5:Y:S02]  /*0cc0*/  @!P4 LDG.E R29, desc[UR6][R16.64] ;  /* 0x00000006101dc981 */ /* 0x000564000c1e1900 */
[C---:B----4-:R-:W-:Y:S02]  /*0cd0*/  @!P2 IMAD.WIDE R22, R27.reuse, 0x2, R10 ;  /* 0x000000021b16a825 */ /* 0x050fe400078e020a */
[----:B------:R3:W4:Y:S02]  /*0ce0*/  @!P3 LDG.E.U16 R28, desc[UR6][R18.64] ;  /* 0x00000006121cb981 */ /* 0x000724000c1e1500 */
[----:B-1----:R-:W-:Y:S02]  /*0cf0*/  @!P2 IMAD.WIDE R24, R27, 0x4, R12 ;  /* 0x000000041b18a825 */ /* 0x002fe400078e020c */
[----:B------:R1:W4:Y:S01]  /*0d00*/  @!P3 LDG.E R26, desc[UR6][R20.64] ;  /* 0x00000006141ab981 */ /* 0x000322000c1e1900 */
[----:B--2---:R-:W-:Y:S02]  /*0d10*/  PRMT R17, RZ, 0x7610, R17 ;  /* 0x00007610ff117816 */ /* 0x004fe40000000011 */
[----:B------:R-:W-:-:S04]  /*0d20*/  MOV R16, RZ ;  /* 0x000000ff00107202 */ /* 0x000fc80000000f00 */
[----:B------:R2:W2:Y:S04]  /*0d30*/  @!P2 LDG.E.U16 R17, desc[UR6][R22.64] ;  /* 0x000000061611a981 */ /* 0x0004a8000c1e1500 */
[----:B------:R-:W2:Y:S01]  /*0d40*/  @!P2 LDG.E R16, desc[UR6][R24.64] ;  /* 0x000000061810a981 */ /* 0x000ea2000c1e1900 */
[----:B------:R-:W-:Y:S02]  /*0d50*/  ISETP.GE.AND P1, PT, R7, R4, PT ;  /* 0x000000040700720c */ /* 0x000fe40003f26270 */
[----:B------:R-:W-:Y:S01]  /*0d60*/  LOP3.LUT P0, RZ, R2, 0xff, RZ, 0xc0, !PT ;  /* 0x000000ff02ff7812 */ /* 0x000fe2000780c0ff */
[----:B------:R-:W-:Y:S01]  /*0d70*/  ULEA UR4, UR5, UR4, 0x2 ;  /* 0x0000000405047291 */ /* 0x000fe2000f8e10ff */
[----:B---3--:R-:W-:Y:S02]  /*0d80*/  HADD2.F32 R18, -RZ, R0.H0_H0 ;  /* 0x20000000ff127230 */ /* 0x008fe40000004100 */
[----:B-----5:R-:W-:-:S02]  /*0d90*/  HADD2.F32 R0, -RZ, R6.H0_H0 ;  /* 0x20000006ff007230 */ /* 0x020fc40000004100 */
[----:B0-----:R-:W-:Y:S01]  /*0da0*/  FMUL.FTZ R19, R8, UR8 ;  /* 0x0000000808137c20 */ /* 0x001fe20008410000 */
[----:B------:R-:W-:-:S03]  /*0db0*/  FMUL.FTZ R29, R29, UR8 ;  /* 0x000000081d1d7c20 */ /* 0x000fc60008410000 */
[----:B-1----:R-:W-:Y:S01]  /*0dc0*/  FFMA.FTZ R20, R18, UR9, R19 ;  /* 0x0000000912147c23 */ /* 0x002fe20008010013 */
[----:B----4-:R-:W-:Y:S02]  /*0dd0*/  HADD2.F32 R28, -RZ, R28.H0_H0 ;  /* 0x2000001cff1c7230 */ /* 0x010fe40000004100 */
[----:B------:R-:W-:Y:S01]  /*0de0*/  FFMA.FTZ R21, R0, UR9, R29 ;  /* 0x0000000900157c23 */ /* 0x000fe2000801001d */
[----:B------:R-:W-:Y:S01]  /*0df0*/  FMUL.FTZ R26, R26, UR8 ;  /* 0x000000081a1a7c20 */ /* 0x000fe20008410000 */
[----:B------:R-:W-:-:S03]  /*0e00*/  FSETP.NE.FTZ.AND P5, PT, |R18|, +INF , PT ;  /* 0x7f8000001200780b */ /* 0x000fc60003fb5200 */
[----:B--2---:R-:W-:Y:S01]  /*0e10*/  FFMA.FTZ R22, R28, UR9, R26 ;  /* 0x000000091c167c23 */ /* 0x004fe2000801001a */
[----:B------:R-:W-:Y:S02]  /*0e20*/  HADD2.F32 R2, -RZ, R17.H0_H0 ;  /* 0x20000011ff027230 */ /* 0x000fe40000004100 */
[----:B------:R-:W-:Y:S01]  /*0e30*/  FMUL.FTZ R17, R16, UR8 ;  /* 0x0000000810117c20 */ /* 0x000fe20008410000 */
[----:B------:R-:W-:Y:S01]  /*0e40*/  F2FP.F16.F32.PACK_AB R20, RZ, R20 ;  /* 0x00000014ff14723e */ /* 0x000fe200000000ff */
[----:B------:R-:W-:-:S04]  /*0e50*/  @!P1 IMAD.WIDE R6, R7, 0x2, R14 ;  /* 0x0000000207069825 */ /* 0x000fc800078e020e */
[----:B------:R-:W-:Y:S01]  /*0e60*/  FFMA.FTZ R23, R2, UR9, R17 ;  /* 0x0000000902177c23 */ /* 0x000fe20008010011 */
[----:B------:R-:W-:Y:S01]  /*0e70*/  F2FP.F16.F32.PACK_AB R21, RZ, R21 ;  /* 0x00000015ff15723e */ /* 0x000fe200000000ff */
[--C-:B------:R-:W-:Y:S01]  /*0e80*/  @!P4 IMAD.WIDE R16, R5, 0x2, R14.reuse ;  /* 0x000000020510c825 */ /* 0x100fe200078e020e */
[----:B------:R-:W-:Y:S02]  /*0e90*/  F2FP.F16.F32.PACK_AB R22, RZ, R22 ;  /* 0x00000016ff16723e */ /* 0x000fe400000000ff */
[----:B------:R-:W-:Y:S01]  /*0ea0*/  F2FP.F16.F32.PACK_AB R23, RZ, R23 ;  /* 0x00000017ff17723e */ /* 0x000fe200000000ff */
[--C-:B------:R-:W-:Y:S01]  /*0eb0*/  @!P3 IMAD.WIDE R8, R9, 0x2, R14.reuse ;  /* 0x000000020908b825 */ /* 0x100fe200078e020e */
[----:B------:R-:W-:Y:S01]  /*0ec0*/  PLOP3.LUT P0, PT, P0, P5, PT, 0x2f, 0xf2 ;  /* 0x0000000000f2781c */ /* 0x000fe2000070a577 */
[----:B------:R3:W-:Y:S02]  /*0ed0*/  @!P1 STG.E.U16 desc[UR6][R6.64], R20 ;  /* 0x0000001406009986 */ /* 0x0007e4000c101506 */
        /* <DEDUP_REMOVED lines=12> */
.L_x_37:
[----:B------:R-:W-:Y:S01]  /*0fa0*/  IMAD.MOV.U32 R2, RZ, RZ, 0x1 ;  /* 0x00000001ff027424 */ /* 0x000fe200078e00ff */
[----:B------:R-:W0:Y:S01]  /*0fb0*/  LDCU UR8, c[0x0][0xfe0] ;  /* 0x0001fc00ff0877ac */ /* 0x000e220008000800 */
[----:B------:R-:W2:Y:S01]  /*0fc0*/  LDCU UR9, c[0x0][0xfdc] ;  /* 0x0001fb80ff0977ac */ /* 0x000ea20008000800 */
[----:B------:R-:W-:-:S05]  /*0fd0*/  UMOV UR4, URZ ;  /* 0x000000ff00047c82 */ /* 0x000fca0008000000 */
.L_x_43:
[----:B-1----:R-:W-:Y:S01]  /*0fe0*/  IADD3 R7, PT, PT, R3, UR4, RZ ;  /* 0x0000000403077c10 */ /* 0x002fe2000fffe0ff */
[----:B------:R-:W-:Y:S01]  /*0ff0*/  HFMA2 R6, -RZ, RZ, 0, 0 ;  /* 0x00000000ff067431 */ /* 0x000fe200000001ff */
[----:B------:R-:W-:Y:S02]  /*1000*/  PRMT R0, RZ, 0x7610, R0 ;  /* 0x00007610ff007816 */ /* 0x000fe40000000000 */
[CC--:B------:R-:W-:Y:S02]  /*1010*/  ISETP.GE.AND P0, PT, R7.reuse, R4.reuse, PT ;  /* 0x000000040700720c */ /* 0x0c0fe40003f06270 */
[----:B------:R-:W-:Y:S02]  /*1020*/  IADD3 R5, PT, PT, R7, UR5, RZ ;  /* 0x0000000507057c10 */ /* 0x000fe4000fffe0ff */
[----:B------:R-:W-:Y:S02]  /*1030*/  PRMT R8, RZ, 0x7610, R8 ;  /* 0x00007610ff087816 */ /* 0x000fe40000000008 */
[C---:B------:R-:W-:Y:S01]  /*1040*/  ISETP.GE.AND P1, PT, R5.reuse, R4, PT ;  /* 0x000000040500720c */ /* 0x040fe20003f26270 */
[----:B------:R-:W-:-:S05]  /*1050*/  VIADD R9, R5, UR5 ;  /* 0x0000000505097c36 */ /* 0x000fca0008000000 */
[----:B------:R-:W-:Y:S01]  /*1060*/  IADD3 R27, PT, PT, R9, UR5, RZ ;  /* 0x00000005091b7c10 */ /* 0x000fe2000fffe0ff */
[----:B------:R-:W-:Y:S01]  /*1070*/  @!P0 IMAD.WIDE R28, R7, 0x2, R10 ;  /* 0x00000002071c8825 */ /* 0x000fe200078e020a */
[-C--:B------:R-:W-:Y:S02]  /*1080*/  ISETP.GE.AND P3, PT, R9, R4.reuse, PT ;  /* 0x000000040900720c */ /* 0x080fe40003f66270 */
[----:B------:R-:W-:Y:S01]  /*1090*/  ISETP.GE.AND P2, PT, R27, R4, PT ;  /* 0x000000041b00720c */ /* 0x000fe20003f46270 */
[--C-:B------:R-:W-:Y:S01]  /*10a0*/  @!P0 IMAD.WIDE R24, R7, 0x4, R12.reuse ;  /* 0x0000000407188825 */ /* 0x100fe200078e020c */
[----:B------:R1:W3:Y:S03]  /*10b0*/  @!P0 LDG.E.U16 R0, desc[UR6][R28.64] ;  /* 0x000000061c008981 */ /* 0x0002e6000c1e1500 */
[C---:B------:R-:W-:Y:S01]  /*10c0*/  @!P1 IMAD.WIDE R16, R5.reuse, 0x4, R12 ;  /* 0x0000000405109825 */ /* 0x040fe200078e020c */
[----:B------:R4:W0:Y:S03]  /*10d0*/  @!P0 LDG.E R6, desc[UR6][R24.64] ;  /* 0x0000000618068981 */ /* 0x000826000c1e1900 */
[----:B------:R-:W-:-:S04]  /*10e0*/  @!P1 IMAD.WIDE R22, R5, 0x2, R10 ;  /* 0x0000000205169825 */ /* 0x000fc800078e020a */
[----:B-1----:R-:W-:Y:S01]  /*10f0*/  IMAD.MOV.U32 R28, RZ, RZ, RZ ;  /* 0x000000ffff1c7224 */ /* 0x002fe200078e00ff */
[----:B------:R1:W5:Y:S05]  /*1100*/  @!P1 LDG.E.U16 R8, desc[UR6][R22.64] ;  /* 0x0000000616089981 */ /* 0x00036a000c1e1500 */
[----:B------:R2:W5:Y:S01]  /*1110*/  @!P1 LDG.E R28, desc[UR6][R16.64] ;  /* 0x00000006101c9981 */ /* 0x000562000c1e1900 */
[----:B----4-:R-:W-:Y:S01]  /*1120*/  @!P2 IMAD.WIDE R24, R27, 0x4, R12 ;  /* 0x000000041b18a825 */ /* 0x010fe200078e020c */
[----:B------:R-:W-:-:S03]  /*1130*/  PRMT R29, RZ, 0x7610, R29 ;  /* 0x00007610ff1d7816 */ /* 0x000fc6000000001d */
[----:B-1----:R-:W-:-:S04]  /*1140*/  @!P2 IMAD.WIDE R22, R27, 0x2, R10 ;  /* 0x000000021b16a825 */ /* 0x002fc800078e020a */
[----:B--2---:R-:W-:Y:S01]  /*1150*/  HFMA2 R16, -RZ, RZ, 0, 0 ;  /* 0x00000000ff107431 */ /* 0x004fe200000001ff */
[----:B------:R-:W-:Y:S01]  /*1160*/  PRMT R17, RZ, 0x7610, R17 ;  /* 0x00007610ff117816 */ /* 0x000fe20000000011 */
[----:B------:R-:W-:Y:S01]  /*1170*/  @!P3 IMAD.WIDE R18, R9, 0x2, R10 ;  /* 0x000000020912b825 */ /* 0x000fe200078e020a */
[----:B------:R-:W-:-:S03]  /*1180*/  MOV R26, RZ ;  /* 0x000000ff001a7202 */ /* 0x000fc60000000f00 */
[----:B------:R-:W-:Y:S01]  /*1190*/  @!P3 IMAD.WIDE R20, R9, 0x4, R12 ;  /* 0x000000040914b825 */ /* 0x000fe200078e020c */
[----:B------:R-:W2:Y:S04]  /*11a0*/  @!P2 LDG.E.U16 R17, desc[UR6][R22.64] ;  /* 0x000000061611a981 */ /* 0x000ea8000c1e1500 */
[----:B------:R-:W4:Y:S04]  /*11b0*/  @!P2 LDG.E R16, desc[UR6][R24.64] ;  /* 0x000000061810a981 */ /* 0x000f28000c1e1900 */
[----:B------:R0:W4:Y:S04]  /*11c0*/  @!P3 LDG.E.U16 R29, desc[UR6][R18.64] ;  /* 0x00000006121db981 */ /* 0x000128000c1e1500 */
[----:B------:R1:W4:Y:S01]  /*11d0*/  @!P3 LDG.E R26, desc[UR6][R20.64] ;  /* 0x00000006141ab981 */ /* 0x000322000c1e1900 */
[----:B------:R-:W-:Y:S01]  /*11e0*/  LOP3.LUT P0, RZ, R2, 0xff, RZ, 0xc0, !PT ;  /* 0x000000ff02ff7812 */ /* 0x000fe2000780c0ff */
[----:B------:R-:W-:Y:S01]  /*11f0*/  ULEA UR4, UR5, UR4, 0x2 ;  /* 0x0000000405047291 */ /* 0x000fe2000f8e10ff */
[----:B---3--:R-:W-:-:S05]  /*1200*/  HADD2.F32 R0, -RZ, R0.H0_H0 ;  /* 0x20000000ff007230 */ /* 0x008fca0000004100 */
[----:B------:R-:W-:Y:S01]  /*1210*/  FSETP.NE.FTZ.AND P4, PT, |R0|, +INF , PT ;  /* 0x7f8000000000780b */ /* 0x000fe20003f95200 */
[----:B0-----:R-:W-:-:S03]  /*1220*/  FMUL.FTZ R19, R6, UR8 ;  /* 0x0000000806137c20 */ /* 0x001fc60008410000 */
[----:B------:R-:W-:Y:S01]  /*1230*/  PLOP3.LUT P0, PT, P0, P4, PT, 0x2f, 0xf2 ;  /* 0x0000000000f2781c */ /* 0x000fe20000708577 */
[----:B-----5:R-:W-:Y:S01]  /*1240*/  HADD2.F32 R8, -RZ, R8.H0_H0 ;  /* 0x20000008ff087230 */ /* 0x020fe20000004100 */
[----:B------:R-:W-:Y:S02]  /*1250*/  ISETP.GE.AND P4, PT, R7, R4, PT ;  /* 0x000000040700720c */ /* 0x000fe40003f86270 */
[----:B------:R-:W-:Y:S02]  /*1260*/  FSETP.EQU.OR P0, PT, |R6|, +INF , P0 ;  /* 0x7f8000000600780b */ /* 0x000fe4000070a600 */
[----:B------:R-:W-:Y:S01]  /*1270*/  FSETP.NE.FTZ.AND P5, PT, |R8|, +INF , PT ;  /* 0x7f8000000800780b */ /* 0x000fe20003fb5200 */
[----:B-1----:R-:W-:Y:S01]  /*1280*/  FMUL.FTZ R21, R28, UR8 ;  /* 0x000000081c157c20 */ /* 0x002fe20008410000 */
[----:B------:R-:W-:Y:S02]  /*1290*/  FFMA.FTZ R19, R0, UR9, R19 ;  /* 0x0000000900137c23 */ /* 0x000fe40008010013 */
[----:B------:R-:W-:Y:S01]  /*12a0*/  PLOP3.LUT P0, PT, P0, P5, PT, 0xf2, 0x2f ;  /* 0x00000000002f781c */ /* 0x000fe2000070be72 */
[----:B------:R-:W-:-:S03]  /*12b0*/  FFMA.FTZ R21, R8, UR9, R21 ;  /* 0x0000000908157c23 */ /* 0x000fc60008010015 */
[----:B------:R-:W-:Y:S01]  /*12c0*/  FSETP.EQU.OR P5, PT, |R28|, +INF , P0 ;  /* 0x7f8000001c00780b */ /* 0x000fe200007aa600 */
[----:B--2---:R-:W-:Y:S02]  /*12d0*/  HADD2.F32 R17, -RZ, R17.H0_H0 ;  /* 0x20000011ff117230 */ /* 0x004fe40000004100 */
[----:B----4-:R-:W-:Y:S01]  /*12e0*/  FMUL.FTZ R2, R16, UR8 ;  /* 0x0000000810027c20 */ /* 0x010fe20008410000 */
[----:B------:R-:W-:-:S03]  /*12f0*/  HADD2.F32 R29, -RZ, R29.H0_H0 ;  /* 0x2000001dff1d7230 */ /* 0x000fc60000004100 */
[C---:B------:R-:W-:Y:S01]  /*1300*/  FFMA.FTZ R2, R17.reuse, UR9, R2 ;  /* 0x0000000911027c23 */ /* 0x040fe20008010002 */
[----:B------:R-:W-:Y:S01]  /*1310*/  FMUL.FTZ R0, R26, UR8 ;  /* 0x000000081a007c20 */ /* 0x000fe20008410000 */
[----:B------:R-:W-:-:S03]  /*1320*/  FSETP.NE.FTZ.AND P0, PT, |R17|, +INF , PT ;  /* 0x7f8000001100780b */ /* 0x000fc60003f15200 */
[----:B------:R-:W-:Y:S01]  /*1330*/  FFMA.FTZ R0, R29, UR9, R0 ;  /* 0x000000091d007c23 */ /* 0x000fe20008010000 */
[----:B------:R-:W-:Y:S01]  /*1340*/  F2FP.F16.F32.PACK_AB R2, RZ, R2 ;  /* 0x00000002ff02723e */ /* 0x000fe200000000ff */
[--C-:B------:R-:W-:Y:S01]  /*1350*/  @!P4 IMAD.WIDE R6, R7, 0x2, R14.reuse ;  /* 0x000000020706c825 */ /* 0x100fe200078e020e */
[----:B------:R-:W-:Y:S02]  /*1360*/  F2FP.F16.F32.PACK_AB R17, RZ, R19 ;  /* 0x00000013ff11723e */ /* 0x000fe400000000ff */
[----:B------:R-:W-:Y:S01]  /*1370*/  F2FP.F16.F32.PACK_AB R22, RZ, R21 ;  /* 0x00000015ff16723e */ /* 0x000fe200000000ff */
[----:B------:R-:W-:Y:S01]  /*1380*/  @!P1 IMAD.WIDE R18, R5, 0x2, R14 ;  /* 0x0000000205129825 */ /* 0x000fe200078e020e */
[----:B------:R-:W-:Y:S02]  /*1390*/  F2FP.F16.F32.PACK_AB R0, RZ, R0 ;  /* 0x00000000ff00723e */ /* 0x000fe400000000ff */
[----:B------:R-:W-:Y:S01]  /*13a0*/  PRMT R5, R2, 0x7610, R5 ;  /* 0x0000761002057816 */ /* 0x000fe20000000005 */
[--C-:B------:R-:W-:Y:S01]  /*13b0*/  @!P3 IMAD.WIDE R8, R9, 0x2, R14.reuse ;  /* 0x000000020908b825 */ /* 0x100fe200078e020e */
[----:B------:R3:W-:Y:S03]  /*13c0*/  @!P4 STG.E.U16 desc[UR6][R6.64], R17 ;  /* 0x000000110600c986 */ /* 0x0007e6000c101506 */
[----:B------:R-:W-:Y:S01]  /*13d0*/  @!P2 IMAD.WIDE R20, R27, 0x2, R14 ;  /* 0x000000021b14a825 */ /* 0x000fe200078e020e */
[----:B------:R3:W-:Y:S01]  /*13e0*/  @!P1 STG.E.U16 desc[UR6][R18.64], R22 ;  /* 0x0000001612009986 */ /* 0x0007e2000c101506 */
[----:B------:R-:W-:-:S03]  /*13f0*/  FSETP.NE.FTZ.AND P6, PT, |R29|, +INF , PT ;  /* 0x7f8000001d00780b */ /* 0x000fc60003fd5200 */
[----:B------:R3:W-:Y:S04]  /*1400*/  @!P3 STG.E.U16 desc[UR6][R8.64], R0 ;  /* 0x000000000800b986 */ /* 0x0007e8000c101506 */
[----:B------:R3:W-:Y:S01]  /*1410*/  @!P2 STG.E.U16 desc[UR6][R20.64], R5 ;  /* 0x000000051400a986 */ /* 0x0007e2000c101506 */
        /* <DEDUP_REMOVED lines=8> */
.L_x_35:
[----:B------:R-:W0:Y:S01]  /*14a0*/  S2R R9, SR_TID.X ;  /* 0x0000000000097919 */ /* 0x000e220000002100 */
[----:B------:R-:W-:Y:S01]  /*14b0*/  VIMNMX R3, PT, PT, R5, R4, PT ;  /* 0x0000000405037248 */ /* 0x000fe20003fe0100 */
[----:B------:R-:W1:Y:S01]  /*14c0*/  LDCU UR5, c[0x0][0xfe0] ;  /* 0x0001fc00ff0577ac */ /* 0x000e620008000800 */
[----:B------:R-:W-:Y:S01]  /*14d0*/  MOV R2, 0x1 ;  /* 0x0000000100027802 */ /* 0x000fe20000000f00 */
[----:B------:R-:W2:Y:S01]  /*14e0*/  LDCU UR9, c[0x0][0xfe0] ;  /* 0x0001fc00ff0977ac */ /* 0x000ea20008000800 */
[----:B------:R-:W3:Y:S01]  /*14f0*/  LDCU UR11, c[0x0][0xfe0] ;  /* 0x0001fc00ff0b77ac */ /* 0x000ee20008000800 */
[----:B------:R-:W4:Y:S01]  /*1500*/  LDCU UR13, c[0x0][0xfe0] ;  /* 0x0001fc00ff0d77ac */ /* 0x000f220008000800 */
[----:B------:R-:W0:Y:S01]  /*1510*/  LDCU UR8, c[0x0][0xfdc] ;  /* 0x0001fb80ff0877ac */ /* 0x000e220008000800 */
[----:B------:R-:W0:Y:S01]  /*1520*/  LDCU UR10, c[0x0][0xfdc] ;  /* 0x0001fb80ff0a77ac */ /* 0x000e220008000800 */
[----:B------:R-:W0:Y:S01]  /*1530*/  LDCU UR12, c[0x0][0xfdc] ;  /* 0x0001fb80ff0c77ac */ /* 0x000e220008000800 */
[----:B------:R-:W0:Y:S02]  /*1540*/  LDCU UR14, c[0x0][0xfdc] ;  /* 0x0001fb80ff0e77ac */ /* 0x000e240008000800 */
[----:B0-----:R-:W-:-:S05]  /*1550*/  IMAD.SHL.U32 R0, R9, 0x4, RZ ;  /* 0x0000000409007824 */ /* 0x001fca00078e00ff */
[----:B------:R-:W-:-:S13]  /*1560*/  ISETP.GT.AND P0, PT, R3, R0, PT ;  /* 0x000000000300720c */ /* 0x000fda0003f04270 */
        /* <DEDUP_REMOVED lines=11> */
.L_x_47:
[----:B------:R-:W-:-:S04]  /*1620*/  IMAD.WIDE R16, R9, 0x8, R10 ;  /* 0x0000000809107825 */ /* 0x000fc800078e020a */
[----:B------:R-:W-:Y:S02]  /*1630*/  IMAD.WIDE R4, R9, 0x10, R12 ;  /* 0x0000001009047825 */ /* 0x000fe400078e020c */
[----:B------:R-:W2:Y:S04]  /*1640*/  LDG.E.64 R16, desc[UR6][R16.64] ;  /* 0x0000000610107981 */ /* 0x000ea8000c1e1b00 */
[----:B------:R-:W3:Y:S01]  /*1650*/  LDG.E.128 R4, desc[UR6][R4.64] ;  /* 0x0000000604047981 */ /* 0x000ee2000c1e1d00 */
[----:B------:R-:W-:Y:S02]  /*1660*/  LOP3.LUT P0, RZ, R2, 0xff, RZ, 0xc0, !PT ;  /* 0x000000ff02ff7812 */ /* 0x000fe4000780c0ff */
[--C-:B--2---:R-:W-:Y:S01]  /*1670*/  SHF.R.U64 R8, R16, 0x10, R17.reuse ;  /* 0x0000001010087819 */ /* 0x104fe20000001211 */
[--C-:B------:R-:W-:Y:S01]  /*1680*/  IMAD.MOV.U32 R18, RZ, RZ, R17.reuse ;  /* 0x000000ffff127224 */ /* 0x100fe200078e0011 */
[----:B------:R-:W-:Y:S01]  /*1690*/  SHF.R.U32.HI R20, RZ, 0x10, R17 ;  /* 0x00000010ff147819 */ /* 0x000fe20000011611 */
[----:B------:R-:W-:-:S02]  /*16a0*/  HADD2.F32 R16, -RZ, R16.H0_H0 ;  /* 0x20000010ff107230 */ /* 0x000fc40000004100 */
[----:B---3--:R-:W-:Y:S01]  /*16b0*/  FMUL.FTZ R19, R5, UR5 ;  /* 0x0000000505137c20 */ /* 0x008fe20008410000 */
[----:B------:R-:W-:Y:S01]  /*16c0*/  HADD2.F32 R8, -RZ, R8.H0_H0 ;  /* 0x20000008ff087230 */ /* 0x000fe20000004100 */
[----:B------:R-:W-:Y:S01]  /*16d0*/  FSETP.NE.FTZ.AND P1, PT, |R4|, +INF , PT ;  /* 0x7f8000000400780b */ /* 0x000fe20003f35200 */
[----:B------:R-:W-:Y:S02]  /*16e0*/  HADD2.F32 R17, -RZ, R20.H0_H0 ;  /* 0x20000014ff117230 */ /* 0x000fe40000004100 */
[----:B------:R-:W-:Y:S01]  /*16f0*/  FMUL.FTZ R20, R7, UR5 ;  /* 0x0000000507147c20 */ /* 0x000fe20008410000 */
[----:B------:R-:W-:Y:S02]  /*1700*/  HADD2.F32 R18, -RZ, R18.H0_H0 ;  /* 0x20000012ff127230 */ /* 0x000fe40000004100 */
[----:B------:R-:W-:Y:S01]  /*1710*/  FFMA.FTZ R8, R8, UR8, R19 ;  /* 0x0000000808087c23 */ /* 0x000fe20008010013 */
[----:B------:R-:W-:Y:S01]  /*1720*/  FMUL.FTZ R19, R6, UR5 ;  /* 0x0000000506137c20 */ /* 0x000fe20008410000 */
[----:B------:R-:W-:Y:S01]  /*1730*/  FFMA.FTZ R21, R17, UR8, R20 ;  /* 0x0000000811157c23 */ /* 0x000fe20008010014 */
[----:B------:R-:W-:Y:S01]  /*1740*/  FMUL.FTZ R17, R4, UR5 ;  /* 0x0000000504117c20 */ /* 0x000fe20008410000 */
[----:B------:R-:W-:Y:S01]  /*1750*/  PLOP3.LUT P0, PT, P0, P1, PT, 0x2f, 0xf2 ;  /* 0x0000000000f2781c */ /* 0x000fe20000702577 */
[----:B------:R-:W-:Y:S01]  /*1760*/  FFMA.FTZ R18, R18, UR8, R19 ;  /* 0x0000000812127c23 */ /* 0x000fe20008010013 */
[----:B------:R-:W0:Y:S01]  /*1770*/  F2F.F16.F32 R8, R8 ;  /* 0x0000000800087304 */ /* 0x000e220000200800 */
[----:B------:R-:W-:Y:S01]  /*1780*/  FFMA.FTZ R20, R16, UR8, R17 ;  /* 0x0000000810147c23 */ /* 0x000fe20008010011 */
[----:B------:R-:W-:-:S02]  /*1790*/  FSETP.NE.FTZ.AND P1, PT, |R6|, +INF , PT ;  /* 0x7f8000000600780b */ /* 0x000fc40003f35200 */
[----:B------:R-:W-:-:S04]  /*17a0*/  FSETP.EQU.OR P0, PT, |R5|, +INF , P0 ;  /* 0x7f8000000500780b */ /* 0x000fc8000070a600 */
[----:B------:R-:W2:Y:S01]  /*17b0*/  F2F.F16.F32 R19, R21 ;  /* 0x0000001500137304 */ /* 0x000ea20000200800 */
[----:B------:R-:W-:-:S04]  /*17c0*/  PLOP3.LUT P0, PT, P0, P1, PT, 0xf2, 0x2f ;  /* 0x00000000002f781c */ /* 0x000fc80000703e72 */
[----:B------:R-:W-:Y:S01]  /*17d0*/  FSETP.NE.AND P0, PT, |R7|, +INF , !P0 ;  /* 0x7f8000000700780b */ /* 0x000fe20004705200 */
[----:B0-----:R-:W-:Y:S02]  /*17e0*/  IMAD.WIDE.U32 R16, R8, 0x10000, RZ ;  /* 0x0001000008107825 */ /* 0x001fe400078e00ff */
[----:B------:R-:W0:Y:S01]  /*17f0*/  F2F.F16.F32 R18, R18 ;  /* 0x0000001200127304 */ /* 0x000e220000200800 */
[----:B--2---:R-:W-:-:S07]  /*1800*/  SHF.L.U32 R19, R19, 0x10, RZ ;  /* 0x0000001013137819 */ /* 0x004fce00000006ff */
[----:B------:R-:W2:Y:S01]  /*1810*/  F2F.F16.F32 R23, R20 ;  /* 0x0000001400177304 */ /* 0x000ea20000200800 */
        /* <DEDUP_REMOVED lines=10> */
.L_x_46:
[----:B------:R-:W-:-:S04]  /*18c0*/  IMAD.WIDE R4, R9, 0x10, R12 ;  /* 0x0000001009047825 */ /* 0x000fc800078e020c */
[----:B------:R-:W-:Y:S02]  /*18d0*/  IMAD.WIDE R16, R9, 0x8, R10 ;  /* 0x0000000809107825 */ /* 0x000fe400078e020a */
[----:B------:R-:W2:Y:S04]  /*18e0*/  LDG.E.128 R4, desc[UR6][R4.64] ;  /* 0x0000000604047981 */ /* 0x000ea8000c1e1d00 */
[----:B------:R-:W3:Y:S01]  /*18f0*/  LDG.E.64 R16, desc[UR6][R16.64] ;  /* 0x0000000610107981 */ /* 0x000ee2000c1e1b00 */
[----:B--2---:R-:W-:Y:S01]  /*1900*/  FMUL.FTZ R19, R6, UR9 ;  /* 0x0000000906137c20 */ /* 0x004fe20008410000 */
[----:B------:R-:W-:Y:S01]  /*1910*/  FMUL.FTZ R7, R7, UR9 ;  /* 0x0000000907077c20 */ /* 0x000fe20008410000 */
[----:B---3--:R-:W-:Y:S01]  /*1920*/  HADD2.F32 R6, -RZ, R17.H0_H0 ;  /* 0x20000011ff067230 */ /* 0x008fe20000004100 */
[--C-:B------:R-:W-:Y:S01]  /*1930*/  SHF.R.U64 R20, R16, 0x10, R17.reuse ;  /* 0x0000001010147819 */ /* 0x100fe20000001211 */
[----:B------:R-:W-:Y:S01]  /*1940*/  HADD2.F32 R16, -RZ, R16.H0_H0 ;  /* 0x20000010ff107230 */ /* 0x000fe20000004100 */
[----:B------:R-:W-:-:S02]  /*1950*/  SHF.R.U32.HI R18, RZ, 0x10, R17 ;  /* 0x00000010ff127819 */ /* 0x000fc40000011611 */
[----:B------:R-:W-:Y:S01]  /*1960*/  FFMA.FTZ R8, R6, UR10, R19 ;  /* 0x0000000a06087c23 */ /* 0x000fe20008010013 */
[----:B------:R-:W-:Y:S02]  /*1970*/  HADD2.F32 R6, -RZ, R20.H0_H0 ;  /* 0x20000014ff067230 */ /* 0x000fe40000004100 */
[----:B------:R-:W-:Y:S01]  /*1980*/  FMUL.FTZ R19, R5, UR9 ;  /* 0x0000000905137c20 */ /* 0x000fe20008410000 */
[----:B------:R-:W-:Y:S02]  /*1990*/  HADD2.F32 R18, -RZ, R18.H0_H0 ;  /* 0x20000012ff127230 */ /* 0x000fe40000004100 */
[----:B------:R-:W-:Y:S01]  /*19a0*/  FMUL.FTZ R5, R4, UR9 ;  /* 0x0000000904057c20 */ /* 0x000fe20008410000 */
[----:B------:R-:W-:Y:S01]  /*19b0*/  FFMA.FTZ R19, R6, UR10, R19 ;  /* 0x0000000a06137c23 */ /* 0x000fe20008010013 */
[----:B------:R-:W-:Y:S01]  /*19c0*/  F2F.F16.F32 R8, R8 ;  /* 0x0000000800087304 */ /* 0x000fe20000200800 */
[----:B------:R-:W-:Y:S01]  /*19d0*/  FFMA.FTZ R18, R18, UR10, R7 ;  /* 0x0000000a12127c23 */ /* 0x000fe20008010007 */
[----:B------:R-:W-:-:S06]  /*19e0*/  FFMA.FTZ R16, R16, UR10, R5 ;  /* 0x0000000a10107c23 */ /* 0x000fcc0008010005 */
[----:B------:R-:W0:Y:S08]  /*19f0*/  F2F.F16.F32 R19, R19 ;  /* 0x0000001300137304 */ /* 0x000e300000200800 */
[----:B------:R-:W2:Y:S01]  /*1a00*/  F2F.F16.F32 R7, R18 ;  /* 0x0000001200077304 */ /* 0x000ea20000200800 */
[----:B0-----:R-:W-:-:S07]  /*1a10*/  IMAD.WIDE.U32 R4, R19, 0x10000, RZ ;  /* 0x0001000013047825 */ /* 0x001fce00078e00ff */
[----:B------:R-:W0:Y:S01]  /*1a20*/  F2F.F16.F32 R17, R16 ;  /* 0x0000001000117304 */ /* 0x000e220000200800 */
[----:B--2---:R-:W-:-:S04]  /*1a30*/  PRMT R7, R8, 0x5410, R7 ;  /* 0x0000541008077816 */ /* 0x004fc80000000007 */
[----:B------:R-:W-:Y:S02]  /*1a40*/  LOP3.LUT R7, R7, R5, RZ, 0xfc, !PT ;  /* 0x0000000507077212 */ /* 0x000fe400078efcff */
[----:B0-----:R-:W-:Y:S01]  /*1a50*/  LOP3.LUT R6, R4, R17, RZ, 0xfc, !PT ;  /* 0x0000001104067212 */ /* 0x001fe200078efcff */
[----:B------:R-:W-:Y:S01]  /*1a60*/  IMAD.WIDE R4, R9, 0x8, R14 ;  /* 0x0000000809047825 */ /* 0x000fe200078e020e */
[----:B-1----:R-:W-:-:S04]  /*1a70*/  IADD3 R9, PT, PT, R0, R9, RZ ;  /* 0x0000000900097210 */ /* 0x002fc80007ffe0ff */
[----:B------:R0:W-:Y:S01]  /*1a80*/  STG.E.64 desc[UR6][R4.64], R6 ;  /* 0x0000000604007986 */ /* 0x0001e2000c101b06 */
[----:B------:R-:W-:-:S04]  /*1a90*/  SHF.L.U32 R8, R9, 0x2, RZ ;  /* 0x0000000209087819 */ /* 0x000fc800000006ff */
[----:B------:R-:W-:-:S13]  /*1aa0*/  ISETP.GE.AND P0, PT, R8, R3, PT ;  /* 0x000000030800720c */ /* 0x000fda0003f06270 */
[----:B0-----:R-:W-:Y:S05]  /*1ab0*/  @!P0 BRA `(.L_x_46) ;  /* 0xfffffffc00808947 */ /* 0x001fea000383ffff */
[----:B------:R-:W-:Y:S05]  /*1ac0*/  BRA `(.L_x_36) ;  /* 0x0000000400707947 */ /* 0x000fea0003800000 */
.L_x_45:
[----:B------:R-:W-:-:S07]  /*1ad0*/  IMAD.MOV.U32 R2, RZ, RZ, 0x1 ;  /* 0x00000001ff027424 */ /* 0x000fce00078e00ff */
.L_x_48:
[----:B------:R-:W-:-:S04]  /*1ae0*/  IMAD.WIDE R18, R9, 0x8, R10 ;  /* 0x0000000809127825 */ /* 0x000fc800078e020a */
[----:B------:R-:W-:Y:S01]  /*1af0*/  IMAD.WIDE R20, R9, 0x10, R12 ;  /* 0x0000001009147825 */ /* 0x000fe200078e020c */
[----:B------:R-:W2:Y:S04]  /*1b00*/  LDG.E.64 R16, desc[UR6][R18.64] ;  /* 0x0000000612107981 */ /* 0x000ea8000c1e1b00 */
[----:B------:R-:W3:Y:S01]  /*1b10*/  LDG.E.128 R4, desc[UR6][R20.64] ;  /* 0x0000000614047981 */ /* 0x000ee2000c1e1d00 */
[----:B------:R-:W-:Y:S02]  /*1b20*/  LOP3.LUT P1, RZ, R2, 0xff, RZ, 0xc0, !PT ;  /* 0x000000ff02ff7812 */ /* 0x000fe4000782c0ff */
[----:B--2---:R-:W-:Y:S02]  /*1b30*/  SHF.R.U64 R22, R16, 0x10, R17 ;  /* 0x0000001010167819 */ /* 0x004fe40000001211 */
[----:B------:R-:W-:Y:S01]  /*1b40*/  MOV R23, R17 ;  /* 0x0000001100177202 */ /* 0x000fe20000000f00 */
[----:B---3--:R-:W-:-:S02]  /*1b50*/  FMUL.FTZ R8, R5, UR11 ;  /* 0x0000000b05087c20 */ /* 0x008fc40008410000 */
[----:B------:R-:W-:Y:S02]  /*1b60*/  HADD2.F32 R5, -RZ, R22.H0_H0 ;  /* 0x20000016ff057230 */ /* 0x000fe40000004100 */
[----:B------:R-:W-:Y:S01]  /*1b70*/  FMUL.FTZ R25, R6, UR11 ;  /* 0x0000000b06197c20 */ /* 0x000fe20008410000 */
[----:B------:R-:W-:Y:S01]  /*1b80*/  FMUL.FTZ R19, R7, UR11 ;  /* 0x0000000b07137c20 */ /* 0x000fe20008410000 */
[----:B------:R-:W-:Y:S02]  /*1b90*/  HADD2.F32 R6, -RZ, R23.H0_H0 ;  /* 0x20000017ff067230 */ /* 0x000fe40000004100 */
[----:B------:R-:W-:Y:S01]  /*1ba0*/  FMUL.FTZ R4, R4, UR11 ;  /* 0x0000000b04047c20 */ /* 0x000fe20008410000 */
[----:B------:R-:W-:Y:S01]  /*1bb0*/  FFMA.FTZ R22, R5, UR12, R8 ;  /* 0x0000000c05167c23 */ /* 0x000fe20008010008 */
[----:B------:R-:W-:Y:S01]  /*1bc0*/  SHF.R.U32.HI R8, RZ, 0x10, R17 ;  /* 0x00000010ff087819 */ /* 0x000fe20000011611 */
[----:B------:R-:W-:Y:S02]  /*1bd0*/  HADD2.F32 R7, -RZ, R16.H0_H0 ;  /* 0x20000010ff077230 */ /* 0x000fe40000004100 */
[----:B------:R-:W-:Y:S01]  /*1be0*/  FFMA.FTZ R25, R6, UR12, R25 ;  /* 0x0000000c06197c23 */ /* 0x000fe20008010019 */
[----:B------:R-:W0:Y:S01]  /*1bf0*/  F2F.F16.F32 R17, R22 ;  /* 0x0000001600117304 */ /* 0x000e220000200800 */
[----:B------:R-:W-:-:S02]  /*1c00*/  HADD2.F32 R8, -RZ, R8.H0_H0 ;  /* 0x20000008ff087230 */ /* 0x000fc40000004100 */
[C---:B------:R-:W-:Y:S01]  /*1c10*/  FFMA.FTZ R4, R7.reuse, UR12, R4 ;  /* 0x0000000c07047c23 */ /* 0x040fe20008010004 */
[----:B------:R-:W-:Y:S02]  /*1c20*/  FSETP.NE.FTZ.AND P0, PT, |R7|, +INF , PT ;  /* 0x7f8000000700780b */ /* 0x000fe40003f15200 */
[----:B------:R-:W-:Y:S02]  /*1c30*/  FFMA.FTZ R20, R8, UR12, R19 ;  /* 0x0000000c08147c23 */ /* 0x000fe40008010013 */
[----:B------:R-:W-:Y:S01]  /*1c40*/  F2F.F16.F32 R25, R25 ;  /* 0x0000001900197304 */ /* 0x000fe20000200800 */
[----:B------:R-:W-:Y:S02]  /*1c50*/  PLOP3.LUT P0, PT, P1, P0, PT, 0x2f, 0xf2 ;  /* 0x0000000000f2781c */ /* 0x000fe40000f00577 */
[----:B------:R-:W-:Y:S02]  /*1c60*/  FSETP.NE.FTZ.AND P1, PT, |R6|, +INF , PT ;  /* 0x7f8000000600780b */ /* 0x000fe40003f35200 */
[----:B------:R-:W-:Y:S01]  /*1c70*/  FSETP.EQU.OR P0, PT, |R5|, +INF , P0 ;  /* 0x7f8000000500780b */ /* 0x000fe2000070a600 */
[----:B0-----:R-:W-:-:S02]  /*1c80*/  IMAD.WIDE.U32 R16, R17, 0x10000, RZ ;  /* 0x0001000011107825 */ /* 0x001fc400078e00ff */
[----:B------:R-:W0:Y:S01]  /*1c90*/  F2F.F16.F32 R19, R20 ;  /* 0x0000001400137304 */ /* 0x000e220000200800 */
[----:B------:R-:W-:-:S04]  /*1ca0*/  PLOP3.LUT P0, PT, P0, P1, PT, 0xf2, 0x2f ;  /* 0x00000000002f781c */ /* 0x000fc80000703e72 */
[----:B------:R-:W-:-:S03]  /*1cb0*/  FSETP.NE.AND P0, PT, |R8|, +INF , !P0 ;  /* 0x7f8000000800780b */ /* 0x000fc60004705200 */
[----:B------:R-:W2:Y:S01]  /*1cc0*/  F2F.F16.F32 R21, R4 ;  /* 0x0000000400157304 */ /* 0x000ea20000200800 */
[----:B0-----:R-:W-:-:S04]  /*1cd0*/  SHF.L.U32 R19, R19, 0x10, RZ ;  /* 0x0000001013137819 */ /* 0x001fc800000006ff */
[----:B------:R-:W-:Y:S02]  /*1ce0*/  LOP3.LUT R19, R17, R19, R25, 0xfe, !PT ;  /* 0x0000001311137212 */ /* 0x000fe400078efe19 */
[----:B--2---:R-:W-:Y:S01]  /*1cf0*/  LOP3.LUT R18, R16, R21, RZ, 0xfc, !PT ;  /* 0x0000001510127212 */ /* 0x004fe200078efcff */
[----:B------:R-:W-:-:S04]  /*1d00*/  IMAD.WIDE R16, R9, 0x8, R14 ;  /* 0x0000000809107825 */ /* 0x000fc800078e020e */
[----:B-1----:R-:W-:Y:S01]  /*1d10*/  IMAD.IADD R9, R0, 0x1, R9 ;  /* 0x0000000100097824 */ /* 0x002fe200078e0209 */
[----:B------:R0:W-:Y:S04]  /*1d20*/  STG.E.64 desc[UR6][R16.64], R18 ;  /* 0x0000001210007986 */ /* 0x0001e8000c101b06 */
[----:B------:R-:W-:-:S04]  /*1d30*/  SHF.L.U32 R2, R9, 0x2, RZ ;  /* 0x0000000209027819 */ /* 0x000fc800000006ff */
[----:B------:R-:W-:Y:S02]  /*1d40*/  ISETP.GE.AND P1, PT, R2, R3, PT ;  /* 0x000000030200720c */ /* 0x000fe40003f26270 */
[----:B------:R-:W-:-:S11]  /*1d50*/  SEL R2, RZ, 0x1, !P0 ;  /* 0x00000001ff027807 */ /* 0x000fd60004000000 */
[----:B0-----:R-:W-:Y:S05]  /*1d60*/  @!P1 BRA `(.L_x_48) ;  /* 0xfffffffc005c9947 */ /* 0x001fea000383ffff */
[----:B------:R-:W-:Y:S05]  /*1d70*/  BRA `(.L_x_36) ;  /* 0x0000000000c47947 */ /* 0x000fea0003800000 */
.L_x_44:
[----:B------:R-:W-:-:S07]  /*1d80*/  HFMA2 R2, -RZ, RZ, 0, 5.9604644775390625e-08 ;  /* 0x00000001ff027431 */ /* 0x000fce00000001ff */
.L_x_49:
[----:B------:R-:W-:-:S04]  /*1d90*/  IMAD.WIDE R20, R9, 0x8, R10 ;  /* 0x0000000809147825 */ /* 0x000fc800078e020a */
[----:B0-----:R-:W-:Y:S01]  /*1da0*/  IMAD.WIDE R4, R9, 0x10, R12 ;  /* 0x0000001009047825 */ /* 0x001fe200078e020c */
[----:B------:R-:W2:Y:S05]  /*1db0*/  LDG.E.64 R16, desc[UR6][R20.64] ;  /* 0x0000000614107981 */ /* 0x000eaa000c1e1b00 */
[----:B------:R-:W3:Y:S01]  /*1dc0*/  LDG.E.128 R4, desc[UR6][R4.64] ;  /* 0x0000000604047981 */ /* 0x000ee2000c1e1d00 */
[----:B------:R-:W-:Y:S02]  /*1dd0*/  LOP3.LUT P1, RZ, R2, 0xff, RZ, 0xc0, !PT ;  /* 0x000000ff02ff7812 */ /* 0x000fe4000782c0ff */
[--C-:B--2---:R-:W-:Y:S01]  /*1de0*/  SHF.R.U64 R18, R16, 0x10, R17.reuse ;  /* 0x0000001010127819 */ /* 0x104fe20000001211 */
[--C-:B------:R-:W-:Y:S01]  /*1df0*/  IMAD.MOV.U32 R8, RZ, RZ, R17.reuse ;  /* 0x000000ffff087224 */ /* 0x100fe200078e0011 */
[----:B------:R-:W-:-:S02]  /*1e00*/  SHF.R.U32.HI R23, RZ, 0x10, R17 ;  /* 0x00000010ff177819 */ /* 0x000fc40000011611 */
[----:B------:R-:W-:Y:S01]  /*1e10*/  MOV R20, R16 ;  /* 0x0000001000147202 */ /* 0x000fe20000000f00 */
[----:B------:R-:W-:Y:S02]  /*1e20*/  HADD2.F32 R18, -RZ, R18.H0_H0 ;  /* 0x20000012ff127230 */ /* 0x000fe40000004100 */
[----:B---3--:R-:W-:Y:S01]  /*1e30*/  FMUL.FTZ R19, R5, UR13 ;  /* 0x0000000d05137c20 */ /* 0x008fe20008410000 */
[----:B------:R-:W-:Y:S02]  /*1e40*/  HADD2.F32 R17, -RZ, R8.H0_H0 ;  /* 0x20000008ff117230 */ /* 0x000fe40000004100 */
[----:B------:R-:W-:Y:S01]  /*1e50*/  FMUL.FTZ R22, R6, UR13 ;  /* 0x0000000d06167c20 */ /* 0x000fe20008410000 */
[----:B------:R-:W-:Y:S02]  /*1e60*/  HADD2.F32 R8, -RZ, R23.H0_H0 ;  /* 0x20000017ff087230 */ /* 0x000fe40000004100 */
[----:B------:R-:W-:Y:S01]  /*1e70*/  FMUL.FTZ R21, R7, UR13 ;  /* 0x0000000d07157c20 */ /* 0x000fe20008410000 */
[----:B------:R-:W-:Y:S01]  /*1e80*/  FFMA.FTZ R19, R18, UR14, R19 ;  /* 0x0000000e12137c23 */ /* 0x000fe20008010013 */
[----:B------:R-:W-:Y:S01]  /*1e90*/  FFMA.FTZ R16, R17, UR14, R22 ;  /* 0x0000000e11107c23 */ /* 0x000fe20008010016 */
[----:B------:R-:W-:-:S02]  /*1ea0*/  HADD2.F32 R20, -RZ, R20.H0_H0 ;  /* 0x20000014ff147230 */ /* 0x000fc40000004100 */
[----:B------:R-:W-:Y:S01]  /*1eb0*/  FFMA.FTZ R22, R8, UR14, R21 ;  /* 0x0000000e08167c23 */ /* 0x000fe20008010015 */
[----:B------:R-:W-:Y:S01]  /*1ec0*/  FMUL.FTZ R21, R4, UR13 ;  /* 0x0000000d04157c20 */ /* 0x000fe20008410000 */
[----:B------:R-:W0:Y:S01]  /*1ed0*/  F2F.F16.F32 R19, R19 ;  /* 0x0000001300137304 */ /* 0x000e220000200800 */
[C---:B------:R-:W-:Y:S02]  /*1ee0*/  FSETP.NE.FTZ.AND P0, PT, |R20|.reuse, +INF , PT ;  /* 0x7f8000001400780b */ /* 0x040fe40003f15200 */
[----:B------:R-:W-:Y:S02]  /*1ef0*/  FFMA.FTZ R21, R20, UR14, R21 ;  /* 0x0000000e14157c23 */ /* 0x000fe40008010015 */
[----:B------:R-:W-:Y:S02]  /*1f00*/  PLOP3.LUT P0, PT, P1, P0, PT, 0x2f, 0xf2 ;  /* 0x0000000000f2781c */ /* 0x000fe40000f00577 */
[----:B------:R-:W-:Y:S01]  /*1f10*/  FSETP.NE.FTZ.AND P1, PT, |R18|, +INF , PT ;  /* 0x7f8000001200780b */ /* 0x000fe20003f35200 */
[----:B------:R-:W2:Y:S01]  /*1f20*/  F2F.F16.F32 R22, R22 ;  /* 0x0000001600167304 */ /* 0x000ea20000200800 */
[----:B------:R-:W-:-:S04]  /*1f30*/  FSETP.EQU.OR P0, PT, |R4|, +INF , P0 ;  /* 0x7f8000000400780b */ /* 0x000fc8000070a600 */
[----:B------:R-:W-:Y:S01]  /*1f40*/  PLOP3.LUT P0, PT, P0, P1, PT, 0xf2, 0x2f ;  /* 0x00000000002f781c */ /* 0x000fe20000703e72 */
[----:B0-----:R-:W-:Y:S02]  /*1f50*/  IMAD.WIDE.U32 R18, R19, 0x10000, RZ ;  /* 0x0001000013127825 */ /* 0x001fe400078e00ff */
[----:B------:R-:W0:Y:S01]  /*1f60*/  F2F.F16.F32 R16, R16 ;  /* 0x0000001000107304 */ /* 0x000e220000200800 */
[----:B------:R-:W-:Y:S02]  /*1f70*/  FSETP.NE.FTZ.AND P1, PT, |R17|, +INF , PT ;  /* 0x7f8000001100780b */ /* 0x000fe40003f35200 */
[----:B------:R-:W-:Y:S01]  /*1f80*/  FSETP.EQU.OR P0, PT, |R5|, +INF , P0 ;  /* 0x7f8000000500780b */ /* 0x000fe2000070a600 */
[----:B------:R-:W-:Y:S01]  /*1f90*/  IMAD.WIDE R4, R9, 0x8, R14 ;  /* 0x0000000809047825 */ /* 0x000fe200078e020e */
[----:B--2---:R-:W-:-:S03]  /*1fa0*/  SHF.L.U32 R23, R22, 0x10, RZ ;  /* 0x0000001016177819 */ /* 0x004fc600000006ff */
[----:B------:R-:W2:Y:S01]  /*1fb0*/  F2F.F16.F32 R21, R21 ;  /* 0x0000001500157304 */ /* 0x000ea20000200800 */
[----:B------:R-:W-:Y:S01]  /*1fc0*/  PLOP3.LUT P0, PT, P0, P1, PT, 0xf2, 0x2f ;  /* 0x00000000002f781c */ /* 0x000fe20000703e72 */
[----:B-1----:R-:W-:Y:S01]  /*1fd0*/  IMAD.IADD R9, R0, 0x1, R9 ;  /* 0x0000000100097824 */ /* 0x002fe200078e0209 */
[----:B------:R-:W-:Y:S02]  /*1fe0*/  FSETP.NE.FTZ.AND P1, PT, |R8|, +INF , PT ;  /* 0x7f8000000800780b */ /* 0x000fe40003f35200 */
[----:B------:R-:W-:Y:S02]  /*1ff0*/  FSETP.EQU.OR P0, PT, |R6|, +INF , P0 ;  /* 0x7f8000000600780b */ /* 0x000fe4000070a600 */
[----:B0-----:R-:W-:Y:S02]  /*2000*/  LOP3.LUT R17, R19, R23, R16, 0xfe, !PT ;  /* 0x0000001713117212 */ /* 0x001fe400078efe10 */
[----:B------:R-:W-:Y:S02]  /*2010*/  SHF.L.U32 R2, R9, 0x2, RZ ;  /* 0x0000000209027819 */ /* 0x000fe400000006ff */
[----:B------:R-:W-:-:S02]  /*2020*/  PLOP3.LUT P0, PT, P0, P1, PT, 0xf2, 0x2f ;  /* 0x00000000002f781c */ /* 0x000fc40000703e72 */
[----:B------:R-:W-:Y:S02]  /*2030*/  ISETP.GE.AND P1, PT, R2, R3, PT ;  /* 0x000000030200720c */ /* 0x000fe40003f26270 */
[----:B--2---:R-:W-:Y:S02]  /*2040*/  LOP3.LUT R16, R18, R21, RZ, 0xfc, !PT ;  /* 0x0000001512107212 */ /* 0x004fe400078efcff */
[----:B------:R-:W-:-:S03]  /*2050*/  FSETP.NE.AND P0, PT, |R7|, +INF , !P0 ;  /* 0x7f8000000700780b */ /* 0x000fc60004705200 */
[----:B------:R0:W-:Y:S01]  /*2060*/  STG.E.64 desc[UR6][R4.64], R16 ;  /* 0x0000001004007986 */ /* 0x0001e2000c101b06 */
[----:B------:R-:W-:-:S05]  /*2070*/  SEL R2, RZ, 0x1, !P0 ;  /* 0x00000001ff027807 */ /* 0x000fca0004000000 */
[----:B------:R-:W-:Y:S05]  /*2080*/  @!P1 BRA `(.L_x_49) ;  /* 0xfffffffc00409947 */ /* 0x000fea000383ffff */
.L_x_36:
[----:B------:R-:W-:Y:S05]  /*2090*/  BSYNC.RECONVERGENT B0 ;  /* 0x0000000000007941 */ /* 0x000fea0003800200 */
.L_x_34:
[----:B------:R-:W-:-:S04]  /*20a0*/  PRMT R0, R2, 0x9910, RZ ;  /* 0x0000991002007816 */ /* 0x000fc800000000ff */
[----:B------:R-:W-:-:S13]  /*20b0*/  ISETP.NE.AND P0, PT, R0, RZ, PT ;  /* 0x000000ff0000720c */ /* 0x000fda0003f05270 */
[----:B------:R-:W-:Y:S05]  /*20c0*/  @P0 EXIT ;  /* 0x000000000000094d */ /* 0x000fea0003800000 */
[----:B------:R-:W1:Y:S01]  /*20d0*/  LDC.64 R2, c[0x0][0x388] ;  /* 0x0000e200ff027b82 */ /* 0x000e620000000a00 */
[----:B0-----:R-:W-:-:S05]  /*20e0*/  HFMA2 R5, -RZ, RZ, 0, 5.9604644775390625e-08 ;  /* 0x00000001ff057431 */ /* 0x001fca00000001ff */
[----:B-1----:R-:W-:Y:S01]  /*20f0*/  STG.E.STRONG.SYS desc[UR6][R2.64], R5 ;  /* 0x0000000502007986 */ /* 0x002fe2000c115906 */
[----:B------:R-:W-:Y:S05]  /*2100*/  EXIT ;  /* 0x000000000000794d */ /* 0x000fea0003800000 */
.L_x_50:
        /* <DEDUP_REMOVED lines=15> */
.L_x_138:


//--------------------- .text._Z25multi_tensor_apply_kernelI18TensorListMetadataILi3EE12AxpbyFunctorIN3c104HalfEffEJffiEEvlPViT_T0_DpT1_ --------------------------
	.section	.text._Z25multi_tensor_apply_kernelI18TensorListMetadataILi3EE12AxpbyFunctorIN3c104HalfEffEJffiEEvlPViT_T0_DpT1_,"ax",@progbits
	.align	128
        .global         _Z25multi_tensor_apply_kernelI18TensorListMetadataILi3EE12AxpbyFunctorIN3c104HalfEffEJffiEEvlPViT_T0_DpT1_
        .type           _Z25multi_tensor_apply_kernelI18TensorListMetadataILi3EE12AxpbyFunctorIN3c104HalfEffEJffiEEvlPViT_T0_DpT1_,@function
        .size           _Z25multi_tensor_apply_kernelI18TensorListMetadataILi3EE12AxpbyFunctorIN3c104HalfEffEJffiEEvlPViT_T0_DpT1_,(.L_x_139 - _Z25multi_tensor_apply_kernelI18TensorListMetadataILi3EE12AxpbyFunctorIN3c104HalfEffEJffiEEvlPViT_T0_DpT1_)
        .other          _Z25multi_tensor_apply_kernelI18TensorListMetadataILi3EE12AxpbyFunctorIN3c104HalfEffEJffiEEvlPViT_T0_DpT1_,@"STO_CUDA_ENTRY STV_DEFAULT"
_Z25multi_tensor_apply_kernelI18TensorListMetadataILi3EE12AxpbyFunctorIN3c104HalfEffEJffiEEvlPViT_T0_DpT1_:
.text._Z25multi_tensor_apply_kernelI18TensorListMetadataILi3EE12AxpbyFunctorIN3c104HalfEffEJffiEEvlPViT_T0_DpT1_:
        /* <DEDUP_REMOVED lines=21> */
[----:B------:R-:W-:Y:S01]  /*0150*/  LOP3.LUT R2, R6, 0xf, RZ, 0xc0, !PT ;  /* 0x0000000f06027812 */ /* 0x000fe200078ec0ff */
[----:B----4-:R-:W-:-:S03]  /*0160*/  IMAD.IADD R8, R8, 0x1, -R9 ;  /* 0x0000000108087824 */ /* 0x010fc600078e0a09 */
[----:B------:R-:W-:Y:S02]  /*0170*/  ISETP.NE.AND P3, PT, R2, RZ, PT ;  /* 0x000000ff0200720c */ /* 0x000fe40003f65270 */
[----:B------:R-:W-:-:S04]  /*0180*/  LOP3.LUT P0, RZ, R8, 0x3, R3, 0xc8, !PT ;  /* 0x0000000308ff7812 */ /* 0x000fc8000780c803 */
[----:B------:R-:W-:-:S13]  /*0190*/  PLOP3.LUT P0, PT, P2, P0, P1, 0x1, 0x0 ;  /* 0x000000000000781c */ /* 0x000fda0001700011 */
[----:B--2---:R-:W-:Y:S05]  /*01a0*/  @P0 BRA !P3, `(.L_x_52) ;  /* 0x0000001000740947 */ /* 0x004fea0005800000 */
[----:B------:R-:W-:Y:S02]  /*01b0*/  VIMNMX R0, PT, PT, R8, R3, PT ;  /* 0x0000000308007248 */ /* 0x000fe40003fe0100 */
[----:B------:R-:W-:Y:S02]  /*01c0*/  MOV R16, 0x1 ;  /* 0x0000000100107802 */ /* 0x000fe40000000f00 */
        /* <DEDUP_REMOVED lines=16> */
.L_x_57:
[----:B-1----:R-:W-:Y:S02]  /*02d0*/  IADD3 R9, PT, PT, R2, UR4, RZ ;  /* 0x0000000402097c10 */ /* 0x002fe4000fffe0ff */
[----:B------:R-:W-:Y:S02]  /*02e0*/  PRMT R0, RZ, 0x7610, R0 ;  /* 0x00007610ff007816 */ /* 0x000fe40000000000 */
[C---:B------:R-:W-:Y:S01]  /*02f0*/  ISETP.GE.AND P0, PT, R9.reuse, R3, PT ;  /* 0x000000030900720c */ /* 0x040fe20003f06270 */
[----:B------:R-:W-:Y:S01]  /*0300*/  VIADD R11, R9, UR5 ;  /* 0x00000005090b7c36 */ /* 0x000fe20008000000 */
[----:B------:R-:W-:Y:S02]  /*0310*/  MOV R10, RZ ;  /* 0x000000ff000a7202 */ /* 0x000fe40000000f00 */
[----:B------:R-:W-:Y:S02]  /*0320*/  MOV R8, RZ ;  /* 0x000000ff00087202 */ /* 0x000fe40000000f00 */
[----:B------:R-:W-:-:S02]  /*0330*/  IADD3 R17, PT, PT, R11, UR5, RZ ;  /* 0x000000050b117c10 */ /* 0x000fc4000fffe0ff */
        /* <DEDUP_REMOVED lines=8> */
[----:B------:R-:W4:Y:S03]  /*03c0*/  @!P0 LDG.E R8, desc[UR6][R24.64] ;  /* 0x0000000618088981 */ /* 0x000f26000c1e1900 */
[----:B------:R-:W-:Y:S01]  /*03d0*/  @!P4 IMAD.WIDE R22, R11, 0x4, R4 ;  /* 0x000000040b16c825 */ /* 0x000fe200078e0204 */
[----:B-1----:R-:W-:-:S04]  /*03e0*/  PRMT R29, RZ, 0x7610, R29 ;  /* 0x00007610ff1d7816 */ /* 0x002fc8000000001d */
[----:B------:R1:W5:Y:S01]  /*03f0*/  @!P4 LDG.E R10, desc[UR6][R22.64] ;  /* 0x00000006160ac981 */ /* 0x000362000c1e1900 */
[----:B------:R-:W-:-:S03]  /*0400*/  PRMT R28, RZ, 0x7610, R28 ;  /* 0x00007610ff1c7816 */ /* 0x000fc6000000001c */
[----:B------:R0:W2:Y:S01]  /*0410*/  @!P4 LDG.E.U16 R29, desc[UR6][R12.64] ;  /* 0x000000060c1dc981 */ /* 0x0000a2000c1e1500 */
[----:B------:R-:W-:Y:S01]  /*0420*/  MOV R26, RZ ;  /* 0x000000ff001a7202 */ /* 0x000fe20000000f00 */
[----:B------:R-:W-:-:S04]  /*0430*/  @!P3 IMAD.WIDE R14, R17, 0x2, R18 ;  /* 0x00000002110eb825 */ /* 0x000fc800078e0212 */
[C---:B-1----:R-:W-:Y:S01]  /*0440*/  @!P2 IMAD.WIDE R22, R27.reuse, 0x2, R18 ;  /* 0x000000021b16a825 */ /* 0x042fe200078e0212 */
[----:B------:R1:W2:Y:S01]  /*0450*/  @!P3 LDG.E.U16 R28, desc[UR6][R14.64] ;  /* 0x000000060e1cb981 */ /* 0x0002a2000c1e1500 */
[----:B0-----:R-:W-:Y:S02]  /*0460*/  PRMT R13, RZ, 0x7610, R13 ;  /* 0x00007610ff0d7816 */ /* 0x001fe4000000000d */
[----:B------:R-:W-:Y:S01]  /*0470*/  @!P2 IMAD.WIDE R24, R27, 0x4, R4 ;  /* 0x000000041b18a825 */ /* 0x000fe200078e0204 */
[----:B------:R-:W-:-:S03]  /*0480*/  MOV R12, RZ ;  /* 0x000000ff000c7202 */ /* 0x000fc60000000f00 */
[----:B------:R-:W-:Y:S01]  /*0490*/  @!P3 IMAD.WIDE R20, R17, 0x4, R4 ;  /* 0x000000041114b825 */ /* 0x000fe200078e0204 */
[----:B------:R0:W2:Y:S04]  /*04a0*/  @!P2 LDG.E.U16 R13, desc[UR6][R22.64] ;  /* 0x00000006160da981 */ /* 0x0000a8000c1e1500 */
[----:B------:R-:W2:Y:S04]  /*04b0*/  @!P2 LDG.E R12, desc[UR6][R24.64] ;  /* 0x00000006180ca981 */ /* 0x000ea8000c1e1900 */
[----:B------:R-:W2:Y:S01]  /*04c0*/  @!P3 LDG.E R26, desc[UR6][R20.64] ;  /* 0x00000006141ab981 */ /* 0x000ea2000c1e1900 */
[----:B------:R-:W-:-:S02]  /*04d0*/  ISETP.GE.AND P1, PT, R9, R3, PT ;  /* 0x000000030900720c */ /* 0x000fc40003f26270 */
[----:B------:R-:W-:Y:S01]  /*04e0*/  LOP3.LUT P0, RZ, R16, 0xff, RZ, 0xc0, !PT ;  /* 0x000000ff10ff7812 */ /* 0x000fe2000780c0ff */
[----:B------:R-:W-:Y:S01]  /*04f0*/  ULEA UR4, UR5, UR4, 0x2 ;  /* 0x0000000405047291 */ /* 0x000fe2000f8e10ff */
[----:B---3--:R-:W-:Y:S01]  /*0500*/  HADD2.F32 R0, -RZ, R0.H0_H0 ;  /* 0x20000000ff007230 */ /* 0x008fe20000004100 */
[C---:B----4-:R-:W-:Y:S01]  /*0510*/  FSETP.NE.FTZ.AND P5, PT, |R8|.reuse, +INF , PT ;  /* 0x7f8000000800780b */ /* 0x050fe20003fb5200 */
[----:B-1----:R-:W-:Y:S01]  /*0520*/  FMUL.FTZ R15, R8, UR8 ;  /* 0x00000008080f7c20 */ /* 0x002fe20008410000 */
[----:B-----5:R-:W-:Y:S01]  /*0530*/  FMUL.FTZ R8, R10, UR8 ;  /* 0x000000080a087c20 */ /* 0x020fe20008410000 */
[----:B--2---:R-:W-:Y:S02]  /*0540*/  HADD2.F32 R29, -RZ, R29.H0_H0 ;  /* 0x2000001dff1d7230 */ /* 0x004fe40000004100 */
[----:B------:R-:W-:-:S03]  /*0550*/  HADD2.F32 R28, -RZ, R28.H0_H0 ;  /* 0x2000001cff1c7230 */ /* 0x000fc60000004100 */
[----:B0-----:R-:W-:Y:S01]  /*0560*/  FFMA.FTZ R23, R29, UR9, R8 ;  /* 0x000000091d177c23 */ /* 0x001fe20008010008 */
[----:B------:R-:W-:-:S04]  /*0570*/  @!P1 IMAD.WIDE R8, R9, 0x4, R6 ;  /* 0x0000000409089825 */ /* 0x000fc800078e0206 */
[----:B------:R-:W-:Y:S02]  /*0580*/  HADD2.F32 R14, -RZ, R13.H0_H0 ;  /* 0x2000000dff0e7230 */ /* 0x000fe40000004100 */
[----:B------:R-:W-:Y:S01]  /*0590*/  FFMA.FTZ R13, R0, UR9, R15 ;  /* 0x00000009000d7c23 */ /* 0x000fe2000801000f */
[----:B------:R-:W-:Y:S01]  /*05a0*/  FMUL.FTZ R25, R12, UR8 ;  /* 0x000000080c197c20 */ /* 0x000fe20008410000 */
[----:B------:R-:W-:-:S03]  /*05b0*/  FMUL.FTZ R21, R26, UR8 ;  /* 0x000000081a157c20 */ /* 0x000fc60008410000 */
[----:B------:R-:W-:Y:S01]  /*05c0*/  FFMA.FTZ R0, R14, UR9, R25 ;  /* 0x000000090e007c23 */ /* 0x000fe20008010019 */
[----:B------:R-:W-:-:S04]  /*05d0*/  @!P4 IMAD.WIDE R14, R11, 0x4, R6 ;  /* 0x000000040b0ec825 */ /* 0x000fc800078e0206 */
[----:B------:R-:W-:Y:S01]  /*05e0*/  FFMA.FTZ R29, R28, UR9, R21 ;  /* 0x000000091c1d7c23 */ /* 0x000fe20008010015 */
[--C-:B------:R-:W-:Y:S01]  /*05f0*/  @!P3 IMAD.WIDE R20, R17, 0x4, R6.reuse ;  /* 0x000000041114b825 */ /* 0x100fe200078e0206 */
[----:B------:R-:W-:Y:S01]  /*0600*/  PLOP3.LUT P0, PT, P0, P5, PT, 0x2f, 0xf2 ;  /* 0x0000000000f2781c */ /* 0x000fe2000070a577 */
[----:B------:R3:W-:Y:S02]  /*0610*/  @!P1 STG.E desc[UR6][R8.64], R13 ;  /* 0x0000000d08009986 */ /* 0x0007e4000c101906 */
[----:B------:R-:W-:Y:S02]  /*0620*/  @!P2 IMAD.WIDE R24, R27, 0x4, R6 ;  /* 0x000000041b18a825 */ /* 0x000fe400078e0206 */
        /* <DEDUP_REMOVED lines=11> */
.L_x_56:
[----:B------:R-:W0:Y:S01]  /*06e0*/  LDCU UR8, c[0x0][0xfe0] ;  /* 0x0001fc00ff0877ac */ /* 0x000e220008000800 */
[----:B------:R-:W2:Y:S01]  /*06f0*/  LDCU UR9, c[0x0][0xfdc] ;  /* 0x0001fb80ff0977ac */ /* 0x000ea20008000800 */
[----:B------:R-:W-:-:S05]  /*0700*/  UMOV UR4, URZ ;  /* 0x000000ff00047c82 */ /* 0x000fca0008000000 */
.L_x_58:
[----:B-1----:R-:W-:Y:S01]  /*0710*/  IADD3 R9, PT, PT, R2, UR4, RZ ;  /* 0x0000000402097c10 */ /* 0x002fe2000fffe0ff */
[----:B------:R-:W-:Y:S01]  /*0720*/  HFMA2 R10, -RZ, RZ, 0, 0 ;  /* 0x00000000ff0a7431 */ /* 0x000fe200000001ff */
        /* <DEDUP_REMOVED lines=13> */
[----:B------:R-:W-:Y:S01]  /*0800*/  PRMT R26, RZ, 0x7610, R26 ;  /* 0x00007610ff1a7816 */ /* 0x000fe2000000001a */
[----:B------:R4:W0:Y:S02]  /*0810*/  @!P0 LDG.E R10, desc[UR6][R24.64] ;  /* 0x00000006180a8981 */ /* 0x000824000c1e1900 */
[----:B------:R-:W-:Y:S01]  /*0820*/  @!P1 IMAD.WIDE R22, R11, 0x2, R18 ;  /* 0x000000020b169825 */ /* 0x000fe200078e0212 */
[----:B-1----:R-:W-:-:S03]  /*0830*/  CS2R R28, SRZ ;  /* 0x00000000001c7805 */ /* 0x002fc6000001ff00 */
[C---:B------:R-:W-:Y:S01]  /*0840*/  @!P2 IMAD.WIDE R14, R17.reuse, 0x2, R18 ;  /* 0x00000002110ea825 */ /* 0x040fe200078e0212 */
[----:B------:R1:W5:Y:S04]  /*0850*/  @!P1 LDG.E.U16 R8, desc[UR6][R22.64] ;  /* 0x0000000616089981 */ /* 0x000368000c1e1500 */
[----:B------:R2:W5:Y:S01]  /*0860*/  @!P1 LDG.E R29, desc[UR6][R12.64] ;  /* 0x000000060c1d9981 */ /* 0x000562000c1e1900 */
[----:B------:R-:W-:-:S03]  /*0870*/  @!P2 IMAD.WIDE R20, R17, 0x4, R4 ;  /* 0x000000041114a825 */ /* 0x000fc600078e0204 */
[----:B------:R-:W5:Y:S01]  /*0880*/  @!P2 LDG.E.U16 R26, desc[UR6][R14.64] ;  /* 0x000000060e1aa981 */ /* 0x000f62000c1e1500 */
[----:B----4-:R-:W-:-:S03]  /*0890*/  @!P3 IMAD.WIDE R24, R27, 0x4, R4 ;  /* 0x000000041b18b825 */ /* 0x010fc600078e0204 */
[----:B------:R-:W4:Y:S01]  /*08a0*/  @!P2 LDG.E R28, desc[UR6][R20.64] ;  /* 0x00000006141ca981 */ /* 0x000f22000c1e1900 */
[----:B-1----:R-:W-:Y:S01]  /*08b0*/  @!P3 IMAD.WIDE R22, R27, 0x2, R18 ;  /* 0x000000021b16b825 */ /* 0x002fe200078e0212 */
[----:B--2---:R-:W-:-:S03]  /*08c0*/  PRMT R12, RZ, 0x7610, R12 ;  /* 0x00007610ff0c7816 */ /* 0x004fc6000000000c */
[----:B------:R-:W-:-:S03]  /*08d0*/  IMAD.MOV.U32 R13, RZ, RZ, RZ ;  /* 0x000000ffff0d7224 */ /* 0x000fc600078e00ff */
[----:B------:R1:W2:Y:S04]  /*08e0*/  @!P3 LDG.E.U16 R12, desc[UR6][R22.64] ;  /* 0x00000006160cb981 */ /* 0x0002a8000c1e1500 */
[----:B------:R-:W2:Y:S01]  /*08f0*/  @!P3 LDG.E R13, desc[UR6][R24.64] ;  /* 0x00000006180db981 */ /* 0x000ea2000c1e1900 */
[----:B------:R-:W-:Y:S01]  /*0900*/  ULEA UR4, UR5, UR4, 0x2 ;  /* 0x0000000405047291 */ /* 0x000fe2000f8e10ff */
[----:B---3--:R-:W-:Y:S02]  /*0910*/  HADD2.F32 R0, -RZ, R0.H0_H0 ;  /* 0x20000000ff007230 */ /* 0x008fe40000004100 */
[----:B0-----:R-:W-:Y:S01]  /*0920*/  FMUL.FTZ R10, R10, UR8 ;  /* 0x000000080a0a7c20 */ /* 0x001fe20008410000 */
[----:B-----5:R-:W-:Y:S02]  /*0930*/  HADD2.F32 R8, -RZ, R8.H0_H0 ;  /* 0x20000008ff087230 */ /* 0x020fe40000004100 */
[----:B------:R-:W-:Y:S01]  /*0940*/  FMUL.FTZ R29, R29, UR8 ;  /* 0x000000081d1d7c20 */ /* 0x000fe20008410000 */
[----:B------:R-:W-:-:S03]  /*0950*/  HADD2.F32 R26, -RZ, R26.H0_H0 ;  /* 0x2000001aff1a7230 */ /* 0x000fc60000004100 */
[----:B------:R-:W-:Y:S01]  /*0960*/  FFMA.FTZ R29, R8, UR9, R29 ;  /* 0x00000009081d7c23 */ /* 0x000fe2000801001d */
[----:B----4-:R-:W-:Y:S01]  /*0970*/  FMUL.FTZ R15, R28, UR8 ;  /* 0x000000081c0f7c20 */ /* 0x010fe20008410000 */
[----:B------:R-:W-:-:S04]  /*0980*/  @!P0 IMAD.WIDE R8, R9, 0x4, R6 ;  /* 0x0000000409088825 */ /* 0x000fc800078e0206 */
[----:B-1----:R-:W-:Y:S01]  /*0990*/  FFMA.FTZ R23, R26, UR9, R15 ;  /* 0x000000091a177c23 */ /* 0x002fe2000801000f */
[----:B--2---:R-:W-:Y:S02]  /*09a0*/  HADD2.F32 R12, -RZ, R12.H0_H0 ;  /* 0x2000000cff0c7230 */ /* 0x004fe40000004100 */
[----:B------:R-:W-:Y:S01]  /*09b0*/  FMUL.FTZ R21, R13, UR8 ;  /* 0x000000080d157c20 */ /* 0x000fe20008410000 */
[----:B------:R-:W-:Y:S01]  /*09c0*/  FFMA.FTZ R13, R0, UR9, R10 ;  /* 0x00000009000d7c23 */ /* 0x000fe2000801000a */
[----:B------:R-:W-:-:S04]  /*09d0*/  @!P1 IMAD.WIDE R10, R11, 0x4, R6 ;  /* 0x000000040b0a9825 */ /* 0x000fc800078e0206 */
[----:B------:R-:W-:Y:S01]  /*09e0*/  FFMA.FTZ R25, R12, UR9, R21 ;  /* 0x000000090c197c23 */ /* 0x000fe20008010015 */
[--C-:B------:R-:W-:Y:S01]  /*09f0*/  @!P2 IMAD.WIDE R14, R17, 0x4, R6.reuse ;  /* 0x00000004110ea825 */ /* 0x100fe200078e0206 */
[----:B------:R3:W-:Y:S03]  /*0a00*/  @!P0 STG.E desc[UR6][R8.64], R13 ;  /* 0x0000000d08008986 */ /* 0x0007e6000c101906 */
[----:B------:R-:W-:Y:S01]  /*0a10*/  @!P3 IMAD.WIDE R20, R27, 0x4, R6 ;  /* 0x000000041b14b825 */ /* 0x000fe200078e0206 */
[----:B------:R3:W-:Y:S04]  /*0a20*/  @!P1 STG.E desc[UR6][R10.64], R29 ;  /* 0x0000001d0a009986 */ /* 0x0007e8000c101906 */
[----:B------:R3:W-:Y:S04]  /*0a30*/  @!P2 STG.E desc[UR6][R14.64], R23 ;  /* 0x000000170e00a986 */ /* 0x0007e8000c101906 */
[----:B------:R3:W-:Y:S01]  /*0a40*/  @!P3 STG.E desc[UR6][R20.64], R25 ;  /* 0x000000191400b986 */ /* 0x0007e2000c101906 */
[----:B------:R-:W-:-:S13]  /*0a50*/  ISETP.LE.AND P0, PT, R3, UR4, PT ;  /* 0x0000000403007c0c */ /* 0x000fda000bf03270 */
[----:B---3--:R-:W-:Y:S05]  /*0a60*/  @!P0 BRA `(.L_x_58) ;  /* 0xfffffffc00288947 */ /* 0x008fea000383ffff */
[----:B------:R-:W-:Y:S05]  /*0a70*/  BRA `(.L_x_53) ;  /* 0x0000001000c87947 */ /* 0x000fea0003800000 */
.L_x_55:
[----:B------:R-:W-:Y:S01]  /*0a80*/  MOV R16, 0x1 ;  /* 0x0000000100107802 */ /* 0x000fe20000000f00 */
[----:B------:R-:W0:Y:S01]  /*0a90*/  LDCU UR8, c[0x0][0xfe0] ;  /* 0x0001fc00ff0877ac */ /* 0x000e220008000800 */
[----:B------:R-:W2:Y:S01]  /*0aa0*/  LDCU UR9, c[0x0][0xfdc] ;  /* 0x0001fb80ff0977ac */ /* 0x000ea20008000800 */
[----:B------:R-:W-:-:S05]  /*0ab0*/  UMOV UR4, URZ ;  /* 0x000000ff00047c82 */ /* 0x000fca0008000000 */
.L_x_59:
[----:B-1----:R-:W-:Y:S01]  /*0ac0*/  IADD3 R27, PT, PT, R2, UR4, RZ ;  /* 0x00000004021b7c10 */ /* 0x002fe2000fffe0ff */
[----:B------:R-:W-:Y:S01]  /*0ad0*/  IMAD.MOV.U32 R26, RZ, RZ, RZ ;  /* 0x000000ffff1a7224 */ /* 0x000fe200078e00ff */
[----:B------:R-:W-:Y:S02]  /*0ae0*/  PRMT R28, RZ, 0x7610, R28 ;  /* 0x00007610ff1c7816 */ /* 0x000fe4000000001c */
[CC--:B------:R-:W-:Y:S02]  /*0af0*/  ISETP.GE.AND P0, PT, R27.reuse, R3.reuse, PT ;  /* 0x000000031b00720c */ /* 0x0c0fe40003f06270 */
[----:B------:R-:W-:Y:S02]  /*0b00*/  IADD3 R29, PT, PT, R27, UR5, RZ ;  /* 0x000000051b1d7c10 */ /* 0x000fe4000fffe0ff */
[----:B------:R-:W-:Y:S02]  /*0b10*/  PRMT R9, RZ, 0x7610, R9 ;  /* 0x00007610ff097816 */ /* 0x000fe40000000009 */
[----:B------:R-:W-:-:S02]  /*0b20*/  ISETP.GE.AND P4, PT, R29, R3, PT ;  /* 0x000000031d00720c */ /* 0x000fc40003f86270 */
[----:B------:R-:W-:Y:S01]  /*0b30*/  IADD3 R17, PT, PT, R29, UR5, RZ ;  /* 0x000000051d117c10 */ /* 0x000fe2000fffe0ff */
[----:B------:R-:W-:-:S03]  /*0b40*/  HFMA2 R8, -RZ, RZ, 0, 0 ;  /* 0x00000000ff087431 */ /* 0x000fc600000001ff */
[----:B------:R-:W-:Y:S01]  /*0b50*/  IADD3 R11, PT, PT, R17, UR5, RZ ;  /* 0x00000005110b7c10 */ /* 0x000fe2000fffe0ff */
[----:B------:R-:W-:Y:S01]  /*0b60*/  @!P0 IMAD.WIDE R12, R27, 0x2, R18 ;  /* 0x000000021b0c8825 */ /* 0x000fe200078e0212 */
[-C--:B------:R-:W-:Y:S02]  /*0b70*/  ISETP.GE.AND P3, PT, R17, R3.reuse, PT ;  /* 0x000000031100720c */ /* 0x080fe40003f66270 */
[----:B------:R-:W-:Y:S01]  /*0b80*/  ISETP.GE.AND P2, PT, R11, R3, PT ;  /* 0x000000030b00720c */ /* 0x000fe20003f46270 */
[----:B------:R-:W-:Y:S01]  /*0b90*/  @!P0 IMAD.WIDE R24, R27, 0x4, R4 ;  /* 0x000000041b188825 */ /* 0x000fe200078e0204 */
[----:B------:R1:W3:Y:S03]  /*0ba0*/  @!P0 LDG.E.U16 R28, desc[UR6][R12.64] ;  /* 0x000000060c1c8981 */ /* 0x0002e6000c1e1500 */
[----:B------:R-:W-:Y:S01]  /*0bb0*/  @!P4 IMAD.WIDE R22, R29, 0x2, R18 ;  /* 0x000000021d16c825 */ /* 0x000fe200078e0212 */
[----:B------:R-:W-:Y:S01]  /*0bc0*/  PRMT R10, RZ, 0x7610, R10 ;  /* 0x00007610ff0a7816 */ /* 0x000fe2000000000a */
[----:B------:R-:W0:Y:S01]  /*0bd0*/  @!P0 LDG.E R26, desc[UR6][R24.64] ;  /* 0x00000006181a8981 */ /* 0x000e22000c1e1900 */
[----:B------:R-:W-:-:S03]  /*0be0*/  MOV R0, RZ ;  /* 0x000000ff00007202 */ /* 0x000fc60000000f00 */
[----:B------:R-:W4:Y:S01]  /*0bf0*/  @!P4 LDG.E.U16 R9, desc[UR6][R22.64] ;  /* 0x000000061609c981 */ /* 0x000f22000c1e1500 */
[----:B-1----:R-:W-:-:S05]  /*0c00*/  @!P4 IMAD.WIDE R12, R29, 0x4, R4 ;  /* 0x000000041d0cc825 */ /* 0x002fca00078e0204 */
[----:B------:R1:W5:Y:S01]  /*0c10*/  @!P4 LDG.E R8, desc[UR6][R12.64] ;  /* 0x000000060c08c981 */ /* 0x000362000c1e1900 */
[----:B------:R-:W-:-:S04]  /*0c20*/  @!P3 IMAD.WIDE R14, R17, 0x2, R18 ;  /* 0x00000002110eb825 */ /* 0x000fc800078e0212 */
[----:B------:R-:W-:Y:S01]  /*0c30*/  @!P3 IMAD.WIDE R20, R17, 0x4, R4 ;  /* 0x000000041114b825 */ /* 0x000fe200078e0204 */
[----:B------:R-:W5:Y:S03]  /*0c40*/  @!P3 LDG.E.U16 R10, desc[UR6][R14.64] ;  /* 0x000000060e0ab981 */ /* 0x000f66000c1e1500 */
[----:B-1----:R-:W-:Y:S01]  /*0c50*/  HFMA2 R12, -RZ, RZ, 0, 0 ;  /* 0x00000000ff0c7431 */ /* 0x002fe200000001ff */
[----:B------:R-:W-:Y:S01]  /*0c60*/  PRMT R13, RZ, 0x7610, R13 ;  /* 0x00007610ff0d7816 */ /* 0x000fe2000000000d */
[C---:B------:R-:W-:Y:S01]  /*0c70*/  @!P2 IMAD.WIDE R22, R11.reuse, 0x2, R18 ;  /* 0x000000020b16a825 */ /* 0x040fe200078e0212 */
[----:B------:R1:W5:Y:S03]  /*0c80*/  @!P3 LDG.E R0, desc[UR6][R20.64] ;  /* 0x000000061400b981 */ /* 0x000366000c1e1900 */
[----:B------:R-:W-:Y:S01]  /*0c90*/  @!P2 IMAD.WIDE R24, R11, 0x4, R4 ;  /* 0x000000040b18a825 */ /* 0x000fe200078e0204 */
[----:B------:R2:W5:Y:S04]  /*0ca0*/  @!P2 LDG.E.U16 R13, desc[UR6][R22.64] ;  /* 0x00000006160da981 */ /* 0x000568000c1e1500 */
[----:B------:R-:W5:Y:S01]  /*0cb0*/  @!P2 LDG.E R12, desc[UR6][R24.64] ;  /* 0x00000006180ca981 */ /* 0x000f62000c1e1900 */
[----:B------:R-:W-:Y:S01]  /*0cc0*/  ISETP.GE.AND P1, PT, R27, R3, PT ;  /* 0x000000031b00720c */ /* 0x000fe20003f26270 */
[----:B-1----:R-:W-:Y:S01]  /*0cd0*/  @!P4 IMAD.WIDE R20, R29, 0x4, R6 ;  /* 0x000000041d14c825 */ /* 0x002fe200078e0206 */
[----:B------:R-:W-:-:S03]  /*0ce0*/  LOP3.LUT P0, RZ, R16, 0xff, RZ, 0xc0, !PT ;  /* 0x000000ff10ff7812 */ /* 0x000fc6000780c0ff */
[----:B--2---:R-:W-:-:S08]  /*0cf0*/  @!P2 IMAD.WIDE R22, R11, 0x4, R6 ;  /* 0x000000040b16a825 */ /* 0x004fd000078e0206 */
[----:B------:R-:W-:Y:S01]  /*0d00*/  @!P1 IMAD.WIDE R14, R27, 0x4, R6 ;  /* 0x000000041b0e9825 */ /* 0x000fe200078e0206 */
[----:B------:R-:W-:-:S03]  /*0d10*/  ULEA UR4, UR5, UR4, 0x2 ;  /* 0x0000000405047291 */ /* 0x000fc6000f8e10ff */
[----:B---3--:R-:W-:Y:S02]  /*0d20*/  HADD2.F32 R28, -RZ, R28.H0_H0 ;  /* 0x2000001cff1c7230 */ /* 0x008fe40000004100 */
[----:B0-----:R-:W-:-:S03]  /*0d30*/  FMUL.FTZ R26, R26, UR8 ;  /* 0x000000081a1a7c20 */ /* 0x001fc60008410000 */
[C---:B------:R-:W-:Y:S01]  /*0d40*/  FSETP.NE.FTZ.AND P5, PT, |R28|.reuse, +INF , PT ;  /* 0x7f8000001c00780b */ /* 0x040fe20003fb5200 */
[----:B------:R-:W-:Y:S01]  /*0d50*/  FFMA.FTZ R28, R28, UR9, R26 ;  /* 0x000000091c1c7c23 */ /* 0x000fe2000801001a */
[----:B----4-:R-:W-:Y:S02]  /*0d60*/  HADD2.F32 R9, -RZ, R9.H0_H0 ;  /* 0x20000009ff097230 */ /* 0x010fe40000004100 */
[----:B------:R-:W-:-:S04]  /*0d70*/  @!P3 IMAD.WIDE R26, R17, 0x4, R6 ;  /* 0x00000004111ab825 */ /* 0x000fc800078e0206 */
[----:B-----5:R-:W-:Y:S01]  /*0d80*/  FMUL.FTZ R8, R8, UR8 ;  /* 0x0000000808087c20 */ /* 0x020fe20008410000 */
[----:B------:R-:W-:Y:S01]  /*0d90*/  HADD2.F32 R10, -RZ, R10.H0_H0 ;  /* 0x2000000aff0a7230 */ /* 0x000fe20000004100 */
[----:B------:R-:W-:Y:S01]  /*0da0*/  PLOP3.LUT P0, PT, P0, P5, PT, 0x2f, 0xf2 ;  /* 0x0000000000f2781c */ /* 0x000fe2000070a577 */
[----:B------:R-:W-:Y:S01]  /*0db0*/  FMUL.FTZ R11, R0, UR8 ;  /* 0x00000008000b7c20 */ /* 0x000fe20008410000 */
[----:B------:R-:W-:Y:S02]  /*0dc0*/  HADD2.F32 R17, -RZ, R13.H0_H0 ;  /* 0x2000000dff117230 */ /* 0x000fe40000004100 */
[----:B------:R-:W-:Y:S01]  /*0dd0*/  FFMA.FTZ R13, R9, UR9, R8 ;  /* 0x00000009090d7c23 */ /* 0x000fe20008010008 */
[----:B------:R-:W-:Y:S01]  /*0de0*/  FMUL.FTZ R12, R12, UR8 ;  /* 0x000000080c0c7c20 */ /* 0x000fe20008410000 */
[----:B------:R-:W-:Y:S01]  /*0df0*/  FFMA.FTZ R11, R10, UR9, R11 ;  /* 0x000000090a0b7c23 */ /* 0x000fe2000801000b */
[----:B------:R3:W-:Y:S02]  /*0e00*/  @!P1 STG.E desc[UR6][R14.64], R28 ;  /* 0x0000001c0e009986 */ /* 0x0007e4000c101906 */
[----:B------:R-:W-:-:S02]  /*0e10*/  FFMA.FTZ R25, R17, UR9, R12 ;  /* 0x0000000911197c23 */ /* 0x000fc4000801000c */
[----:B------:R3:W-:Y:S01]  /*0e20*/  @!P4 STG.E desc[UR6][R20.64], R13 ;  /* 0x0000000d1400c986 */ /* 0x0007e2000c101906 */
[----:B------:R-:W-:Y:S02]  /*0e30*/  FSETP.EQU.OR P0, PT, |R9|, +INF , P0 ;  /* 0x7f8000000900780b */ /* 0x000fe4000070a600 */
[----:B------:R-:W-:Y:S01]  /*0e40*/  FSETP.NE.FTZ.AND P1, PT, |R10|, +INF , PT ;  /* 0x7f8000000a00780b */ /* 0x000fe20003f35200 */
[----:B------:R3:W-:Y:S04]  /*0e50*/  @!P3 STG.E desc[UR6][R26.64], R11 ;  /* 0x0000000b1a00b986 */ /* 0x0007e8000c101906 */
[----:B------:R3:W-:Y:S01]  /*0e60*/  @!P2 STG.E desc[UR6][R22.64], R25 ;  /* 0x000000191600a986 */ /* 0x0007e2000c101906 */
[----:B------:R-:W-:Y:S02]  /*0e70*/  PLOP3.LUT P0, PT, P0, P1, PT, 0xf2, 0x2f ;  /* 0x00000000002f781c */ /* 0x000fe40000703e72 */
[----:B------:R-:W-:-:S02]  /*0e80*/  ISETP.LE.AND P1, PT, R3, UR4, PT ;  /* 0x0000000403007c0c */ /* 0x000fc4000bf23270 */
[----:B------:R-:W-:-:S04]  /*0e90*/  FSETP.NE.AND P0, PT, |R17|, +INF , !P0 ;  /* 0x7f8000001100780b */ /* 0x000fc80004705200 */
[----:B------:R-:W-:-:S07]  /*0ea0*/  SEL R16, RZ, 0x1, !P0 ;  /* 0x00000001ff107807 */ /* 0x000fce0004000000 */
[----:B---3--:R-:W-:Y:S05]  /*0eb0*/  @!P1 BRA `(.L_x_59) ;  /* 0xfffffffc00009947 */ /* 0x008fea000383ffff */
[----:B------:R-:W-:Y:S05]  /*0ec0*/  BRA `(.L_x_53) ;  /* 0x0000000c00b47947 */ /* 0x000fea0003800000 */
.L_x_54:
[----:B------:R-:W-:Y:S01]  /*0ed0*/  IMAD.MOV.U32 R16, RZ, RZ, 0x1 ;  /* 0x00000001ff107424 */ /* 0x000fe200078e00ff */
[----:B------:R-:W0:Y:S01]  /*0ee0*/  LDCU UR8, c[0x0][0xfe0] ;  /* 0x0001fc00ff0877ac */ /* 0x000e220008000800 */
[----:B------:R-:W2:Y:S01]  /*0ef0*/  LDCU UR9, c[0x0][0xfdc] ;  /* 0x0001fb80ff0977ac */ /* 0x000ea20008000800 */
[----:B------:R-:W-:-:S05]  /*0f00*/  UMOV UR4, URZ ;  /* 0x000000ff00047c82 */ /* 0x000fca0008000000 */
.L_x_60:
[----:B-1----:R-:W-:Y:S01]  /*0f10*/  IADD3 R11, PT, PT, R2, UR4, RZ ;  /* 0x00000004020b7c10 */ /* 0x002fe2000fffe0ff */
[----:B------:R-:W-:Y:S01]  /*0f20*/  HFMA2 R8, -RZ, RZ, 0, 0 ;  /* 0x00000000ff087431 */ /* 0x000fe200000001ff */
[----:B------:R-:W-:Y:S02]  /*0f30*/  PRMT R0, RZ, 0x7610, R0 ;  /* 0x00007610ff007816 */ /* 0x000fe40000000000 */
[C---:B------:R-:W-:Y:S02]  /*0f40*/  ISETP.GE.AND P0, PT, R11.reuse, R3, PT ;  /* 0x000000030b00720c */ /* 0x040fe40003f06270 */
[----:B------:R-:W-:Y:S02]  /*0f50*/  IADD3 R9, PT, PT, R11, UR5, RZ ;  /* 0x000000050b097c10 */ /* 0x000fe4000fffe0ff */
[----:B------:R-:W-:Y:S02]  /*0f60*/  PRMT R10, RZ, 0x7610, R10 ;  /* 0x00007610ff0a7816 */ /* 0x000fe4000000000a */
        /* <DEDUP_REMOVED lines=8> */
[----:B------:R-:W-:-:S04]  /*0ff0*/  @!P2 IMAD.WIDE R22, R9, 0x2, R18 ;  /* 0x000000020916a825 */ /* 0x000fc800078e0212 */
[----:B------:R-:W-:Y:S01]  /*1000*/  HFMA2 R26, -RZ, RZ, 0, 0 ;  /* 0x00000000ff1a7431 */ /* 0x000fe200000001ff */
[----:B------:R4:W5:Y:S01]  /*1010*/  @!P0 LDG.E R8, desc[UR6][R24.64] ;  /* 0x0000000618088981 */ /* 0x000962000c1e1900 */
[----:B------:R-:W-:-:S03]  /*1020*/  @!P2 IMAD.WIDE R12, R9, 0x4, R4 ;  /* 0x00000004090ca825 */ /* 0x000fc600078e0204 */
[----:B------:R0:W2:Y:S01]  /*1030*/  @!P2 LDG.E.U16 R10, desc[UR6][R22.64] ;  /* 0x00000006160aa981 */ /* 0x0000a2000c1e1500 */
[----:B-1----:R-:W-:Y:S01]  /*1040*/  MOV R28, RZ ;  /* 0x000000ff001c7202 */ /* 0x002fe20000000f00 */
[----:B------:R-:W-:Y:S01]  /*1050*/  @!P4 IMAD.WIDE R14, R17, 0x2, R18 ;  /* 0x00000002110ec825 */ /* 0x000fe200078e0212 */
[----:B------:R-:W-:-:S04]  /*1060*/  PRMT R29, RZ, 0x7610, R29 ;  /* 0x00007610ff1d7816 */ /* 0x000fc8000000001d */
[----:B------:R1:W5:Y:S01]  /*1070*/  @!P2 LDG.E R28, desc[UR6][R12.64] ;  /* 0x000000060c1ca981 */ /* 0x000362000c1e1900 */
[----:B----4-:R-:W-:-:S03]  /*1080*/  @!P3 IMAD.WIDE R24, R27, 0x4, R4 ;  /* 0x000000041b18b825 */ /* 0x010fc600078e0204 */
[----:B------:R-:W4:Y:S01]  /*1090*/  @!P4 LDG.E.U16 R29, desc[UR6][R14.64] ;  /* 0x000000060e1dc981 */ /* 0x000f22000c1e1500 */
[----:B0-----:R-:W-:Y:S01]  /*10a0*/  @!P3 IMAD.WIDE R22, R27, 0x2, R18 ;  /* 0x000000021b16b825 */ /* 0x001fe200078e0212 */
[----:B-1----:R-:W-:Y:S02]  /*10b0*/  PRMT R13, RZ, 0x7610, R13 ;  /* 0x00007610ff0d7816 */ /* 0x002fe4000000000d */
[----:B------:R-:W-:Y:S01]  /*10c0*/  MOV R12, RZ ;  /* 0x000000ff000c7202 */ /* 0x000fe20000000f00 */
[----:B------:R-:W-:-:S03]  /*10d0*/  @!P4 IMAD.WIDE R20, R17, 0x4, R4 ;  /* 0x000000041114c825 */ /* 0x000fc600078e0204 */
[----:B------:R0:W4:Y:S04]  /*10e0*/  @!P3 LDG.E.U16 R13, desc[UR6][R22.64] ;  /* 0x00000006160db981 */ /* 0x000128000c1e1500 */
[----:B------:R1:W4:Y:S04]  /*10f0*/  @!P3 LDG.E R12, desc[UR6][R24.64] ;  /* 0x00000006180cb981 */ /* 0x000328000c1e1900 */
[----:B------:R5:W4:Y:S01]  /*1100*/  @!P4 LDG.E R26, desc[UR6][R20.64] ;  /* 0x00000006141ac981 */ /* 0x000b22000c1e1900 */
[----:B------:R-:W-:Y:S01]  /*1110*/  LOP3.LUT P0, RZ, R16, 0xff, RZ, 0xc0, !PT ;  /* 0x000000ff10ff7812 */ /* 0x000fe2000780c0ff */
[----:B0-----:R-:W-:-:S04]  /*1120*/  @!P4 IMAD.WIDE R22, R17, 0x4, R6 ;  /* 0x000000041116c825 */ /* 0x001fc800078e0206 */
[----:B-1----:R-:W-:Y:S01]  /*1130*/  @!P3 IMAD.WIDE R24, R27, 0x4, R6 ;  /* 0x000000041b18b825 */ /* 0x002fe200078e0206 */
[----:B------:R-:W-:-:S03]  /*1140*/  ULEA UR4, UR5, UR4, 0x2 ;  /* 0x0000000405047291 */ /* 0x000fc6000f8e10ff */
[----:B---3--:R-:W-:-:S05]  /*1150*/  HADD2.F32 R0, -RZ, R0.H0_H0 ;  /* 0x20000000ff007230 */ /* 0x008fca0000004100 */
[----:B------:R-:W-:Y:S01]  /*1160*/  FSETP.NE.FTZ.AND P1, PT, |R0|, +INF , PT ;  /* 0x7f8000000000780b */ /* 0x000fe20003f35200 */
[----:B--2---:R-:W-:-:S03]  /*1170*/  HADD2.F32 R10, -RZ, R10.H0_H0 ;  /* 0x2000000aff0a7230 */ /* 0x004fc60000004100 */
[----:B------:R-:W-:Y:S02]  /*1180*/  PLOP3.LUT P0, PT, P0, P1, PT, 0x2f, 0xf2 ;  /* 0x0000000000f2781c */ /* 0x000fe40000702577 */
[----:B------:R-:W-:Y:S02]  /*1190*/  ISETP.GE.AND P1, PT, R11, R3, PT ;  /* 0x000000030b00720c */ /* 0x000fe40003f26270 */
[----:B------:R-:W-:Y:S02]  /*11a0*/  FSETP.NE.FTZ.AND P5, PT, |R10|, +INF , PT ;  /* 0x7f8000000a00780b */ /* 0x000fe40003fb5200 */
[C---:B-----5:R-:W-:Y:S01]  /*11b0*/  FSETP.EQU.OR P0, PT, |R8|.reuse, +INF , P0 ;  /* 0x7f8000000800780b */ /* 0x060fe2000070a600 */
[----:B------:R-:W-:Y:S01]  /*11c0*/  FMUL.FTZ R15, R8, UR8 ;  /* 0x00000008080f7c20 */ /* 0x000fe20008410000 */
[----:B------:R-:W-:Y:S02]  /*11d0*/  FMUL.FTZ R21, R28, UR8 ;  /* 0x000000081c157c20 */ /* 0x000fe40008410000 */
[----:B------:R-:W-:Y:S01]  /*11e0*/  PLOP3.LUT P0, PT, P0, P5, PT, 0xf2, 0x2f ;  /* 0x00000000002f781c */ /* 0x000fe2000070be72 */
[----:B----4-:R-:W-:-:S02]  /*11f0*/  HADD2.F32 R29, -RZ, R29.H0_H0 ;  /* 0x2000001dff1d7230 */ /* 0x010fc40000004100 */
[----:B------:R-:W-:Y:S01]  /*1200*/  FFMA.FTZ R15, R0, UR9, R15 ;  /* 0x00000009000f7c23 */ /* 0x000fe2000801000f */
[----:B------:R-:W-:Y:S01]  /*1210*/  FFMA.FTZ R21, R10, UR9, R21 ;  /* 0x000000090a157c23 */ /* 0x000fe20008010015 */
[----:B------:R-:W-:Y:S01]  /*1220*/  FSETP.EQU.OR P5, PT, |R28|, +INF , P0 ;  /* 0x7f8000001c00780b */ /* 0x000fe200007aa600 */
[----:B------:R-:W-:-:S04]  /*1230*/  @!P1 IMAD.WIDE R10, R11, 0x4, R6 ;  /* 0x000000040b0a9825 */ /* 0x000fc800078e0206 */
[----:B------:R-:W-:Y:S02]  /*1240*/  HADD2.F32 R13, -RZ, R13.H0_H0 ;  /* 0x2000000dff0d7230 */ /* 0x000fe40000004100 */
[----:B------:R-:W-:-:S03]  /*1250*/  FMUL.FTZ R8, R12, UR8 ;  /* 0x000000080c087c20 */ /* 0x000fc60008410000 */
[C---:B------:R-:W-:Y:S01]  /*1260*/  FSETP.NE.FTZ.AND P0, PT, |R13|.reuse, +INF , PT ;  /* 0x7f8000000d00780b */ /* 0x040fe20003f15200 */
[----:B------:R-:W-:Y:S01]  /*1270*/  FMUL.FTZ R0, R26, UR8 ;  /* 0x000000081a007c20 */ /* 0x000fe20008410000 */
[----:B------:R-:W-:Y:S01]  /*1280*/  FFMA.FTZ R13, R13, UR9, R8 ;  /* 0x000000090d0d7c23 */ /* 0x000fe20008010008 */
[----:B------:R-:W-:Y:S01]  /*1290*/  FSETP.NE.FTZ.AND P6, PT, |R29|, +INF , PT ;  /* 0x7f8000001d00780b */ /* 0x000fe20003fd5200 */
[----:B------:R-:W-:-:S04]  /*12a0*/  @!P2 IMAD.WIDE R8, R9, 0x4, R6 ;  /* 0x000000040908a825 */ /* 0x000fc800078e0206 */
[----:B------:R-:W-:Y:S01]  /*12b0*/  FFMA.FTZ R29, R29, UR9, R0 ;  /* 0x000000091d1d7c23 */ /* 0x000fe20008010000 */
[----:B------:R3:W-:Y:S04]  /*12c0*/  @!P1 STG.E desc[UR6][R10.64], R15 ;  /* 0x0000000f0a009986 */ /* 0x0007e8000c101906 */
[----:B------:R3:W-:Y:S04]  /*12d0*/  @!P2 STG.E desc[UR6][R8.64], R21 ;  /* 0x000000150800a986 */ /* 0x0007e8000c101906 */
[----:B------:R3:W-:Y:S04]  /*12e0*/  @!P4 STG.E desc[UR6][R22.64], R29 ;  /* 0x0000001d1600c986 */ /* 0x0007e8000c101906 */
[----:B------:R3:W-:Y:S01]  /*12f0*/  @!P3 STG.E desc[UR6][R24.64], R13 ;  /* 0x0000000d1800b986 */ /* 0x0007e2000c101906 */
        /* <DEDUP_REMOVED lines=8> */
.L_x_52:
[----:B------:R-:W0:Y:S01]  /*1380*/  S2R R9, SR_TID.X ;  /* 0x0000000000097919 */ /* 0x000e220000002100 */
[----:B------:R-:W-:Y:S01]  /*1390*/  VIMNMX R11, PT, PT, R8, R3, PT ;  /* 0x00000003080b7248 */ /* 0x000fe20003fe0100 */
[----:B------:R-:W1:Y:S01]  /*13a0*/  LDCU UR5, c[0x0][0xfe0] ;  /* 0x0001fc00ff0577ac */ /* 0x000e620008000800 */
[----:B------:R-:W-:Y:S01]  /*13b0*/  IMAD.MOV.U32 R16, RZ, RZ, 0x1 ;  /* 0x00000001ff107424 */ /* 0x000fe200078e00ff */
        /* <DEDUP_REMOVED lines=8> */
[----:B------:R-:W-:-:S13]  /*1440*/  ISETP.GT.AND P0, PT, R11, R0, PT ;  /* 0x000000000b00720c */ /* 0x000fda0003f04270 */
[----:B-1234-:R-:W-:Y:S05]  /*1450*/  @!P0 BRA `(.L_x_53) ;  /* 0x0000000800508947 */ /* 0x01efea0003800000 */
[----:B------:R-:W0:Y:S01]  /*1460*/  LDCU UR4, c[0x0][0xfe4] ;  /* 0x0001fc80ff0477ac */ /* 0x000e220008000800 */
[----:B------:R-:W1:Y:S01]  /*1470*/  LDC R0, c[0x0][0x360] ;  /* 0x0000d800ff007b82 */ /* 0x000e620000000800 */
[----:B------:R-:W-:Y:S02]  /*1480*/  VIMNMX.U32 R2, PT, PT, R8, R3, PT ;  /* 0x0000000308027248 */ /* 0x000fe40003fe0000 */
[----:B------:R-:W-:Y:S01]  /*1490*/  MOV R3, R9 ;  /* 0x0000000900037202 */ /* 0x000fe20000000f00 */
[----:B0-----:R-:W-:-:S09]  /*14a0*/  UISETP.NE.AND UP0, UPT, UR4, -0x1, UPT ;  /* 0xffffffff0400788c */ /* 0x001fd2000bf05270 */
[----:B------:R-:W-:Y:S05]  /*14b0*/  BRA.U !UP0, `(.L_x_61) ;  /* 0x0000000508947547 */ /* 0x000fea000b800000 */
[----:B------:R-:W-:-:S09]  /*14c0*/  UISETP.NE.AND UP0, UPT, UR4, URZ, UPT ;  /* 0x000000ff0400728c */ /* 0x000fd2000bf05270 */
[----:B------:R-:W-:Y:S05]  /*14d0*/  BRA.U !UP0, `(.L_x_62) ;  /* 0x0000000108fc7547 */ /* 0x000fea000b800000 */
[----:B------:R-:W-:-:S09]  /*14e0*/  UISETP.NE.AND UP0, UPT, UR4, 0x1, UPT ;  /* 0x000000010400788c */ /* 0x000fd2000bf05270 */
[----:B------:R-:W-:Y:S05]  /*14f0*/  BRA.U UP0, `(.L_x_63) ;  /* 0x0000000100907547 */ /* 0x000fea000b800000 */
[----:B------:R-:W-:-:S07]  /*1500*/  HFMA2 R16, -RZ, RZ, 0, 5.9604644775390625e-08 ;  /* 0x00000001ff107431 */ /* 0x000fce00000001ff */
.L_x_64:
[----:B------:R-:W-:-:S04]  /*1510*/  IMAD.WIDE R12, R3, 0x8, R18 ;  /* 0x00000008030c7825 */ /* 0x000fc800078e0212 */
[----:B------:R-:W-:Y:S02]  /*1520*/  IMAD.WIDE R8, R3, 0x10, R4 ;  /* 0x0000001003087825 */ /* 0x000fe400078e0204 */
[----:B------:R-:W2:Y:S04]  /*1530*/  LDG.E.64 R12, desc[UR6][R12.64] ;  /* 0x000000060c0c7981 */ /* 0x000ea8000c1e1b00 */
[----:B------:R-:W3:Y:S01]  /*1540*/  LDG.E.128 R8, desc[UR6][R8.64] ;  /* 0x0000000608087981 */ /* 0x000ee2000c1e1d00 */
[----:B------:R-:W-:Y:S02]  /*1550*/  LOP3.LUT P0, RZ, R16, 0xff, RZ, 0xc0, !PT ;  /* 0x000000ff10ff7812 */ /* 0x000fe4000780c0ff */
[----:B--2---:R-:W-:Y:S02]  /*1560*/  MOV R14, R12 ;  /* 0x0000000c000e7202 */ /* 0x004fe40000000f00 */
[----:B------:R-:W-:-:S02]  /*1570*/  MOV R17, R13 ;  /* 0x0000000d00117202 */ /* 0x000fc40000000f00 */
[--C-:B------:R-:W-:Y:S01]  /*1580*/  SHF.R.U64 R22, R12, 0x10, R13.reuse ;  /* 0x000000100c167819 */ /* 0x100fe2000000120d */
[----:B------:R-:W-:Y:S01]  /*1590*/  HADD2.F32 R12, -RZ, R14.H0_H0 ;  /* 0x2000000eff0c7230 */ /* 0x000fe20000004100 */
[----:B------:R-:W-:Y:S01]  /*15a0*/  SHF.R.U32.HI R20, RZ, 0x10, R13 ;  /* 0x00000010ff147819 */ /* 0x000fe2000001160d */
[C---:B---3--:R-:W-:Y:S01]  /*15b0*/  FMUL.FTZ R15, R8.reuse, UR5 ;  /* 0x00000005080f7c20 */ /* 0x048fe20008410000 */
[----:B------:R-:W-:Y:S01]  /*15c0*/  FSETP.NE.FTZ.AND P1, PT, |R8|, +INF , PT ;  /* 0x7f8000000800780b */ /* 0x000fe20003f35200 */
        /* <DEDUP_REMOVED lines=11> */
[----:B------:R-:W-:Y:S02]  /*1680*/  PLOP3.LUT P0, PT, P0, P1, PT, 0x2f, 0xf2 ;  /* 0x0000000000f2781c */ /* 0x000fe40000702577 */
[----:B------:R-:W-:Y:S01]  /*1690*/  FSETP.NE.FTZ.AND P1, PT, |R10|, +INF , PT ;  /* 0x7f8000000a00780b */ /* 0x000fe20003f35200 */
[----:B-1----:R-:W-:Y:S01]  /*16a0*/  IMAD.IADD R3, R0, 0x1, R3 ;  /* 0x0000000100037824 */ /* 0x002fe200078e0203 */
[----:B------:R0:W-:Y:S01]  /*16b0*/  STG.E.128 desc[UR6][R20.64], R12 ;  /* 0x0000000c14007986 */ /* 0x0001e2000c101d06 */
[----:B------:R-:W-:-:S03]  /*16c0*/  FSETP.EQU.OR P0, PT, |R9|, +INF , P0 ;  /* 0x7f8000000900780b */ /* 0x000fc6000070a600 */
[----:B------:R-:W-:Y:S02]  /*16d0*/  SHF.L.U32 R9, R3, 0x2, RZ ;  /* 0x0000000203097819 */ /* 0x000fe400000006ff */
[----:B------:R-:W-:Y:S02]  /*16e0*/  PLOP3.LUT P0, PT, P0, P1, PT, 0xf2, 0x2f ;  /* 0x00000000002f781c */ /* 0x000fe40000703e72 */
[----:B------:R-:W-:Y:S02]  /*16f0*/  ISETP.GE.AND P1, PT, R9, R2, PT ;  /* 0x000000020900720c */ /* 0x000fe40003f26270 */
[----:B------:R-:W-:-:S04]  /*1700*/  FSETP.NE.AND P0, PT, |R11|, +INF , !P0 ;  /* 0x7f8000000b00780b */ /* 0x000fc80004705200 */
[----:B------:R-:W-:-:S07]  /*1710*/  SEL R16, RZ, 0x1, !P0 ;  /* 0x00000001ff107807 */ /* 0x000fce0004000000 */
[----:B0-----:R-:W-:Y:S05]  /*1720*/  @!P1 BRA `(.L_x_64) ;  /* 0xfffffffc00789947 */ /* 0x001fea000383ffff */
[----:B------:R-:W-:Y:S05]  /*1730*/  BRA `(.L_x_53) ;  /* 0x0000000400987947 */ /* 0x000fea0003800000 */
.L_x_63:
[----:B------:R-:W-:-:S04]  /*1740*/  IMAD.WIDE R12, R3, 0x8, R18 ;  /* 0x00000008030c7825 */ /* 0x000fc800078e0212 */
[----:B------:R-:W-:Y:S02]  /*1750*/  IMAD.WIDE R8, R3, 0x10, R4 ;  /* 0x0000001003087825 */ /* 0x000fe400078e0204 */
[----:B------:R-:W2:Y:S04]  /*1760*/  LDG.E.64 R12, desc[UR6][R12.64] ;  /* 0x000000060c0c7981 */ /* 0x000ea8000c1e1b00 */
[----:B------:R-:W3:Y:S01]  /*1770*/  LDG.E.128 R8, desc[UR6][R8.64] ;  /* 0x0000000608087981 */ /* 0x000ee2000c1e1d00 */
[--C-:B--2---:R-:W-:Y:S01]  /*1780*/  SHF.R.U64 R17, R12, 0x10, R13.reuse ;  /* 0x000000100c117819 */ /* 0x104fe2000000120d */
[----:B------:R-:W-:Y:S01]  /*1790*/  HADD2.F32 R14, -RZ, R12.H0_H0 ;  /* 0x2000000cff0e7230 */ /* 0x000fe20000004100 */
[----:B------:R-:W-:Y:S01]  /*17a0*/  SHF.R.U32.HI R22, RZ, 0x10, R13 ;  /* 0x00000010ff167819 */ /* 0x000fe2000001160d */
[----:B------:R-:W-:-:S02]  /*17b0*/  HADD2.F32 R21, -RZ, R13.H0_H0 ;  /* 0x2000000dff157230 */ /* 0x000fc40000004100 */
[----:B---3--:R-:W-:Y:S01]  /*17c0*/  FMUL.FTZ R15, R8, UR9 ;  /* 0x00000009080f7c20 */ /* 0x008fe20008410000 */
[----:B------:R-:W-:Y:S02]  /*17d0*/  HADD2.F32 R17, -RZ, R17.H0_H0 ;  /* 0x20000011ff117230 */ /* 0x000fe40000004100 */
[----:B------:R-:W-:Y:S01]  /*17e0*/  FMUL.FTZ R20, R9, UR9 ;  /* 0x0000000909147c20 */ /* 0x000fe20008410000 */
[----:B------:R-:W-:Y:S02]  /*17f0*/  HADD2.F32 R22, -RZ, R22.H0_H0 ;  /* 0x20000016ff167230 */ /* 0x000fe40000004100 */
[----:B------:R-:W-:Y:S01]  /*1800*/  FMUL.FTZ R10, R10, UR9 ;  /* 0x000000090a0a7c20 */ /* 0x000fe20008410000 */
        /* <DEDUP_REMOVED lines=12> */
.L_x_62:
[----:B------:R-:W-:-:S07]  /*18d0*/  MOV R16, 0x1 ;  /* 0x0000000100107802 */ /* 0x000fce0000000f00 */
.L_x_65:
[----:B------:R-:W-:-:S04]  /*18e0*/  IMAD.WIDE R12, R3, 0x8, R18 ;  /* 0x00000008030c7825 */ /* 0x000fc800078e0212 */
[----:B------:R-:W-:Y:S02]  /*18f0*/  IMAD.WIDE R8, R3, 0x10, R4 ;  /* 0x0000001003087825 */ /* 0x000fe400078e0204 */
[----:B------:R-:W2:Y:S04]  /*1900*/  LDG.E.64 R12, desc[UR6][R12.64] ;  /* 0x000000060c0c7981 */ /* 0x000ea8000c1e1b00 */
[----:B------:R-:W3:Y:S01]  /*1910*/  LDG.E.128 R8, desc[UR6][R8.64] ;  /* 0x0000000608087981 */ /* 0x000ee2000c1e1d00 */
[----:B------:R-:W-:Y:S01]  /*1920*/  LOP3.LUT P1, RZ, R16, 0xff, RZ, 0xc0, !PT ;  /* 0x000000ff10ff7812 */ /* 0x000fe2000782c0ff */
[----:B--2---:R-:W-:Y:S01]  /*1930*/  IMAD.MOV.U32 R14, RZ, RZ, R12 ;  /* 0x000000ffff0e7224 */ /* 0x004fe200078e000c */
[--C-:B------:R-:W-:Y:S02]  /*1940*/  SHF.R.U64 R21, R12, 0x10, R13.reuse ;  /* 0x000000100c157819 */ /* 0x100fe4000000120d */
[----:B------:R-:W-:Y:S01]  /*1950*/  MOV R17, R13 ;  /* 0x0000000d00117202 */ /* 0x000fe20000000f00 */
[----:B---3--:R-:W-:Y:S01]  /*1960*/  FMUL.FTZ R15, R8, UR11 ;  /* 0x0000000b080f7c20 */ /* 0x008fe20008410000 */
[----:B------:R-:W-:Y:S01]  /*1970*/  SHF.R.U32.HI R20, RZ, 0x10, R13 ;  /* 0x00000010ff147819 */ /* 0x000fe2000001160d */
[----:B------:R-:W-:-:S02]  /*1980*/  HADD2.F32 R14, -RZ, R14.H0_H0 ;  /* 0x2000000eff0e7230 */ /* 0x000fc40000004100 */
[----:B------:R-:W-:Y:S01]  /*1990*/  FMUL.FTZ R16, R9, UR11 ;  /* 0x0000000b09107c20 */ /* 0x000fe20008410000 */
[----:B------:R-:W-:Y:S02]  /*19a0*/  HADD2.F32 R21, -RZ, R21.H0_H0 ;  /* 0x20000015ff157230 */ /* 0x000fe40000004100 */
[----:B------:R-:W-:Y:S01]  /*19b0*/  FMUL.FTZ R10, R10, UR11 ;  /* 0x0000000b0a0a7c20 */ /* 0x000fe20008410000 */
[----:B------:R-:W-:Y:S02]  /*19c0*/  HADD2.F32 R17, -RZ, R17.H0_H0 ;  /* 0x20000011ff117230 */ /* 0x000fe40000004100 */
[----:B------:R-:W-:Y:S01]  /*19d0*/  FMUL.FTZ R11, R11, UR11 ;  /* 0x0000000b0b0b7c20 */ /* 0x000fe20008410000 */
[----:B------:R-:W-:Y:S01]  /*19e0*/  HADD2.F32 R20, -RZ, R20.H0_H0 ;  /* 0x20000014ff147230 */ /* 0x000fe20000004100 */
[C---:B------:R-:W-:Y:S01]  /*19f0*/  FSETP.NE.FTZ.AND P0, PT, |R14|.reuse, +INF , PT ;  /* 0x7f8000000e00780b */ /* 0x040fe20003f15200 */
[----:B------:R-:W-:Y:S01]  /*1a00*/  FFMA.FTZ R8, R14, UR12, R15 ;  /* 0x0000000c0e087c23 */ /* 0x000fe2000801000f */
[----:B------:R-:W-:-:S04]  /*1a10*/  IMAD.WIDE R12, R3, 0x10, R6 ;  /* 0x00000010030c7825 */ /* 0x000fc800078e0206 */
[----:B------:R-:W-:Y:S01]  /*1a20*/  FFMA.FTZ R9, R21, UR12, R16 ;  /* 0x0000000c15097c23 */ /* 0x000fe20008010010 */
[C---:B------:R-:W-:Y:S01]  /*1a30*/  FFMA.FTZ R10, R17.reuse, UR12, R10 ;  /* 0x0000000c110a7c23 */ /* 0x040fe2000801000a */
[----:B------:R-:W-:Y:S01]  /*1a40*/  FFMA.FTZ R11, R20, UR12, R11 ;  /* 0x0000000c140b7c23 */ /* 0x000fe2000801000b */
[----:B------:R-:W-:Y:S02]  /*1a50*/  PLOP3.LUT P0, PT, P1, P0, PT, 0x2f, 0xf2 ;  /* 0x0000000000f2781c */ /* 0x000fe40000f00577 */
[----:B-1----:R-:W-:Y:S02]  /*1a60*/  IADD3 R3, PT, PT, R0, R3, RZ ;  /* 0x0000000300037210 */ /* 0x002fe40007ffe0ff */
[----:B------:R-:W-:Y:S01]  /*1a70*/  FSETP.NE.FTZ.AND P1, PT, |R17|, +INF , PT ;  /* 0x7f8000001100780b */ /* 0x000fe20003f35200 */
[----:B------:R0:W-:Y:S01]  /*1a80*/  STG.E.128 desc[UR6][R12.64], R8 ;  /* 0x000000080c007986 */ /* 0x0001e2000c101d06 */
[----:B------:R-:W-:Y:S02]  /*1a90*/  FSETP.EQU.OR P0, PT, |R21|, +INF , P0 ;  /* 0x7f8000001500780b */ /* 0x000fe4000070a600 */
[----:B------:R-:W-:-:S02]  /*1aa0*/  SHF.L.U32 R15, R3, 0x2, RZ ;  /* 0x00000002030f7819 */ /* 0x000fc400000006ff */
[----:B------:R-:W-:Y:S02]  /*1ab0*/  PLOP3.LUT P0, PT, P0, P1, PT, 0xf2, 0x2f ;  /* 0x00000000002f781c */ /* 0x000fe40000703e72 */
[----:B------:R-:W-:Y:S02]  /*1ac0*/  ISETP.GE.AND P1, PT, R15, R2, PT ;  /* 0x000000020f00720c */ /* 0x000fe40003f26270 */
[----:B------:R-:W-:-:S04]  /*1ad0*/  FSETP.NE.AND P0, PT, |R20|, +INF , !P0 ;  /* 0x7f8000001400780b */ /* 0x000fc80004705200 */
[----:B------:R-:W-:-:S07]  /*1ae0*/  SEL R16, RZ, 0x1, !P0 ;  /* 0x00000001ff107807 */ /* 0x000fce0004000000 */
[----:B0-----:R-:W-:Y:S05]  /*1af0*/  @!P1 BRA `(.L_x_65) ;  /* 0xfffffffc00789947 */ /* 0x001fea000383ffff */
[----:B------:R-:W-:Y:S05]  /*1b00*/  BRA `(.L_x_53) ;  /* 0x0000000000a47947 */ /* 0x000fea0003800000 */
.L_x_61:
[----:B------:R-:W-:-:S07]  /*1b10*/  HFMA2 R16, -RZ, RZ, 0, 5.9604644775390625e-08 ;  /* 0x00000001ff107431 */ /* 0x000fce00000001ff */
.L_x_66:
[----:B------:R-:W-:-:S06]  /*1b20*/  IMAD.WIDE R12, R3, 0x8, R18 ;  /* 0x00000008030c7825 */ /* 0x000fcc00078e0212 */
[----:B------:R-:W2:Y:S01]  /*1b30*/  LDG.E.64 R12, desc[UR6][R12.64] ;  /* 0x000000060c0c7981 */ /* 0x000ea2000c1e1b00 */
[----:B------:R-:W-:-:S06]  /*1b40*/  IMAD.WIDE R8, R3, 0x10, R4 ;  /* 0x0000001003087825 */ /* 0x000fcc00078e0204 */
[----:B------:R-:W3:Y:S01]  /*1b50*/  LDG.E.128 R8, desc[UR6][R8.64] ;  /* 0x0000000608087981 */ /* 0x000ee2000c1e1d00 */
[----:B------:R-:W-:Y:S01]  /*1b60*/  LOP3.LUT P1, RZ, R16, 0xff, RZ, 0xc0, !PT ;  /* 0x000000ff10ff7812 */ /* 0x000fe2000782c0ff */
[----:B--2---:R-:W-:Y:S01]  /*1b70*/  IMAD.MOV.U32 R14, RZ, RZ, R12 ;  /* 0x000000ffff0e7224 */ /* 0x004fe200078e000c */
[--C-:B------:R-:W-:Y:S02]  /*1b80*/  SHF.R.U64 R15, R12, 0x10, R13.reuse ;  /* 0x000000100c0f7819 */ /* 0x100fe4000000120d */
[----:B------:R-:W-:Y:S02]  /*1b90*/  SHF.R.U32.HI R17, RZ, 0x10, R13 ;  /* 0x00000010ff117819 */ /* 0x000fe4000001160d */
[----:B------:R-:W-:Y:S02]  /*1ba0*/  HADD2.F32 R14, -RZ, R14.H0_H0 ;  /* 0x2000000eff0e7230 */ /* 0x000fe40000004100 */
[----:B------:R-:W-:Y:S02]  /*1bb0*/  HADD2.F32 R16, -RZ, R15.H0_H0 ;  /* 0x2000000fff107230 */ /* 0x000fe40000004100 */
[----:B---3--:R-:W-:Y:S01]  /*1bc0*/  FMUL.FTZ R15, R8, UR13 ;  /* 0x0000000d080f7c20 */ /* 0x008fe20008410000 */
[----:B------:R-:W-:-:S03]  /*1bd0*/  FSETP.NE.FTZ.AND P0, PT, |R14|, +INF , PT ;  /* 0x7f8000000e00780b */ /* 0x000fc60003f15200 */
[----:B------:R-:W-:Y:S01]  /*1be0*/  FFMA.FTZ R12, R14, UR14, R15 ;  /* 0x0000000e0e0c7c23 */ /* 0x000fe2000801000f */
[----:B------:R-:W-:Y:S01]  /*1bf0*/  FMUL.FTZ R15, R11, UR13 ;  /* 0x0000000d0b0f7c20 */ /* 0x000fe20008410000 */
[----:B------:R-:W-:Y:S02]  /*1c00*/  PLOP3.LUT P0, PT, P1, P0, PT, 0x2f, 0xf2 ;  /* 0x0000000000f2781c */ /* 0x000fe40000f00577 */
[----:B------:R-:W-:Y:S02]  /*1c10*/  FSETP.NE.FTZ.AND P1, PT, |R16|, +INF , PT ;  /* 0x7f8000001000780b */ /* 0x000fe40003f35200 */
[----:B------:R-:W-:Y:S02]  /*1c20*/  FSETP.EQU.OR P0, PT, |R8|, +INF , P0 ;  /* 0x7f8000000800780b */ /* 0x000fe4000070a600 */
[----:B------:R-:W-:Y:S01]  /*1c30*/  MOV R8, R13 ;  /* 0x0000000d00087202 */ /* 0x000fe20000000f00 */
[----:B------:R-:W-:Y:S01]  /*1c40*/  FMUL.FTZ R13, R9, UR13 ;  /* 0x0000000d090d7c20 */ /* 0x000fe20008410000 */
[----:B------:R-:W-:-:S03]  /*1c50*/  PLOP3.LUT P0, PT, P0, P1, PT, 0xf2, 0x2f ;  /* 0x00000000002f781c */ /* 0x000fc60000703e72 */
[----:B------:R-:W-:Y:S01]  /*1c60*/  HADD2.F32 R8, -RZ, R8.H0_H0 ;  /* 0x20000008ff087230 */ /* 0x000fe20000004100 */
[----:B------:R-:W-:Y:S01]  /*1c70*/  FSETP.EQU.OR P0, PT, |R9|, +INF , P0 ;  /* 0x7f8000000900780b */ /* 0x000fe2000070a600 */
[----:B------:R-:W-:Y:S01]  /*1c80*/  FFMA.FTZ R13, R16, UR14, R13 ;  /* 0x0000000e100d7c23 */ /* 0x000fe2000801000d */
[----:B------:R-:W-:Y:S01]  /*1c90*/  FMUL.FTZ R9, R10, UR13 ;  /* 0x0000000d0a097c20 */ /* 0x000fe20008410000 */
[----:B------:R-:W-:Y:S01]  /*1ca0*/  HADD2.F32 R16, -RZ, R17.H0_H0 ;  /* 0x20000011ff107230 */ /* 0x000fe20000004100 */
[C---:B------:R-:W-:Y:S02]  /*1cb0*/  FSETP.NE.FTZ.AND P1, PT, |R8|.reuse, +INF , PT ;  /* 0x7f8000000800780b */ /* 0x040fe40003f35200 */
        /* <DEDUP_REMOVED lines=14> */
.L_x_53:
[----:B------:R-:W-:Y:S05]  /*1da0*/  BSYNC.RECONVERGENT B0 ;  /* 0x0000000000007941 */ /* 0x000fea0003800200 */
.L_x_51:
[----:B------:R-:W-:-:S04]  /*1db0*/  PRMT R0, R16, 0x9910, RZ ;  /* 0x0000991010007816 */ /* 0x000fc800000000ff */
[----:B------:R-:W-:-:S13]  /*1dc0*/  ISETP.NE.AND P0, PT, R0, RZ, PT ;  /* 0x000000ff0000720c */ /* 0x000fda0003f05270 */
[----:B------:R-:W-:Y:S05]  /*1dd0*/  @P0 EXIT ;  /* 0x000000000000094d */ /* 0x000fea0003800000 */
[----:B------:R-:W0:Y:S01]  /*1de0*/  LDC.64 R2, c[0x0][0x388] ;  /* 0x0000e200ff027b82 */ /* 0x000e220000000a00 */
[----:B------:R-:W-:-:S05]  /*1df0*/  HFMA2 R5, -RZ, RZ, 0, 5.9604644775390625e-08 ;  /* 0x00000001ff057431 */ /* 0x000fca00000001ff */
[----:B0-----:R-:W-:Y:S01]  /*1e00*/  STG.E.STRONG.SYS desc[UR6][R2.64], R5 ;  /* 0x0000000502007986 */ /* 0x001fe2000c115906 */
[----:B------:R-:W-:Y:S05]  /*1e10*/  EXIT ;  /* 0x000000000000794d */ /* 0x000fea0003800000 */
.L_x_67:
        /* <DEDUP_REMOVED lines=14> */
.L_x_139:


//--------------------- .text._Z25multi_tensor_apply_kernelI18TensorListMetadataILi3EE12AxpbyFunctorIfN3c104HalfES4_EJffiEEvlPViT_T0_DpT1_ --------------------------
	.section	.text._Z25multi_tensor_apply_kernelI18TensorListMetadataILi3EE12AxpbyFunctorIfN3c104HalfES4_EJffiEEvlPViT_T0_DpT1_,"ax",@progbits
	.align	128
        .global         _Z25multi_tensor_apply_kernelI18TensorListMetadataILi3EE12AxpbyFunctorIfN3c104HalfES4_EJffiEEvlPViT_T0_DpT1_
        .type           _Z25multi_tensor_apply_kernelI18TensorListMetadataILi3EE12AxpbyFunctorIfN3c104HalfES4_EJffiEEvlPViT_T0_DpT1_,@function
        .size           _Z25multi_tensor_apply_kernelI18TensorListMetadataILi3EE12AxpbyFunctorIfN3c104HalfES4_EJffiEEvlPViT_T0_DpT1_,(.L_x_140 - _Z25multi_tensor_apply_kernelI18TensorListMetadataILi3EE12AxpbyFunctorIfN3c104HalfES4_EJffiEEvlPViT_T0_DpT1_)
        .other          _Z25multi_tensor_apply_kernelI18TensorListMetadataILi3EE12AxpbyFunctorIfN3c104HalfES4_EJffiEEvlPViT_T0_DpT1_,@"STO_CUDA_ENTRY STV_DEFAULT"
_Z25multi_tensor_apply_kernelI18TensorListMetadataILi3EE12AxpbyFunctorIfN3c104HalfES4_EJffiEEvlPViT_T0_DpT1_:
.text._Z25multi_tensor_apply_kernelI18TensorListMetadataILi3EE12AxpbyFunctorIfN3c104HalfES4_EJffiEEvlPViT_T0_DpT1_:
        /* <DEDUP_REMOVED lines=45> */
.L_x_74:
[----:B-1----:R-:W-:Y:S01]  /*02d0*/  IADD3 R7, PT, PT, R2, UR4, RZ ;  /* 0x0000000402077c10 */ /* 0x002fe2000fffe0ff */
[----:B------:R-:W-:Y:S01]  /*02e0*/  IMAD.MOV.U32 R5, RZ, RZ, RZ ;  /* 0x000000ffff057224 */ /* 0x000fe200078e00ff */
[----:B------:R-:W-:Y:S02]  /*02f0*/  PRMT R4, RZ, 0x7610, R4 ;  /* 0x00007610ff047816 */ /* 0x000fe40000000004 */
[C---:B------:R-:W-:Y:S01]  /*0300*/  ISETP.GE.AND P0, PT, R7.reuse, R0, PT ;  /* 0x000000000700720c */ /* 0x040fe20003f06270 */
[----:B------:R-:W-:Y:S01]  /*0310*/  VIADD R14, R7, UR5 ;  /* 0x00000005070e7c36 */ /* 0x000fe20008000000 */
[----:B------:R-:W-:Y:S02]  /*0320*/  PRMT R24, RZ, 0x7610, R24 ;  /* 0x00007610ff187816 */ /* 0x000fe40000000018 */
[----:B------:R-:W-:Y:S02]  /*0330*/  PRMT R6, RZ, 0x7610, R6 ;  /* 0x00007610ff067816 */ /* 0x000fe40000000006 */
[----:B------:R-:W-:-:S02]  /*0340*/  IADD3 R25, PT, PT, R14, UR5, RZ ;  /* 0x000000050e197c10 */ /* 0x000fc4000fffe0ff */
[-C--:B------:R-:W-:Y:S02]  /*0350*/  ISETP.GE.AND P4, PT, R14, R0.reuse, PT ;  /* 0x000000000e00720c */ /* 0x080fe40003f86270 */
[C---:B------:R-:W-:Y:S02]  /*0360*/  ISETP.GE.AND P3, PT, R25.reuse, R0, PT ;  /* 0x000000001900720c */ /* 0x040fe40003f66270 */
[----:B------:R-:W-:Y:S01]  /*0370*/  IADD3 R15, PT, PT, R25, UR5, RZ ;  /* 0x00000005190f7c10 */ /* 0x000fe2000fffe0ff */
[----:B------:R-:W-:-:S03]  /*0380*/  @!P0 IMAD.WIDE R18, R7, 0x2, R10 ;  /* 0x0000000207128825 */ /* 0x000fc600078e020a */
[----:B------:R-:W-:Y:S01]  /*0390*/  ISETP.GE.AND P2, PT, R15, R0, PT ;  /* 0x000000000f00720c */ /* 0x000fe20003f46270 */
[----:B------:R-:W-:Y:S01]  /*03a0*/  @!P0 IMAD.WIDE R16, R7, 0x4, R8 ;  /* 0x0000000407108825 */ /* 0x000fe200078e0208 */
[----:B------:R-:W3:Y:S03]  /*03b0*/  @!P0 LDG.E.U16 R24, desc[UR6][R18.64] ;  /* 0x0000000612188981 */ /* 0x000ee6000c1e1500 */
[--C-:B------:R-:W-:Y:S01]  /*03c0*/  @!P4 IMAD.WIDE R20, R14, 0x2, R10.reuse ;  /* 0x000000020e14c825 */ /* 0x100fe200078e020a */
[----:B------:R-:W2:Y:S03]  /*03d0*/  @!P0 LDG.E R5, desc[UR6][R16.64] ;  /* 0x0000000610058981 */ /* 0x000ea6000c1e1900 */
[--C-:B------:R-:W-:Y:S01]  /*03e0*/  @!P3 IMAD.WIDE R22, R25, 0x2, R10.reuse ;  /* 0x000000021916b825 */ /* 0x100fe200078e020a */
[----:B------:R-:W4:Y:S04]  /*03f0*/  @!P4 LDG.E.U16 R6, desc[UR6][R20.64] ;  /* 0x000000061406c981 */ /* 0x000f28000c1e1500 */
[----:B------:R1:W5:Y:S01]  /*0400*/  @!P3 LDG.E.U16 R4, desc[UR6][R22.64] ;  /* 0x000000061604b981 */ /* 0x000362000c1e1500 */
[----:B------:R-:W-:Y:S01]  /*0410*/  @!P2 IMAD.WIDE R26, R15, 0x2, R10 ;  /* 0x000000020f1aa825 */ /* 0x000fe200078e020a */
[----:B-1----:R-:W-:-:S02]  /*0420*/  PRMT R22, RZ, 0x7610, R22 ;  /* 0x00007610ff167816 */ /* 0x002fc40000000016 */
[----:B------:R-:W-:Y:S01]  /*0430*/  CS2R R20, SRZ ;  /* 0x0000000000147805 */ /* 0x000fe2000001ff00 */
[----:B------:R-:W-:-:S03]  /*0440*/  @!P3 IMAD.WIDE R28, R25, 0x4, R8 ;  /* 0x00000004191cb825 */ /* 0x000fc600078e0208 */
[----:B------:R-:W2:Y:S01]  /*0450*/  @!P2 LDG.E.U16 R22, desc[UR6][R26.64] ;  /* 0x000000061a16a981 */ /* 0x000ea2000c1e1500 */
[----:B------:R-:W-:-:S03]  /*0460*/  @!P4 IMAD.WIDE R16, R14, 0x4, R8 ;  /* 0x000000040e10c825 */ /* 0x000fc600078e0208 */
[----:B------:R-:W2:Y:S01]  /*0470*/  @!P3 LDG.E R20, desc[UR6][R28.64] ;  /* 0x000000061c14b981 */ /* 0x000ea2000c1e1900 */
[----:B------:R-:W-:Y:S02]  /*0480*/  IMAD.MOV.U32 R23, RZ, RZ, RZ ;  /* 0x000000ffff177224 */ /* 0x000fe400078e00ff */
[----:B------:R-:W-:Y:S01]  /*0490*/  @!P2 IMAD.WIDE R18, R15, 0x4, R8 ;  /* 0x000000040f12a825 */ /* 0x000fe200078e0208 */
[----:B------:R-:W2:Y:S04]  /*04a0*/  @!P4 LDG.E R21, desc[UR6][R16.64] ;  /* 0x000000061015c981 */ /* 0x000ea8000c1e1900 */
[----:B------:R1:W2:Y:S01]  /*04b0*/  @!P2 LDG.E R23, desc[UR6][R18.64] ;  /* 0x000000061217a981 */ /* 0x0002a2000c1e1900 */
[----:B------:R-:W-:Y:S02]  /*04c0*/  LOP3.LUT P0, RZ, R3, 0xff, RZ, 0xc0, !PT ;  /* 0x000000ff03ff7812 */ /* 0x000fe4000780c0ff */
[----:B------:R-:W-:Y:S01]  /*04d0*/  ISETP.GE.AND P1, PT, R7, R0, PT ;  /* 0x000000000700720c */ /* 0x000fe20003f26270 */
[----:B------:R-:W-:Y:S01]  /*04e0*/  ULEA UR4, UR5, UR4, 0x2 ;  /* 0x0000000405047291 */ /* 0x000fe2000f8e10ff */
[----:B-1----:R-:W-:-:S04]  /*04f0*/  @!P3 IMAD.WIDE R18, R25, 0x2, R12 ;  /* 0x000000021912b825 */ /* 0x002fc800078e020c */
[----:B---3--:R-:W-:Y:S02]  /*0500*/  HADD2.F32 R24, -RZ, R24.H0_H0 ;  /* 0x20000018ff187230 */ /* 0x008fe40000004100 */
[----:B----4-:R-:W-:Y:S02]  /*0510*/  HADD2.F32 R6, -RZ, R6.H0_H0 ;  /* 0x20000006ff067230 */ /* 0x010fe40000004100 */
[----:B-----5:R-:W-:Y:S02]  /*0520*/  HADD2.F32 R3, -RZ, R4.H0_H0 ;  /* 0x20000004ff037230 */ /* 0x020fe40000004100 */
[----:B0-----:R-:W-:Y:S01]  /*0530*/  FMUL.FTZ R4, R24, UR8 ;  /* 0x0000000818047c20 */ /* 0x001fe20008410000 */
[----:B------:R-:W-:Y:S02]  /*0540*/  FMUL.FTZ R16, R6, UR8 ;  /* 0x0000000806107c20 */ /* 0x000fe40008410000 */
[----:B------:R-:W-:Y:S01]  /*0550*/  FMUL.FTZ R17, R3, UR8 ;  /* 0x0000000803117c20 */ /* 0x000fe20008410000 */
[----:B--2---:R-:W-:Y:S01]  /*0560*/  FFMA.FTZ R4, R5, UR9, R4 ;  /* 0x0000000905047c23 */ /* 0x004fe20008010004 */
[----:B------:R-:W-:-:S02]  /*0570*/  HADD2.F32 R22, -RZ, R22.H0_H0 ;  /* 0x20000016ff167230 */ /* 0x000fc40000004100 */
[----:B------:R-:W-:-:S03]  /*0580*/  FFMA.FTZ R17, R20, UR9, R17 ;  /* 0x0000000914117c23 */ /* 0x000fc60008010011 */
[----:B------:R-:W-:Y:S01]  /*0590*/  FMUL.FTZ R26, R22, UR8 ;  /* 0x00000008161a7c20 */ /* 0x000fe20008410000 */
[----:B------:R-:W-:Y:S01]  /*05a0*/  FFMA.FTZ R21, R21, UR9, R16 ;  /* 0x0000000915157c23 */ /* 0x000fe20008010010 */
[----:B------:R-:W-:Y:S01]  /*05b0*/  F2FP.F16.F32.PACK_AB R20, RZ, R4 ;  /* 0x00000004ff14723e */ /* 0x000fe200000000ff */
[----:B------:R-:W-:-:S04]  /*05c0*/  @!P1 IMAD.WIDE R4, R7, 0x2, R12 ;  /* 0x0000000207049825 */ /* 0x000fc800078e020c */
[----:B------:R-:W-:Y:S01]  /*05d0*/  FFMA.FTZ R26, R23, UR9, R26 ;  /* 0x00000009171a7c23 */ /* 0x000fe2000801001a */
[----:B------:R-:W-:Y:S02]  /*05e0*/  FSETP.NE.FTZ.AND P5, PT, |R24|, +INF , PT ;  /* 0x7f8000001800780b */ /* 0x000fe40003fb5200 */
[----:B------:R-:W-:Y:S01]  /*05f0*/  F2FP.F16.F32.PACK_AB R23, RZ, R17 ;  /* 0x00000011ff17723e */ /* 0x000fe200000000ff */
[--C-:B------:R-:W-:Y:S01]  /*0600*/  @!P4 IMAD.WIDE R16, R14, 0x2, R12.reuse ;  /* 0x000000020e10c825 */ /* 0x100fe200078e020c */
[----:B------:R-:W-:Y:S02]  /*0610*/  F2FP.F16.F32.PACK_AB R21, RZ, R21 ;  /* 0x00000015ff15723e */ /* 0x000fe400000000ff */
[----:B------:R-:W-:Y:S01]  /*0620*/  F2FP.F16.F32.PACK_AB R24, RZ, R26 ;  /* 0x0000001aff18723e */ /* 0x000fe200000000ff */
[----:B------:R-:W-:Y:S01]  /*0630*/  @!P2 IMAD.WIDE R14, R15, 0x2, R12 ;  /* 0x000000020f0ea825 */ /* 0x000fe200078e020c */
[----:B------:R-:W-:Y:S01]  /*0640*/  PLOP3.LUT P0, PT, P0, P5, PT, 0x2f, 0xf2 ;  /* 0x0000000000f2781c */ /* 0x000fe2000070a577 */
[----:B------:R3:W-:Y:S01]  /*0650*/  @!P1 STG.E.U16 desc[UR6][R4.64], R20 ;  /* 0x0000001404009986 */ /* 0x0007e2000c101506 */
[----:B------:R-:W-:-:S03]  /*0660*/  FSETP.NE.FTZ.AND P1, PT, |R3|, +INF , PT ;  /* 0x7f8000000300780b */ /* 0x000fc60003f35200 */
[----:B------:R3:W-:Y:S01]  /*0670*/  @!P4 STG.E.U16 desc[UR6][R16.64], R21 ;  /* 0x000000151000c986 */ /* 0x0007e2000c101506 */
[----:B------:R-:W-:-:S03]  /*0680*/  FSETP.EQU.OR P0, PT, |R6|, +INF , P0 ;  /* 0x7f8000000600780b */ /* 0x000fc6000070a600 */
[----:B------:R3:W-:Y:S04]  /*0690*/  @!P3 STG.E.U16 desc[UR6][R18.64], R23 ;  /* 0x000000171200b986 */ /* 0x0007e8000c101506 */
[----:B------:R3:W-:Y:S01]  /*06a0*/  @!P2 STG.E.U16 desc[UR6][R14.64], R24 ;  /* 0x000000180e00a986 */ /* 0x0007e2000c101506 */
[----:B------:R-:W-:Y:S02]  /*06b0*/  PLOP3.LUT P0, PT, P0, P1, PT, 0xf2, 0x2f ;  /* 0x00000000002f781c */ /* 0x000fe40000703e72 */
[----:B------:R-:W-:Y:S02]  /*06c0*/  ISETP.LE.AND P1, PT, R0, UR4, PT ;  /* 0x0000000400007c0c */ /* 0x000fe4000bf23270 */
[----:B------:R-:W-:-:S04]  /*06d0*/  FSETP.NE.AND P0, PT, |R22|, +INF , !P0 ;  /* 0x7f8000001600780b */ /* 0x000fc80004705200 */
[----:B------:R-:W-:-:S07]  /*06e0*/  SEL R3, RZ, 0x1, !P0 ;  /* 0x00000001ff037807 */ /* 0x000fce0004000000 */
[----:B---3--:R-:W-:Y:S05]  /*06f0*/  @!P1 BRA `(.L_x_74) ;  /* 0xfffffff800f49947 */ /* 0x008fea000383ffff */
[----:B------:R-:W-:Y:S05]  /*0700*/  BRA `(.L_x_70) ;  /* 0x0000001800547947 */ /* 0x000fea0003800000 */
.L_x_73:
[----:B------:R-:W0:Y:S01]  /*0710*/  LDCU UR8, c[0x0][0xfe0] ;  /* 0x0001fc00ff0877ac */ /* 0x000e220008000800 */
[----:B------:R-:W2:Y:S01]  /*0720*/  LDCU UR9, c[0x0][0xfdc] ;  /* 0x0001fb80ff0977ac */ /* 0x000ea20008000800 */
[----:B------:R-:W-:-:S05]  /*0730*/  UMOV UR4, URZ ;  /* 0x000000ff00047c82 */ /* 0x000fca0008000000 */
.L_x_75:
[----:B-1----:R-:W-:Y:S01]  /*0740*/  IADD3 R7, PT, PT, R2, UR4, RZ ;  /* 0x0000000402077c10 */ /* 0x002fe2000fffe0ff */
[----:B------:R-:W-:Y:S01]  /*0750*/  IMAD.MOV.U32 R6, RZ, RZ, RZ ;  /* 0x000000ffff067224 */ /* 0x000fe200078e00ff */
[----:B------:R-:W-:Y:S02]  /*0760*/  PRMT R4, RZ, 0x7610, R4 ;  /* 0x00007610ff047816 */ /* 0x000fe40000000004 */
[C---:B------:R-:W-:Y:S01]  /*0770*/  ISETP.GE.AND P0, PT, R7.reuse, R0, PT ;  /* 0x000000000700720c */ /* 0x040fe20003f06270 */
[----:B------:R-:W-:Y:S01]  /*0780*/  VIADD R5, R7, UR5 ;  /* 0x0000000507057c36 */ /* 0x000fe20008000000 */
[----:B------:R-:W-:-:S04]  /*0790*/  PRMT R14, RZ, 0x7610, R14 ;  /* 0x00007610ff0e7816 */ /* 0x000fc8000000000e */
[C---:B------:R-:W-:Y:S02]  /*07a0*/  ISETP.GE.AND P1, PT, R5.reuse, R0, PT ;  /* 0x000000000500720c */ /* 0x040fe40003f26270 */
[----:B------:R-:W-:-:S04]  /*07b0*/  IADD3 R17, PT, PT, R5, UR5, RZ ;  /* 0x0000000505117c10 */ /* 0x000fc8000fffe0ff */
[----:B------:R-:W-:Y:S01]  /*07c0*/  IADD3 R15, PT, PT, R17, UR5, RZ ;  /* 0x00000005110f7c10 */ /* 0x000fe2000fffe0ff */
[----:B------:R-:W-:Y:S01]  /*07d0*/  @!P0 IMAD.WIDE R20, R7, 0x2, R10 ;  /* 0x0000000207148825 */ /* 0x000fe200078e020a */
[-C--:B------:R-:W-:Y:S02]  /*07e0*/  ISETP.GE.AND P2, PT, R17, R0.reuse, PT ;  /* 0x000000001100720c */ /* 0x080fe40003f46270 */
[----:B------:R-:W-:Y:S01]  /*07f0*/  ISETP.GE.AND P3, PT, R15, R0, PT ;  /* 0x000000000f00720c */ /* 0x000fe20003f66270 */
[----:B------:R-:W-:Y:S01]  /*0800*/  @!P0 IMAD.WIDE R18, R7, 0x4, R8 ;  /* 0x0000000407128825 */ /* 0x000fe200078e0208 */
[----:B------:R-:W-:Y:S01]  /*0810*/  PRMT R16, RZ, 0x7610, R16 ;  /* 0x00007610ff107816 */ /* 0x000fe20000000010 */
[----:B------:R-:W3:Y:S02]  /*0820*/  @!P0 LDG.E.U16 R14, desc[UR6][R20.64] ;  /* 0x00000006140e8981 */ /* 0x000ee4000c1e1500 */
[--C-:B------:R-:W-:Y:S02]  /*0830*/  @!P1 IMAD.WIDE R22, R5, 0x2, R10.reuse ;  /* 0x0000000205169825 */ /* 0x100fe400078e020a */
[----:B------:R-:W2:Y:S04]  /*0840*/  @!P0 LDG.E R6, desc[UR6][R18.64] ;  /* 0x0000000612068981 */ /* 0x000ea8000c1e1900 */
[----:B------:R1:W4:Y:S01]  /*0850*/  @!P1 LDG.E.U16 R4, desc[UR6][R22.64] ;  /* 0x0000000616049981 */ /* 0x000322000c1e1500 */
[----:B------:R-:W-:-:S04]  /*0860*/  @!P2 IMAD.WIDE R26, R17, 0x2, R10 ;  /* 0x00000002111aa825 */ /* 0x000fc800078e020a */
[----:B------:R-:W-:Y:S01]  /*0870*/  @!P3 IMAD.WIDE R28, R15, 0x2, R10 ;  /* 0x000000020f1cb825 */ /* 0x000fe200078e020a */
[----:B-1----:R-:W-:-:S03]  /*0880*/  PRMT R22, RZ, 0x7610, R22 ;  /* 0x00007610ff167816 */ /* 0x002fc60000000016 */
[----:B------:R-:W-:Y:S01]  /*0890*/  IMAD.MOV.U32 R23, RZ, RZ, RZ ;  /* 0x000000ffff177224 */ /* 0x000fe200078e00ff */
[----:B------:R-:W5:Y:S01]  /*08a0*/  @!P3 LDG.E.U16 R16, desc[UR6][R28.64] ;  /* 0x000000061c10b981 */ /* 0x000f62000c1e1500 */
[----:B------:R-:W-:-:S03]  /*08b0*/  @!P1 IMAD.WIDE R24, R5, 0x4, R8 ;  /* 0x0000000405189825 */ /* 0x000fc600078e0208 */
[----:B------:R-:W5:Y:S01]  /*08c0*/  @!P2 LDG.E.U16 R22, desc[UR6][R26.64] ;  /* 0x000000061a16a981 */ /* 0x000f62000c1e1500 */
[----:B------:R-:W-:-:S03]  /*08d0*/  @!P2 IMAD.WIDE R20, R17, 0x4, R8 ;  /* 0x000000041114a825 */ /* 0x000fc600078e0208 */
[----:B------:R1:W5:Y:S01]  /*08e0*/  @!P1 LDG.E R23, desc[UR6][R24.64] ;  /* 0x0000000618179981 */ /* 0x000362000c1e1900 */
[----:B------:R-:W-:Y:S01]  /*08f0*/  @!P3 IMAD.WIDE R18, R15, 0x4, R8 ;  /* 0x000000040f12b825 */ /* 0x000fe200078e0208 */
[----:B-1----:R-:W-:-:S06]  /*0900*/  CS2R R24, SRZ ;  /* 0x0000000000187805 */ /* 0x002fcc000001ff00 */
[----:B------:R-:W5:Y:S04]  /*0910*/  @!P2 LDG.E R25, desc[UR6][R20.64] ;  /* 0x000000061419a981 */ /* 0x000f68000c1e1900 */
[----:B------:R1:W5:Y:S01]  /*0920*/  @!P3 LDG.E R24, desc[UR6][R18.64] ;  /* 0x000000061218b981 */ /* 0x000362000c1e1900 */
[----:B------:R-:W-:Y:S01]  /*0930*/  ULEA UR4, UR5, UR4, 0x2 ;  /* 0x0000000405047291 */ /* 0x000fe2000f8e10ff */
[----:B---3--:R-:W-:Y:S02]  /*0940*/  HADD2.F32 R14, -RZ, R14.H0_H0 ;  /* 0x2000000eff0e7230 */ /* 0x008fe40000004100 */
[----:B----4-:R-:W-:-:S03]  /*0950*/  HADD2.F32 R4, -RZ, R4.H0_H0 ;  /* 0x20000004ff047230 */ /* 0x010fc60000004100 */
[----:B0-----:R-:W-:Y:S02]  /*0960*/  FMUL.FTZ R27, R14, UR8 ;  /* 0x000000080e1b7c20 */ /* 0x001fe40008410000 */
[----:B------:R-:W-:Y:S02]  /*0970*/  FMUL.FTZ R4, R4, UR8 ;  /* 0x0000000804047c20 */ /* 0x000fe40008410000 */
[----:B--2---:R-:W-:Y:S01]  /*0980*/  FFMA.FTZ R6, R6, UR9, R27 ;  /* 0x0000000906067c23 */ /* 0x004fe2000801001b */
[----:B-----5:R-:W-:Y:S02]  /*0990*/  HADD2.F32 R16, -RZ, R16.H0_H0 ;  /* 0x20000010ff107230 */ /* 0x020fe40000004100 */
[----:B------:R-:W-:-:S03]  /*09a0*/  HADD2.F32 R22, -RZ, R22.H0_H0 ;  /* 0x20000016ff167230 */ /* 0x000fc60000004100 */
[----:B------:R-:W-:Y:S02]  /*09b0*/  FMUL.FTZ R29, R16, UR8 ;  /* 0x00000008101d7c20 */ /* 0x000fe40008410000 */
[----:B------:R-:W-:Y:S01]  /*09c0*/  FMUL.FTZ R22, R22, UR8 ;  /* 0x0000000816167c20 */ /* 0x000fe20008410000 */
[----:B------:R-:W-:Y:S01]  /*09d0*/  FFMA.FTZ R4, R23, UR9, R4 ;  /* 0x0000000917047c23 */ /* 0x000fe20008010004 */
[----:B-1----:R-:W-:Y:S01]  /*09e0*/  F2FP.F16.F32.PACK_AB R18, RZ, R6 ;  /* 0x00000006ff12723e */ /* 0x002fe200000000ff */
[----:B------:R-:W-:-:S03]  /*09f0*/  @!P0 IMAD.WIDE R6, R7, 0x2, R12 ;  /* 0x0000000207068825 */ /* 0x000fc600078e020c */
[----:B------:R-:W-:Y:S01]  /*0a00*/  F2FP.F16.F32.PACK_AB R19, RZ, R4 ;  /* 0x00000004ff13723e */ /* 0x000fe200000000ff */
[----:B------:R-:W-:-:S04]  /*0a10*/  @!P1 IMAD.WIDE R4, R5, 0x2, R12 ;  /* 0x0000000205049825 */ /* 0x000fc800078e020c */
[----:B------:R-:W-:Y:S01]  /*0a20*/  FFMA.FTZ R22, R25, UR9, R22 ;  /* 0x0000000919167c23 */ /* 0x000fe20008010016 */
[----:B------:R-:W-:-:S04]  /*0a30*/  FFMA.FTZ R24, R24, UR9, R29 ;  /* 0x0000000918187c23 */ /* 0x000fc8000801001d */
[----:B------:R-:W-:Y:S01]  /*0a40*/  F2FP.F16.F32.PACK_AB R22, RZ, R22 ;  /* 0x00000016ff16723e */ /* 0x000fe200000000ff */
[--C-:B------:R-:W-:Y:S01]  /*0a50*/  @!P2 IMAD.WIDE R16, R17, 0x2, R12.reuse ;  /* 0x000000021110a825 */ /* 0x100fe200078e020c */
[----:B------:R3:W-:Y:S01]  /*0a60*/  @!P0 STG.E.U16 desc[UR6][R6.64], R18 ;  /* 0x0000001206008986 */ /* 0x0007e2000c101506 */
[----:B------:R-:W-:Y:S02]  /*0a70*/  F2FP.F16.F32.PACK_AB R24, RZ, R24 ;  /* 0x00000018ff18723e */ /* 0x000fe400000000ff */
[----:B------:R-:W-:Y:S01]  /*0a80*/  @!P3 IMAD.WIDE R14, R15, 0x2, R12 ;  /* 0x000000020f0eb825 */ /* 0x000fe200078e020c */
[----:B------:R3:W-:Y:S04]  /*0a90*/  @!P1 STG.E.U16 desc[UR6][R4.64], R19 ;  /* 0x0000001304009986 */ /* 0x0007e8000c101506 */
[----:B------:R3:W-:Y:S04]  /*0aa0*/  @!P2 STG.E.U16 desc[UR6][R16.64], R22 ;  /* 0x000000161000a986 */ /* 0x0007e8000c101506 */
[----:B------:R3:W-:Y:S01]  /*0ab0*/  @!P3 STG.E.U16 desc[UR6][R14.64], R24 ;  /* 0x000000180e00b986 */ /* 0x0007e2000c101506 */
[----:B------:R-:W-:-:S13]  /*0ac0*/  ISETP.LE.AND P0, PT, R0, UR4, PT ;  /* 0x0000000400007c0c */ /* 0x000fda000bf03270 */
[----:B---3--:R-:W-:Y:S05]  /*0ad0*/  @!P0 BRA `(.L_x_75) ;  /* 0xfffffffc00188947 */ /* 0x008fea000383ffff */
[----:B------:R-:W-:Y:S05]  /*0ae0*/  BRA `(.L_x_70) ;  /* 0x00000014005c7947 */ /* 0x000fea0003800000 */
.L_x_72:
[----:B------:R-:W-:Y:S01]  /*0af0*/  HFMA2 R3, -RZ, RZ, 0, 5.9604644775390625e-08 ;  /* 0x00000001ff037431 */ /* 0x000fe200000001ff */
[----:B------:R-:W0:Y:S01]  /*0b00*/  LDCU UR8, c[0x0][0xfe0] ;  /* 0x0001fc00ff0877ac */ /* 0x000e220008000800 */
[----:B------:R-:W2:Y:S01]  /*0b10*/  LDCU UR9, c[0x0][0xfdc] ;  /* 0x0001fb80ff0977ac */ /* 0x000ea20008000800 */
[----:B------:R-:W-:-:S05]  /*0b20*/  UMOV UR4, URZ ;  /* 0x000000ff00047c82 */ /* 0x000fca0008000000 */
.L_x_76:
[----:B-1----:R-:W-:Y:S01]  /*0b30*/  VIADD R5, R2, UR4 ;  /* 0x0000000402057c36 */ /* 0x002fe20008000000 */
[----:B------:R-:W-:Y:S02]  /*0b40*/  PRMT R28, RZ, 0x7610, R28 ;  /* 0x00007610ff1c7816 */ /* 0x000fe4000000001c */
[----:B------:R-:W-:Y:S02]  /*0b50*/  PRMT R22, RZ, 0x7610, R22 ;  /* 0x00007610ff167816 */ /* 0x000fe40000000016 */
[C---:B------:R-:W-:Y:S02]  /*0b60*/  IADD3 R29, PT, PT, R5.reuse, UR5, RZ ;  /* 0x00000005051d7c10 */ /* 0x040fe4000fffe0ff */
[-C--:B------:R-:W-:Y:S02]  /*0b70*/  ISETP.GE.AND P0, PT, R5, R0.reuse, PT ;  /* 0x000000000500720c */ /* 0x080fe40003f06270 */
[C---:B------:R-:W-:Y:S01]  /*0b80*/  ISETP.GE.AND P4, PT, R29.reuse, R0, PT ;  /* 0x000000001d00720c */ /* 0x040fe20003f86270 */
[----:B------:R-:W-:Y:S01]  /*0b90*/  VIADD R23, R29, UR5 ;  /* 0x000000051d177c36 */ /* 0x000fe20008000000 */
[----:B------:R-:W-:-:S02]  /*0ba0*/  PRMT R4, RZ, 0x7610, R4 ;  /* 0x00007610ff047816 */ /* 0x000fc40000000004 */
[----:B------:R-:W-:Y:S01]  /*0bb0*/  MOV R6, RZ ;  /* 0x000000ff00067202 */ /* 0x000fe20000000f00 */
[C---:B------:R-:W-:Y:S01]  /*0bc0*/  VIADD R7, R23.reuse, UR5 ;  /* 0x0000000517077c36 */ /* 0x040fe20008000000 */
[----:B------:R-:W-:-:S04]  /*0bd0*/  ISETP.GE.AND P3, PT, R23, R0, PT ;  /* 0x000000001700720c */ /* 0x000fc80003f66270 */
[----:B------:R-:W-:Y:S01]  /*0be0*/  ISETP.GE.AND P2, PT, R7, R0, PT ;  /* 0x000000000700720c */ /* 0x000fe20003f46270 */
[----:B------:R-:W-:-:S04]  /*0bf0*/  @!P0 IMAD.WIDE R16, R5, 0x2, R10 ;  /* 0x0000000205108825 */ /* 0x000fc800078e020a */
[--C-:B------:R-:W-:Y:S01]  /*0c00*/  @!P4 IMAD.WIDE R18, R29, 0x2, R10.reuse ;  /* 0x000000021d12c825 */ /* 0x100fe200078e020a */
[----:B------:R-:W3:Y:S03]  /*0c10*/  @!P0 LDG.E.U16 R28, desc[UR6][R16.64] ;  /* 0x00000006101c8981 */ /* 0x000ee6000c1e1500 */
[----:B------:R-:W-:Y:S01]  /*0c20*/  @!P3 IMAD.WIDE R20, R23, 0x2, R10 ;  /* 0x000000021714b825 */ /* 0x000fe200078e020a */
[----:B------:R-:W4:Y:S03]  /*0c30*/  @!P4 LDG.E.U16 R4, desc[UR6][R18.64] ;  /* 0x000000061204c981 */ /* 0x000f26000c1e1500 */
[----:B------:R-:W-:Y:S01]  /*0c40*/  @!P0 IMAD.WIDE R14, R5, 0x4, R8 ;  /* 0x00000004050e8825 */ /* 0x000fe200078e0208 */
[----:B------:R1:W5:Y:S03]  /*0c50*/  @!P3 LDG.E.U16 R22, desc[UR6][R20.64] ;  /* 0x000000061416b981 */ /* 0x000366000c1e1500 */
[----:B------:R-:W-:Y:S01]  /*0c60*/  @!P2 IMAD.WIDE R24, R7, 0x2, R10 ;  /* 0x000000020718a825 */ /* 0x000fe200078e020a */
[----:B------:R0:W2:Y:S01]  /*0c70*/  @!P0 LDG.E R6, desc[UR6][R14.64] ;  /* 0x000000060e068981 */ /* 0x0000a2000c1e1900 */
[----:B-1----:R-:W-:-:S02]  /*0c80*/  PRMT R21, RZ, 0x7610, R21 ;  /* 0x00007610ff157816 */ /* 0x002fc40000000015 */
[----:B------:R-:W-:Y:S01]  /*0c90*/  CS2R R18, SRZ ;  /* 0x0000000000127805 */ /* 0x000fe2000001ff00 */
[--C-:B------:R-:W-:Y:S01]  /*0ca0*/  @!P3 IMAD.WIDE R26, R23, 0x4, R8.reuse ;  /* 0x00000004171ab825 */ /* 0x100fe200078e0208 */
[----:B------:R-:W-:Y:S02]  /*0cb0*/  MOV R20, RZ ;  /* 0x000000ff00147202 */ /* 0x000fe40000000f00 */
[----:B------:R-:W2:Y:S01]  /*0cc0*/  @!P2 LDG.E.U16 R21, desc[UR6][R24.64] ;  /* 0x000000061815a981 */ /* 0x000ea2000c1e1500 */
[----:B0-----:R-:W-:-:S03]  /*0cd0*/  @!P4 IMAD.WIDE R14, R29, 0x4, R8 ;  /* 0x000000041d0ec825 */ /* 0x001fc600078e0208 */
[----:B------:R-:W2:Y:S01]  /*0ce0*/  @!P3 LDG.E R18, desc[UR6][R26.64] ;  /* 0x000000061a12b981 */ /* 0x000ea2000c1e1900 */
[----:B------:R-:W-:-:S03]  /*0cf0*/  @!P2 IMAD.WIDE R16, R7, 0x4, R8 ;  /* 0x000000040710a825 */ /* 0x000fc600078e0208 */
[----:B------:R-:W2:Y:S04]  /*0d00*/  @!P4 LDG.E R19, desc[UR6][R14.64] ;  /* 0x000000060e13c981 */ /* 0x000ea8000c1e1900 */
[----:B------:R0:W2:Y:S01]  /*0d10*/  @!P2 LDG.E R20, desc[UR6][R16.64] ;  /* 0x000000061014a981 */ /* 0x0000a2000c1e1900 */
[----:B------:R-:W-:Y:S02]  /*0d20*/  LOP3.LUT P0, RZ, R3, 0xff, RZ, 0xc0, !PT ;  /* 0x000000ff03ff7812 */ /* 0x000fe4000780c0ff */
[----:B------:R-:W-:Y:S01]  /*0d30*/  ISETP.GE.AND P1, PT, R5, R0, PT ;  /* 0x000000000500720c */ /* 0x000fe20003f26270 */
[----:B0-----:R-:W-:Y:S01]  /*0d40*/  @!P3 IMAD.WIDE R16, R23, 0x2, R12 ;  /* 0x000000021710b825 */ /* 0x001fe200078e020c */
[----:B------:R-:W-:-:S03]  /*0d50*/  ULEA UR4, UR5, UR4, 0x2 ;  /* 0x0000000405047291 */ /* 0x000fc6000f8e10ff */
[----:B---3--:R-:W-:Y:S02]  /*0d60*/  HADD2.F32 R28, -RZ, R28.H0_H0 ;  /* 0x2000001cff1c7230 */ /* 0x008fe40000004100 */
[----:B----4-:R-:W-:-:S03]  /*0d70*/  HADD2.F32 R4, -RZ, R4.H0_H0 ;  /* 0x20000004ff047230 */ /* 0x010fc60000004100 */
[----:B------:R-:W-:Y:S01]  /*0d80*/  FMUL.FTZ R3, R28, UR8 ;  /* 0x000000081c037c20 */ /* 0x000fe20008410000 */
[----:B-----5:R-:W-:Y:S02]  /*0d90*/  HADD2.F32 R22, -RZ, R22.H0_H0 ;  /* 0x20000016ff167230 */ /* 0x020fe40000004100 */
[----:B------:R-:W-:Y:S01]  /*0da0*/  FMUL.FTZ R4, R4, UR8 ;  /* 0x0000000804047c20 */ /* 0x000fe20008410000 */
[----:B--2---:R-:W-:Y:S02]  /*0db0*/  FFMA.FTZ R3, R6, UR9, R3 ;  /* 0x0000000906037c23 */ /* 0x004fe40008010003 */
[----:B------:R-:W-:-:S03]  /*0dc0*/  FMUL.FTZ R15, R22, UR8 ;  /* 0x00000008160f7c20 */ /* 0x000fc60008410000 */
[----:B------:R-:W-:Y:S01]  /*0dd0*/  F2FP.F16.F32.PACK_AB R3, RZ, R3 ;  /* 0x00000003ff03723e */ /* 0x000fe200000000ff */
[----:B------:R-:W-:-:S05]  /*0de0*/  HADD2.F32 R21, -RZ, R21.H0_H0 ;  /* 0x20000015ff157230 */ /* 0x000fca0000004100 */
[----:B------:R-:W-:Y:S01]  /*0df0*/  FMUL.FTZ R25, R21, UR8 ;  /* 0x0000000815197c20 */ /* 0x000fe20008410000 */
[----:B------:R-:W-:Y:S01]  /*0e00*/  FFMA.FTZ R22, R18, UR9, R15 ;  /* 0x0000000912167c23 */ /* 0x000fe2000801000f */
[----:B------:R-:W-:Y:S01]  /*0e10*/  FFMA.FTZ R21, R19, UR9, R4 ;  /* 0x0000000913157c23 */ /* 0x000fe20008010004 */
[----:B------:R-:W-:Y:S01]  /*0e20*/  FSETP.NE.FTZ.AND P5, PT, |R6|, +INF , PT ;  /* 0x7f8000000600780b */ /* 0x000fe20003fb5200 */
[----:B------:R-:W-:-:S04]  /*0e30*/  @!P1 IMAD.WIDE R4, R5, 0x2, R12 ;  /* 0x0000000205049825 */ /* 0x000fc800078e020c */
[----:B------:R-:W-:Y:S01]  /*0e40*/  FFMA.FTZ R24, R20, UR9, R25 ;  /* 0x0000000914187c23 */ /* 0x000fe20008010019 */
[----:B------:R-:W-:Y:S01]  /*0e50*/  PRMT R23, R3, 0x7610, R23 ;  /* 0x0000761003177816 */ /* 0x000fe20000000017 */
[--C-:B------:R-:W-:Y:S01]  /*0e60*/  @!P4 IMAD.WIDE R14, R29, 0x2, R12.reuse ;  /* 0x000000021d0ec825 */ /* 0x100fe200078e020c */
[----:B------:R-:W-:Y:S02]  /*0e70*/  F2FP.F16.F32.PACK_AB R21, RZ, R21 ;  /* 0x00000015ff15723e */ /* 0x000fe400000000ff */
[----:B------:R-:W-:Y:S01]  /*0e80*/  F2FP.F16.F32.PACK_AB R22, RZ, R22 ;  /* 0x00000016ff16723e */ /* 0x000fe200000000ff */
[----:B------:R-:W-:Y:S01]  /*0e90*/  @!P2 IMAD.WIDE R6, R7, 0x2, R12 ;  /* 0x000000020706a825 */ /* 0x000fe200078e020c */
[----:B------:R-:W-:Y:S01]  /*0ea0*/  F2FP.F16.F32.PACK_AB R24, RZ, R24 ;  /* 0x00000018ff18723e */ /* 0x000fe200000000ff */
[----:B------:R3:W-:Y:S01]  /*0eb0*/  @!P1 STG.E.U16 desc[UR6][R4.64], R23 ;  /* 0x0000001704009986 */ /* 0x0007e2000c101506 */
[----:B------:R-:W-:-:S03]  /*0ec0*/  PLOP3.LUT P0, PT, P0, P5, PT, 0x2f, 0xf2 ;  /* 0x0000000000f2781c */ /* 0x000fc6000070a577 */
        /* <DEDUP_REMOVED lines=11> */
.L_x_71:
[----:B------:R-:W-:Y:S01]  /*0f80*/  IMAD.MOV.U32 R3, RZ, RZ, 0x1 ;  /* 0x00000001ff037424 */ /* 0x000fe200078e00ff */
[----:B------:R-:W0:Y:S01]  /*0f90*/  LDCU UR8, c[0x0][0xfe0] ;  /* 0x0001fc00ff0877ac */ /* 0x000e220008000800 */
[----:B------:R-:W2:Y:S01]  /*0fa0*/  LDCU UR9, c[0x0][0xfdc] ;  /* 0x0001fb80ff0977ac */ /* 0x000ea20008000800 */
[----:B------:R-:W-:-:S05]  /*0fb0*/  UMOV UR4, URZ ;  /* 0x000000ff00047c82 */ /* 0x000fca0008000000 */
.L_x_77:
[----:B-1----:R-:W-:Y:S01]  /*0fc0*/  IADD3 R7, PT, PT, R2, UR4, RZ ;  /* 0x0000000402077c10 */ /* 0x002fe2000fffe0ff */
[----:B------:R-:W-:Y:S01]  /*0fd0*/  IMAD.MOV.U32 R22, RZ, RZ, RZ ;  /* 0x000000ffff167224 */ /* 0x000fe200078e00ff */
        /* <DEDUP_REMOVED lines=9> */
[----:B------:R-:W-:-:S04]  /*1070*/  @!P0 IMAD.WIDE R24, R7, 0x4, R8 ;  /* 0x0000000407188825 */ /* 0x000fc800078e0208 */
[----:B------:R-:W-:Y:S01]  /*1080*/  @!P1 IMAD.WIDE R18, R5, 0x2, R10 ;  /* 0x0000000205129825 */ /* 0x000fe200078e020a */
[----:B------:R-:W-:Y:S01]  /*1090*/  PRMT R4, RZ, 0x7610, R4 ;  /* 0x00007610ff047816 */ /* 0x000fe20000000004 */
[----:B------:R1:W3:Y:S02]  /*10a0*/  @!P0 LDG.E R22, desc[UR6][R24.64] ;  /* 0x0000000618168981 */ /* 0x0002e4000c1e1900 */
[--C-:B------:R-:W-:Y:S02]  /*10b0*/  @!P3 IMAD.WIDE R20, R15, 0x2, R10.reuse ;  /* 0x000000020f14b825 */ /* 0x100fe400078e020a */
[----:B------:R4:W5:Y:S02]  /*10c0*/  @!P1 LDG.E.U16 R6, desc[UR6][R18.64] ;  /* 0x0000000612069981 */ /* 0x000964000c1e1500 */
[----:B------:R-:W-:-:S04]  /*10d0*/  @!P0 IMAD.WIDE R26, R7, 0x2, R10 ;  /* 0x00000002071a8825 */ /* 0x000fc800078e020a */
[----:B------:R-:W-:Y:S01]  /*10e0*/  HFMA2 R29, -RZ, RZ, 0, 0 ;  /* 0x00000000ff1d7431 */ /* 0x000fe200000001ff */
[----:B------:R-:W2:Y:S01]  /*10f0*/  @!P3 LDG.E.U16 R4, desc[UR6][R20.64] ;  /* 0x000000061404b981 */ /* 0x000ea2000c1e1500 */
[----:B-1----:R-:W-:-:S03]  /*1100*/  @!P2 IMAD.WIDE R24, R23, 0x2, R10 ;  /* 0x000000021718a825 */ /* 0x002fc600078e020a */
[----:B------:R1:W2:Y:S01]  /*1110*/  @!P0 LDG.E.U16 R28, desc[UR6][R26.64] ;  /* 0x000000061a1c8981 */ /* 0x0002a2000c1e1500 */
[----:B----4-:R-:W-:Y:S01]  /*1120*/  PRMT R18, RZ, 0x7610, R18 ;  /* 0x00007610ff127816 */ /* 0x010fe20000000012 */
[----:B------:R-:W-:Y:S02]  /*1130*/  IMAD.MOV.U32 R14, RZ, RZ, RZ ;  /* 0x000000ffff0e7224 */ /* 0x000fe400078e00ff */
[----:B------:R-:W-:-:S03]  /*1140*/  @!P1 IMAD.WIDE R16, R5, 0x4, R8 ;  /* 0x0000000405109825 */ /* 0x000fc600078e0208 */
[----:B------:R-:W4:Y:S01]  /*1150*/  @!P2 LDG.E.U16 R18, desc[UR6][R24.64] ;  /* 0x000000061812a981 */ /* 0x000f22000c1e1500 */
[----:B------:R-:W-:Y:S01]  /*1160*/  MOV R19, RZ ;  /* 0x000000ff00137202 */ /* 0x000fe20000000f00 */
[--C-:B-1----:R-:W-:Y:S02]  /*1170*/  @!P3 IMAD.WIDE R26, R15, 0x4, R8.reuse ;  /* 0x000000040f1ab825 */ /* 0x102fe400078e0208 */
[----:B------:R1:W4:Y:S04]  /*1180*/  @!P1 LDG.E R14, desc[UR6][R16.64] ;  /* 0x00000006100e9981 */ /* 0x000328000c1e1900 */
[----:B------:R-:W4:Y:S01]  /*1190*/  @!P3 LDG.E R29, desc[UR6][R26.64] ;  /* 0x000000061a1db981 */ /* 0x000f22000c1e1900 */
[----:B-1----:R-:W-:-:S05]  /*11a0*/  @!P2 IMAD.WIDE R16, R23, 0x4, R8 ;  /* 0x000000041710a825 */ /* 0x002fca00078e0208 */
[----:B------:R1:W4:Y:S01]  /*11b0*/  @!P2 LDG.E R19, desc[UR6][R16.64] ;  /* 0x000000061013a981 */ /* 0x000322000c1e1900 */
[----:B------:R-:W-:Y:S01]  /*11c0*/  LOP3.LUT P0, RZ, R3, 0xff, RZ, 0xc0, !PT ;  /* 0x000000ff03ff7812 */ /* 0x000fe2000780c0ff */
[----:B------:R-:W-:Y:S01]  /*11d0*/  ULEA UR4, UR5, UR4, 0x2 ;  /* 0x0000000405047291 */ /* 0x000fe2000f8e10ff */
[----:B-1----:R-:W-:Y:S01]  /*11e0*/  @!P1 IMAD.WIDE R16, R5, 0x2, R12 ;  /* 0x0000000205109825 */ /* 0x002fe200078e020c */
[----:B---3--:R-:W-:-:S03]  /*11f0*/  FSETP.NE.FTZ.AND P4, PT, |R22|, +INF , PT ;  /* 0x7f8000001600780b */ /* 0x008fc60003f95200 */
[----:B-----5:R-:W-:Y:S01]  /*1200*/  HADD2.F32 R20, -RZ, R6.H0_H0 ;  /* 0x20000006ff147230 */ /* 0x020fe20000004100 */
[----:B------:R-:W-:Y:S01]  /*1210*/  PLOP3.LUT P0, PT, P0, P4, PT, 0x2f, 0xf2 ;  /* 0x0000000000f2781c */ /* 0x000fe20000708577 */
[----:B--2---:R-:W-:-:S03]  /*1220*/  HADD2.F32 R4, -RZ, R4.H0_H0 ;  /* 0x20000004ff047230 */ /* 0x004fc60000004100 */
[----:B0-----:R-:W-:Y:S01]  /*1230*/  FMUL.FTZ R21, R20, UR8 ;  /* 0x0000000814157c20 */ /* 0x001fe20008410000 */
[----:B------:R-:W-:Y:S01]  /*1240*/  ISETP.GE.AND P4, PT, R7, R0, PT ;  /* 0x000000000700720c */ /* 0x000fe20003f86270 */
[----:B------:R-:W-:Y:S02]  /*1250*/  HADD2.F32 R28, -RZ, R28.H0_H0 ;  /* 0x2000001cff1c7230 */ /* 0x000fe40000004100 */
[----:B------:R-:W-:Y:S01]  /*1260*/  FMUL.FTZ R6, R4, UR8 ;  /* 0x0000000804067c20 */ /* 0x000fe20008410000 */
[----:B----4-:R-:W-:Y:S02]  /*1270*/  HADD2.F32 R18, -RZ, R18.H0_H0 ;  /* 0x20000012ff127230 */ /* 0x010fe40000004100 */
[C---:B------:R-:W-:Y:S01]  /*1280*/  FMUL.FTZ R3, R28.reuse, UR8 ;  /* 0x000000081c037c20 */ /* 0x040fe20008410000 */
[----:B------:R-:W-:Y:S02]  /*1290*/  FSETP.EQU.OR P0, PT, |R28|, +INF , P0 ;  /* 0x7f8000001c00780b */ /* 0x000fe4000070a600 */
[C---:B------:R-:W-:Y:S01]  /*12a0*/  FSETP.NE.FTZ.AND P5, PT, |R14|.reuse, +INF , PT ;  /* 0x7f8000000e00780b */ /* 0x040fe20003fb5200 */
[----:B------:R-:W-:Y:S01]  /*12b0*/  FFMA.FTZ R21, R14, UR9, R21 ;  /* 0x000000090e157c23 */ /* 0x000fe20008010015 */
[----:B------:R-:W-:Y:S01]  /*12c0*/  FMUL.FTZ R14, R18, UR8 ;  /* 0x00000008120e7c20 */ /* 0x000fe20008410000 */
[----:B------:R-:W-:Y:S01]  /*12d0*/  FFMA.FTZ R3, R22, UR9, R3 ;  /* 0x0000000916037c23 */ /* 0x000fe20008010003 */
[----:B------:R-:W-:Y:S01]  /*12e0*/  FFMA.FTZ R6, R29, UR9, R6 ;  /* 0x000000091d067c23 */ /* 0x000fe20008010006 */
[----:B------:R-:W-:-:S03]  /*12f0*/  PLOP3.LUT P0, PT, P0, P5, PT, 0xf2, 0x2f ;  /* 0x00000000002f781c */ /* 0x000fc6000070be72 */
[----:B------:R-:W-:Y:S02]  /*1300*/  F2FP.F16.F32.PACK_AB R3, RZ, R3 ;  /* 0x00000003ff03723e */ /* 0x000fe400000000ff */
[----:B------:R-:W-:Y:S02]  /*1310*/  FSETP.EQU.OR P5, PT, |R20|, +INF , P0 ;  /* 0x7f8000001400780b */ /* 0x000fe400007aa600 */
[----:B------:R-:W-:Y:S01]  /*1320*/  F2FP.F16.F32.PACK_AB R22, RZ, R6 ;  /* 0x00000006ff16723e */ /* 0x000fe200000000ff */
[C---:B------:R-:W-:Y:S01]  /*1330*/  FFMA.FTZ R14, R19.reuse, UR9, R14 ;  /* 0x00000009130e7c23 */ /* 0x040fe2000801000e */
[----:B------:R-:W-:Y:S01]  /*1340*/  FSETP.NE.FTZ.AND P0, PT, |R19|, +INF , PT ;  /* 0x7f8000001300780b */ /* 0x000fe20003f15200 */
[--C-:B------:R-:W-:Y:S01]  /*1350*/  @!P4 IMAD.WIDE R6, R7, 0x2, R12.reuse ;  /* 0x000000020706c825 */ /* 0x100fe200078e020c */
[----:B------:R-:W-:Y:S02]  /*1360*/  F2FP.F16.F32.PACK_AB R19, RZ, R21 ;  /* 0x00000015ff13723e */ /* 0x000fe400000000ff */
[----:B------:R-:W-:Y:S01]  /*1370*/  F2FP.F16.F32.PACK_AB R24, RZ, R14 ;  /* 0x0000000eff18723e */ /* 0x000fe200000000ff */
        /* <DEDUP_REMOVED lines=12> */
[----:B0-----:R-:W-:Y:S01]  /*1440*/  SEL R3, RZ, 0x1, !P0 ;  /* 0x00000001ff037807 */ /* 0x001fe20004000000 */
[----:B---3--:R-:W-:Y:S08]  /*1450*/  @!P1 BRA `(.L_x_77) ;  /* 0xfffffff800d89947 */ /* 0x008ff0000383ffff */
[----:B------:R-:W-:Y:S05]  /*1460*/  BRA `(.L_x_70) ;  /* 0x0000000800fc7947 */ /* 0x000fea0003800000 */
.L_x_69:
        /* <DEDUP_REMOVED lines=11> */
[----:B------:R-:W-:Y:S01]  /*1520*/  ISETP.GT.AND P0, PT, R3, R0, PT ;  /* 0x000000000300720c */ /* 0x000fe20003f04270 */
[----:B------:R-:W-:-:S12]  /*1530*/  HFMA2 R3, -RZ, RZ, 0, 5.9604644775390625e-08 ;  /* 0x00000001ff037431 */ /* 0x000fd800000001ff */
        /* <DEDUP_REMOVED lines=10> */
[----:B------:R-:W-:-:S07]  /*15e0*/  MOV R3, 0x1 ;  /* 0x0000000100037802 */ /* 0x000fce0000000f00 */
.L_x_81:
[----:B------:R-:W-:-:S06]  /*15f0*/  IMAD.WIDE R18, R15, 0x8, R10 ;  /* 0x000000080f127825 */ /* 0x000fcc00078e020a */
[----:B------:R-:W2:Y:S01]  /*1600*/  LDG.E.64 R18, desc[UR6][R18.64] ;  /* 0x0000000612127981 */ /* 0x000ea2000c1e1b00 */
[----:B------:R-:W-:-:S06]  /*1610*/  IMAD.WIDE R6, R15, 0x10, R8 ;  /* 0x000000100f067825 */ /* 0x000fcc00078e0208 */
[----:B------:R-:W3:Y:S01]  /*1620*/  LDG.E.128 R4, desc[UR6][R6.64] ;  /* 0x0000000606047981 */ /* 0x000ee2000c1e1d00 */
[----:B------:R-:W-:Y:S02]  /*1630*/  LOP3.LUT P0, RZ, R3, 0xff, RZ, 0xc0, !PT ;  /* 0x000000ff03ff7812 */ /* 0x000fe4000780c0ff */
[--C-:B--2---:R-:W-:Y:S01]  /*1640*/  SHF.R.U64 R14, R18, 0x10, R19.reuse ;  /* 0x00000010120e7819 */ /* 0x104fe20000001213 */
[--C-:B------:R-:W-:Y:S01]  /*1650*/  IMAD.MOV.U32 R16, RZ, RZ, R19.reuse ;  /* 0x000000ffff107224 */ /* 0x100fe200078e0013 */
[----:B------:R-:W-:Y:S01]  /*1660*/  SHF.R.U32.HI R21, RZ, 0x10, R19 ;  /* 0x00000010ff157819 */ /* 0x000fe20000011613 */
[----:B------:R-:W-:Y:S02]  /*1670*/  HADD2.F32 R18, -RZ, R18.H0_H0 ;  /* 0x20000012ff127230 */ /* 0x000fe40000004100 */
[----:B------:R-:W-:Y:S02]  /*1680*/  HADD2.F32 R14, -RZ, R14.H0_H0 ;  /* 0x2000000eff0e7230 */ /* 0x000fe40000004100 */
[----:B------:R-:W-:Y:S01]  /*1690*/  HADD2.F32 R16, -RZ, R16.H0_H0 ;  /* 0x20000010ff107230 */ /* 0x000fe20000004100 */
[----:B------:R-:W-:-:S02]  /*16a0*/  FSETP.NE.FTZ.AND P1, PT, |R18|, +INF , PT ;  /* 0x7f8000001200780b */ /* 0x000fc40003f35200 */
[----:B------:R-:W-:Y:S02]  /*16b0*/  FMUL.FTZ R20, R14, UR5 ;  /* 0x000000050e147c20 */ /* 0x000fe40008410000 */
[----:B------:R-:W-:Y:S01]  /*16c0*/  FMUL.FTZ R17, R16, UR5 ;  /* 0x0000000510117c20 */ /* 0x000fe20008410000 */
[----:B------:R-:W-:Y:S01]  /*16d0*/  PLOP3.LUT P0, PT, P0, P1, PT, 0x2f, 0xf2 ;  /* 0x0000000000f2781c */ /* 0x000fe20000702577 */
[----:B---3--:R-:W-:Y:S01]  /*16e0*/  FFMA.FTZ R20, R5, UR8, R20 ;  /* 0x0000000805147c23 */ /* 0x008fe20008010014 */
[----:B------:R-:W-:Y:S02]  /*16f0*/  HADD2.F32 R5, -RZ, R21.H0_H0 ;  /* 0x20000015ff057230 */ /* 0x000fe40000004100 */
[----:B------:R-:W-:Y:S01]  /*1700*/  FFMA.FTZ R17, R6, UR8, R17 ;  /* 0x0000000806117c23 */ /* 0x000fe20008010011 */
[----:B------:R-:W-:Y:S02]  /*1710*/  FSETP.NE.FTZ.AND P1, PT, |R16|, +INF , PT ;  /* 0x7f8000001000780b */ /* 0x000fe40003f35200 */
[----:B------:R-:W-:Y:S01]  /*1720*/  FSETP.EQU.OR P0, PT, |R14|, +INF , P0 ;  /* 0x7f8000000e00780b */ /* 0x000fe2000070a600 */
[----:B------:R-:W-:Y:S01]  /*1730*/  FMUL.FTZ R6, R5, UR5 ;  /* 0x0000000505067c20 */ /* 0x000fe20008410000 */
[----:B------:R-:W0:Y:S02]  /*1740*/  F2F.F16.F32 R20, R20 ;  /* 0x0000001400147304 */ /* 0x000e240000200800 */
[----:B------:R-:W-:Y:S01]  /*1750*/  PLOP3.LUT P0, PT, P0, P1, PT, 0xf2, 0x2f ;  /* 0x00000000002f781c */ /* 0x000fe20000703e72 */
[----:B------:R-:W-:Y:S01]  /*1760*/  FFMA.FTZ R21, R7, UR8, R6 ;  /* 0x0000000807157c23 */ /* 0x000fe20008010006 */
[----:B------:R-:W-:-:S02]  /*1770*/  FMUL.FTZ R7, R18, UR5 ;  /* 0x0000000512077c20 */ /* 0x000fc40008410000 */
[----:B------:R-:W-:Y:S02]  /*1780*/  FSETP.NE.AND P0, PT, |R5|, +INF , !P0 ;  /* 0x7f8000000500780b */ /* 0x000fe40004705200 */
[----:B------:R-:W2:Y:S01]  /*1790*/  F2F.F16.F32 R19, R21 ;  /* 0x0000001500137304 */ /* 0x000ea20000200800 */
[----:B------:R-:W-:Y:S01]  /*17a0*/  FFMA.FTZ R4, R4, UR8, R7 ;  /* 0x0000000804047c23 */ /* 0x000fe20008010007 */
[----:B0-----:R-:W-:-:S06]  /*17b0*/  IMAD.WIDE.U32 R6, R20, 0x10000, RZ ;  /* 0x0001000014067825 */ /* 0x001fcc00078e00ff */
        /* <DEDUP_REMOVED lines=13> */
.L_x_80:
[----:B------:R-:W-:-:S06]  /*1890*/  IMAD.WIDE R16, R15, 0x8, R10 ;  /* 0x000000080f107825 */ /* 0x000fcc00078e020a */
[----:B------:R-:W2:Y:S01]  /*18a0*/  LDG.E.64 R16, desc[UR6][R16.64] ;  /* 0x0000000610107981 */ /* 0x000ea2000c1e1b00 */
[----:B------:R-:W-:-:S06]  /*18b0*/  IMAD.WIDE R4, R15, 0x10, R8 ;  /* 0x000000100f047825 */ /* 0x000fcc00078e0208 */
[----:B------:R-:W3:Y:S01]  /*18c0*/  LDG.E.128 R4, desc[UR6][R4.64] ;  /* 0x0000000604047981 */ /* 0x000ee2000c1e1d00 */
[----:B--2---:R-:W-:Y:S01]  /*18d0*/  HADD2.F32 R18, -RZ, R17.H0_H0 ;  /* 0x20000011ff127230 */ /* 0x004fe20000004100 */
[----:B------:R-:W-:Y:S01]  /*18e0*/  SHF.R.U64 R14, R16, 0x10, R17 ;  /* 0x00000010100e7819 */ /* 0x000fe20000001211 */
[----:B------:R-:W-:-:S03]  /*18f0*/  HADD2.F32 R16, -RZ, R16.H0_H0 ;  /* 0x20000010ff107230 */ /* 0x000fc60000004100 */
[----:B------:R-:W-:Y:S01]  /*1900*/  FMUL.FTZ R19, R18, UR9 ;  /* 0x0000000912137c20 */ /* 0x000fe20008410000 */
[----:B------:R-:W-:Y:S01]  /*1910*/  HADD2.F32 R14, -RZ, R14.H0_H0 ;  /* 0x2000000eff0e7230 */ /* 0x000fe20000004100 */
[----:B------:R-:W-:Y:S02]  /*1920*/  SHF.R.U32.HI R18, RZ, 0x10, R17 ;  /* 0x00000010ff127819 */ /* 0x000fe40000011611 */
[----:B---3--:R-:W-:Y:S02]  /*1930*/  FFMA.FTZ R6, R6, UR10, R19 ;  /* 0x0000000a06067c23 */ /* 0x008fe40008010013 */
[----:B------:R-:W-:Y:S01]  /*1940*/  FMUL.FTZ R14, R14, UR9 ;  /* 0x000000090e0e7c20 */ /* 0x000fe20008410000 */
[----:B------:R-:W-:-:S03]  /*1950*/  HADD2.F32 R19, -RZ, R18.H0_H0 ;  /* 0x20000012ff137230 */ /* 0x000fc60000004100 */
[----:B------:R-:W-:Y:S01]  /*1960*/  FFMA.FTZ R18, R5, UR10, R14 ;  /* 0x0000000a05127c23 */ /* 0x000fe2000801000e */
[----:B------:R-:W-:Y:S01]  /*1970*/  FMUL.FTZ R5, R16, UR9 ;  /* 0x0000000910057c20 */ /* 0x000fe20008410000 */
[----:B------:R-:W-:Y:S01]  /*1980*/  FMUL.FTZ R14, R19, UR9 ;  /* 0x00000009130e7c20 */ /* 0x000fe20008410000 */
[----:B------:R-:W-:Y:S03]  /*1990*/  F2F.F16.F32 R6, R6 ;  /* 0x0000000600067304 */ /* 0x000fe60000200800 */
[----:B------:R-:W-:Y:S01]  /*19a0*/  FFMA.FTZ R19, R7, UR10, R14 ;  /* 0x0000000a07137c23 */ /* 0x000fe2000801000e */
[----:B------:R-:W-:-:S04]  /*19b0*/  FFMA.FTZ R14, R4, UR10, R5 ;  /* 0x0000000a040e7c23 */ /* 0x000fc80008010005 */
        /* <DEDUP_REMOVED lines=14> */
.L_x_79:
[----:B------:R-:W-:-:S07]  /*1aa0*/  IMAD.MOV.U32 R3, RZ, RZ, 0x1 ;  /* 0x00000001ff037424 */ /* 0x000fce00078e00ff */
.L_x_82:
[----:B------:R-:W-:-:S06]  /*1ab0*/  IMAD.WIDE R16, R15, 0x8, R10 ;  /* 0x000000080f107825 */ /* 0x000fcc00078e020a */
[----:B------:R-:W2:Y:S01]  /*1ac0*/  LDG.E.64 R16, desc[UR6][R16.64] ;  /* 0x0000000610107981 */ /* 0x000ea2000c1e1b00 */
[----:B------:R-:W-:-:S06]  /*1ad0*/  IMAD.WIDE R4, R15, 0x10, R8 ;  /* 0x000000100f047825 */ /* 0x000fcc00078e0208 */
[----:B------:R-:W3:Y:S01]  /*1ae0*/  LDG.E.128 R4, desc[UR6][R4.64] ;  /* 0x0000000604047981 */ /* 0x000ee2000c1e1d00 */
[----:B------:R-:W-:Y:S02]  /*1af0*/  LOP3.LUT P1, RZ, R3, 0xff, RZ, 0xc0, !PT ;  /* 0x000000ff03ff7812 */ /* 0x000fe4000782c0ff */
[--C-:B--2---:R-:W-:Y:S01]  /*1b00*/  SHF.R.U64 R14, R16, 0x10, R17.reuse ;  /* 0x00000010100e7819 */ /* 0x104fe20000001211 */
[----:B------:R-:W-:Y:S01]  /*1b10*/  HADD2.F32 R16, -RZ, R16.H0_H0 ;  /* 0x20000010ff107230 */ /* 0x000fe20000004100 */
[----:B------:R-:W-:Y:S02]  /*1b20*/  MOV R18, R17 ;  /* 0x0000001100127202 */ /* 0x000fe40000000f00 */
[----:B------:R-:W-:Y:S01]  /*1b30*/  SHF.R.U32.HI R20, RZ, 0x10, R17 ;  /* 0x00000010ff147819 */ /* 0x000fe20000011611 */
[----:B------:R-:W-:Y:S02]  /*1b40*/  HADD2.F32 R14, -RZ, R14.H0_H0 ;  /* 0x2000000eff0e7230 */ /* 0x000fe40000004100 */
[----:B------:R-:W-:Y:S01]  /*1b50*/  FMUL.FTZ R17, R16, UR11 ;  /* 0x0000000b10117c20 */ /* 0x000fe20008410000 */
[----:B------:R-:W-:Y:S01]  /*1b60*/  HADD2.F32 R19, -RZ, R18.H0_H0 ;  /* 0x20000012ff137230 */ /* 0x000fe20000004100 */
[----:B---3--:R-:W-:Y:S01]  /*1b70*/  FSETP.NE.FTZ.AND P0, PT, |R4|, +INF , PT ;  /* 0x7f8000000400780b */ /* 0x008fe20003f15200 */
[----:B------:R-:W-:-:S03]  /*1b80*/  FMUL.FTZ R14, R14, UR11 ;  /* 0x0000000b0e0e7c20 */ /* 0x000fc60008410000 */
[----:B------:R-:W-:Y:S01]  /*1b90*/  FMUL.FTZ R19, R19, UR11 ;  /* 0x0000000b13137c20 */ /* 0x000fe20008410000 */
[----:B------:R-:W-:Y:S01]  /*1ba0*/  PLOP3.LUT P0, PT, P1, P0, PT, 0x2f, 0xf2 ;  /* 0x0000000000f2781c */ /* 0x000fe20000f00577 */
[C---:B------:R-:W-:Y:S01]  /*1bb0*/  FFMA.FTZ R18, R5.reuse, UR12, R14 ;  /* 0x0000000c05127c23 */ /* 0x040fe2000801000e */
[----:B------:R-:W-:Y:S02]  /*1bc0*/  HADD2.F32 R14, -RZ, R20.H0_H0 ;  /* 0x20000014ff0e7230 */ /* 0x000fe40000004100 */
[C---:B------:R-:W-:Y:S01]  /*1bd0*/  FFMA.FTZ R20, R6.reuse, UR12, R19 ;  /* 0x0000000c06147c23 */ /* 0x040fe20008010013 */
[----:B------:R-:W-:Y:S02]  /*1be0*/  FSETP.NE.FTZ.AND P1, PT, |R6|, +INF , PT ;  /* 0x7f8000000600780b */ /* 0x000fe40003f35200 */
[----:B------:R-:W-:Y:S01]  /*1bf0*/  FSETP.EQU.OR P0, PT, |R5|, +INF , P0 ;  /* 0x7f8000000500780b */ /* 0x000fe2000070a600 */
[----:B------:R-:W-:Y:S01]  /*1c00*/  FMUL.FTZ R14, R14, UR11 ;  /* 0x0000000b0e0e7c20 */ /* 0x000fe20008410000 */
[----:B------:R-:W0:Y:S02]  /*1c10*/  F2F.F16.F32 R18, R18 ;  /* 0x0000001200127304 */ /* 0x000e240000200800 */
[----:B------:R-:W-:Y:S01]  /*1c20*/  PLOP3.LUT P0, PT, P0, P1, PT, 0xf2, 0x2f ;  /* 0x00000000002f781c */ /* 0x000fe20000703e72 */
[----:B------:R-:W-:Y:S01]  /*1c30*/  FFMA.FTZ R21, R7, UR12, R14 ;  /* 0x0000000c07157c23 */ /* 0x000fe2000801000e */
[----:B------:R-:W-:-:S02]  /*1c40*/  FFMA.FTZ R14, R4, UR12, R17 ;  /* 0x0000000c040e7c23 */ /* 0x000fc40008010011 */
[----:B------:R-:W-:Y:S02]  /*1c50*/  FSETP.NE.AND P0, PT, |R7|, +INF , !P0 ;  /* 0x7f8000000700780b */ /* 0x000fe40004705200 */
[----:B------:R-:W2:Y:S01]  /*1c60*/  F2F.F16.F32 R19, R21 ;  /* 0x0000001500137304 */ /* 0x000ea20000200800 */
[----:B0-----:R-:W-:-:S07]  /*1c70*/  IMAD.WIDE.U32 R16, R18, 0x10000, RZ ;  /* 0x0001000012107825 */ /* 0x001fce00078e00ff */
[----:B------:R-:W0:Y:S01]  /*1c80*/  F2F.F16.F32 R20, R20 ;  /* 0x0000001400147304 */ /* 0x000e220000200800 */
[----:B--2---:R-:W-:-:S07]  /*1c90*/  SHF.L.U32 R19, R19, 0x10, RZ ;  /* 0x0000001013137819 */ /* 0x004fce00000006ff */
[----:B------:R-:W2:Y:S01]  /*1ca0*/  F2F.F16.F32 R23, R14 ;  /* 0x0000000e00177304 */ /* 0x000ea20000200800 */
[----:B0-----:R-:W-:Y:S02]  /*1cb0*/  LOP3.LUT R19, R17, R19, R20, 0xfe, !PT ;  /* 0x0000001311137212 */ /* 0x001fe400078efe14 */
        /* <DEDUP_REMOVED lines=9> */
.L_x_78:
[----:B------:R-:W-:-:S07]  /*1d50*/  HFMA2 R3, -RZ, RZ, 0, 5.9604644775390625e-08 ;  /* 0x00000001ff037431 */ /* 0x000fce00000001ff */
.L_x_83:
[----:B------:R-:W-:-:S06]  /*1d60*/  IMAD.WIDE R16, R15, 0x8, R10 ;  /* 0x000000080f107825 */ /* 0x000fcc00078e020a */
[----:B------:R-:W2:Y:S01]  /*1d70*/  LDG.E.64 R16, desc[UR6][R16.64] ;  /* 0x0000000610107981 */ /* 0x000ea2000c1e1b00 */
[----:B------:R-:W-:-:S06]  /*1d80*/  IMAD.WIDE R4, R15, 0x10, R8 ;  /* 0x000000100f047825 */ /* 0x000fcc00078e0208 */
[----:B------:R-:W3:Y:S01]  /*1d90*/  LDG.E.128 R4, desc[UR6][R4.64] ;  /* 0x0000000604047981 */ /* 0x000ee2000c1e1d00 */
[----:B------:R-:W-:Y:S02]  /*1da0*/  LOP3.LUT P1, RZ, R3, 0xff, RZ, 0xc0, !PT ;  /* 0x000000ff03ff7812 */ /* 0x000fe4000782c0ff */
[--C-:B--2---:R-:W-:Y:S01]  /*1db0*/  SHF.R.U64 R19, R16, 0x10, R17.reuse ;  /* 0x0000001010137819 */ /* 0x104fe20000001211 */
[--C-:B------:R-:W-:Y:S01]  /*1dc0*/  IMAD.MOV.U32 R18, RZ, RZ, R17.reuse ;  /* 0x000000ffff127224 */ /* 0x100fe200078e0011 */
[----:B------:R-:W-:-:S03]  /*1dd0*/  SHF.R.U32.HI R20, RZ, 0x10, R17 ;  /* 0x00000010ff147819 */ /* 0x000fc60000011611 */
[----:B------:R-:W-:Y:S02]  /*1de0*/  HADD2.F32 R19, -RZ, R19.H0_H0 ;  /* 0x20000013ff137230 */ /* 0x000fe40000004100 */
[----:B------:R-:W-:Y:S01]  /*1df0*/  HADD2.F32 R18, -RZ, R18.H0_H0 ;  /* 0x20000012ff127230 */ /* 0x000fe20000004100 */
[----:B---3--:R-:W-:Y:S02]  /*1e00*/  FSETP.NE.FTZ.AND P0, PT, |R4|, +INF , PT ;  /* 0x7f8000000400780b */ /* 0x008fe40003f15200 */
[----:B------:R-:W-:Y:S02]  /*1e10*/  FMUL.FTZ R14, R19, UR13 ;  /* 0x0000000d130e7c20 */ /* 0x000fe40008410000 */
[----:B------:R-:W-:Y:S01]  /*1e20*/  FMUL.FTZ R21, R18, UR13 ;  /* 0x0000000d12157c20 */ /* 0x000fe20008410000 */
[----:B------:R-:W-:Y:S01]  /*1e30*/  PLOP3.LUT P0, PT, P1, P0, PT, 0x2f, 0xf2 ;  /* 0x0000000000f2781c */ /* 0x000fe20000f00577 */
[C---:B------:R-:W-:Y:S01]  /*1e40*/  FFMA.FTZ R22, R5.reuse, UR14, R14 ;  /* 0x0000000e05167c23 */ /* 0x040fe2000801000e */
[----:B------:R-:W-:Y:S01]  /*1e50*/  HADD2.F32 R14, -RZ, R20.H0_H0 ;  /* 0x20000014ff0e7230 */ /* 0x000fe20000004100 */
[----:B------:R-:W-:Y:S01]  /*1e60*/  MOV R20, R16 ;  /* 0x0000001000147202 */ /* 0x000fe20000000f00 */
[----:B------:R-:W-:Y:S01]  /*1e70*/  FFMA.FTZ R16, R6, UR14, R21 ;  /* 0x0000000e06107c23 */ /* 0x000fe20008010015 */
[----:B------:R-:W0:Y:S01]  /*1e80*/  F2F.F16.F32 R17, R22 ;  /* 0x0000001600117304 */ /* 0x000e220000200800 */
[----:B------:R-:W-:Y:S01]  /*1e90*/  FSETP.NE.FTZ.AND P1, PT, |R5|, +INF , PT ;  /* 0x7f8000000500780b */ /* 0x000fe20003f35200 */
[----:B------:R-:W-:Y:S01]  /*1ea0*/  FMUL.FTZ R24, R14, UR13 ;  /* 0x0000000d0e187c20 */ /* 0x000fe20008410000 */
[----:B------:R-:W-:-:S03]  /*1eb0*/  HADD2.F32 R20, -RZ, R20.H0_H0 ;  /* 0x20000014ff147230 */ /* 0x000fc60000004100 */
[----:B------:R-:W-:Y:S02]  /*1ec0*/  FFMA.FTZ R24, R7, UR14, R24 ;  /* 0x0000000e07187c23 */ /* 0x000fe40008010018 */
[C---:B------:R-:W-:Y:S01]  /*1ed0*/  FMUL.FTZ R21, R20.reuse, UR13 ;  /* 0x0000000d14157c20 */ /* 0x040fe20008410000 */
[----:B------:R-:W-:Y:S01]  /*1ee0*/  F2F.F16.F32 R16, R16 ;  /* 0x0000001000107304 */ /* 0x000fe20000200800 */
[----:B------:R-:W-:Y:S02]  /*1ef0*/  FSETP.EQU.OR P0, PT, |R20|, +INF , P0 ;  /* 0x7f8000001400780b */ /* 0x000fe4000070a600 */
[----:B------:R-:W-:Y:S02]  /*1f00*/  FFMA.FTZ R21, R4, UR14, R21 ;  /* 0x0000000e04157c23 */ /* 0x000fe40008010015 */
[----:B------:R-:W-:Y:S01]  /*1f10*/  PLOP3.LUT P0, PT, P0, P1, PT, 0xf2, 0x2f ;  /* 0x00000000002f781c */ /* 0x000fe20000703e72 */
[----:B0-----:R-:W-:Y:S01]  /*1f20*/  IMAD.WIDE.U32 R4, R17, 0x10000, RZ ;  /* 0x0001000011047825 */ /* 0x001fe200078e00ff */
[----:B------:R-:W-:Y:S01]  /*1f30*/  FSETP.NE.FTZ.AND P1, PT, |R6|, +INF , PT ;  /* 0x7f8000000600780b */ /* 0x000fe20003f35200 */
[----:B------:R-:W0:Y:S01]  /*1f40*/  F2F.F16.F32 R24, R24 ;  /* 0x0000001800187304 */ /* 0x000e220000200800 */
[----:B------:R-:W-:-:S04]  /*1f50*/  FSETP.EQU.OR P0, PT, |R19|, +INF , P0 ;  /* 0x7f8000001300780b */ /* 0x000fc8000070a600 */
[----:B------:R-:W-:Y:S02]  /*1f60*/  PLOP3.LUT P0, PT, P0, P1, PT, 0xf2, 0x2f ;  /* 0x00000000002f781c */ /* 0x000fe40000703e72 */
[----:B------:R-:W-:Y:S01]  /*1f70*/  FSETP.NE.FTZ.AND P1, PT, |R7|, +INF , PT ;  /* 0x7f8000000700780b */ /* 0x000fe20003f35200 */
[----:B------:R-:W2:Y:S01]  /*1f80*/  F2F.F16.F32 R21, R21 ;  /* 0x0000001500157304 */ /* 0x000ea20000200800 */
[----:B------:R-:W-:-:S04]  /*1f90*/  FSETP.EQU.OR P0, PT, |R18|, +INF , P0 ;  /* 0x7f8000001200780b */ /* 0x000fc8000070a600 */
[----:B------:R-:W-:Y:S02]  /*1fa0*/  PLOP3.LUT P0, PT, P0, P1, PT, 0xf2, 0x2f ;  /* 0x00000000002f781c */ /* 0x000fe40000703e72 */
[----:B0-----:R-:W-:Y:S02]  /*1fb0*/  SHF.L.U32 R17, R24, 0x10, RZ ;  /* 0x0000001018117819 */ /* 0x001fe400000006ff */
[----:B------:R-:W-:Y:S02]  /*1fc0*/  FSETP.NE.AND P0, PT, |R14|, +INF , !P0 ;  /* 0x7f8000000e00780b */ /* 0x000fe40004705200 */
        /* <DEDUP_REMOVED lines=9> */
.L_x_70:
[----:B------:R-:W-:Y:S05]  /*2060*/  BSYNC.RECONVERGENT B0 ;  /* 0x0000000000007941 */ /* 0x000fea0003800200 */
.L_x_68:
[----:B------:R-:W-:-:S04]  /*2070*/  PRMT R0, R3, 0x9910, RZ ;  /* 0x0000991003007816 */ /* 0x000fc800000000ff */
[----:B------:R-:W-:-:S13]  /*2080*/  ISETP.NE.AND P0, PT, R0, RZ, PT ;  /* 0x000000ff0000720c */ /* 0x000fda0003f05270 */
[----:B------:R-:W-:Y:S05]  /*2090*/  @P0 EXIT ;  /* 0x000000000000094d */ /* 0x000fea0003800000 */
[----:B------:R-:W0:Y:S01]  /*20a0*/  LDC.64 R2, c[0x0][0x388] ;  /* 0x0000e200ff027b82 */ /* 0x000e220000000a00 */
[----:B------:R-:W-:-:S05]  /*20b0*/  HFMA2 R5, -RZ, RZ, 0, 5.9604644775390625e-08 ;  /* 0x00000001ff057431 */ /* 0x000fca00000001ff */
[----:B0-----:R-:W-:Y:S01]  /*20c0*/  STG.E.STRONG.SYS desc[UR6][R2.64], R5 ;  /* 0x0000000502007986 */ /* 0x001fe2000c115906 */
[----:B------:R-:W-:Y:S05]  /*20d0*/  EXIT ;  /* 0x000000000000794d */ /* 0x000fea0003800000 */
.L_x_84:
        /* <DEDUP_REMOVED lines=10> */
.L_x_140:


//--------------------- .text._Z25multi_tensor_apply_kernelI18TensorListMetadataILi3EE12AxpbyFunctorIfN3c104HalfEfEJffiEEvlPViT_T0_DpT1_ --------------------------
	.section	.text._Z25multi_tensor_apply_kernelI18TensorListMetadataILi3EE12AxpbyFunctorIfN3c104HalfEfEJffiEEvlPViT_T0_DpT1_,"ax",@progbits
	.align	128
        .global         _Z25multi_tensor_apply_kernelI18TensorListMetadataILi3EE12AxpbyFunctorIfN3c104HalfEfEJffiEEvlPViT_T0_DpT1_
        .type           _Z25multi_tensor_apply_kernelI18TensorListMetadataILi3EE12AxpbyFunctorIfN3c104HalfEfEJffiEEvlPViT_T0_DpT1_,@function
        .size           _Z25multi_tensor_apply_kernelI18TensorListMetadataILi3EE12AxpbyFunctorIfN3c104HalfEfEJffiEEvlPViT_T0_DpT1_,(.L_x_141 - _Z25multi_tensor_apply_kernelI18TensorListMetadataILi3EE12AxpbyFunctorIfN3c104HalfEfEJffiEEvlPViT_T0_DpT1_)
        .other          _Z25multi_tensor_apply_kernelI18TensorListMetadataILi3EE12AxpbyFunctorIfN3c104HalfEfEJffiEEvlPViT_T0_DpT1_,@"STO_CUDA_ENTRY STV_DEFAULT"
_Z25multi_tensor_apply_kernelI18TensorListMetadataILi3EE12AxpbyFunctorIfN3c104HalfEfEJffiEEvlPViT_T0_DpT1_:
.text._Z25multi_tensor_apply_kernelI18TensorListMetadataILi3EE12AxpbyFunctorIfN3c104HalfEfEJffiEEvlPViT_T0_DpT1_:
[----:B------:R-:W-:Y:S01]  /*0000*/  LDC R1, c[0x0][0x37c] ;  /* 0x0000df00ff017b82 */ /* 0x000fe20000000800 */
[----:B------:R-:W0:Y:S01]  /*0010*/  S2R R9, SR_CTAID.X ;  /* 0x0000000000097919 */ /* 0x000e220000002500 */
[----:B------:R-:W-:Y:S01]  /*0020*/  HFMA2 R5, -RZ, RZ, 0, 9.5367431640625e-07 ;  /* 0x00000010ff057431 */ /* 0x000fe200000001ff */
[----:B------:R-:W1:Y:S01]  /*0030*/  LDCU.64 UR6, c[0x0][0x358] ;  /* 0x00006b00ff0677ac */ /* 0x000e620008000a00 */
[----:B------:R-:W-:Y:S04]  /*0040*/  BSSY.RECONVERGENT B0, `(.L_x_85) ;  /* 0x00001d3000007945 */ /* 0x000fe80003800200 */
[----:B0-----:R-:W0:Y:S01]  /*0050*/  LDC.U8 R0, c[0x0][R9+0x990] ;  /* 0x0002640009007b82 */ /* 0x001e220000000000 */
[----:B------:R-:W-:-:S05]  /*0060*/  IADD3 R2, PT, PT, R9, 0x10, RZ ;  /* 0x0000001009027810 */ /* 0x000fca0007ffe0ff */
[----:B------:R-:W-:Y:S02]  /*0070*/  IMAD R3, R9, 0x3, R2 ;  /* 0x0000000309037824 */ /* 0x000fe400078e0202 */
[----:B------:R-:W2:Y:S08]  /*0080*/  LDC R2, c[0x0][0x380] ;  /* 0x0000e000ff027b82 */ /* 0x000eb00000000800 */
[----:B------:R-:W2:Y:S01]  /*0090*/  LDC R3, c[0x0][R3+0xac0] ;  /* 0x0002b00003037b82 */ /* 0x000ea20000000800 */
[----:B0-----:R-:W-:-:S07]  /*00a0*/  LEA R0, R0, R5, 0x3 ;  /* 0x0000000500007211 */ /* 0x001fce00078e18ff */
[----:B------:R-:W0:Y:S08]  /*00b0*/  LDC.64 R18, c[0x0][R0+0x380] ;  /* 0x0000e00000127b82 */ /* 0x000e300000000a00 */
[----:B------:R-:W3:Y:S01]  /*00c0*/  LDC.64 R4, c[0x0][R0+0x500] ;  /* 0x0001400000047b82 */ /* 0x000ee20000000a00 */
[----:B--2---:R-:W-:-:S07]  /*00d0*/  IMAD R9, R3, R2, RZ ;  /* 0x0000000203097224 */ /* 0x004fce00078e02ff */
[----:B------:R-:W2:Y:S08]  /*00e0*/  LDC.64 R6, c[0x0][R0+0x680] ;  /* 0x0001a00000067b82 */ /* 0x000eb00000000a00 */
[----:B------:R-:W4:Y:S01]  /*00f0*/  LDC R8, c[0x0][R0+0x800] ;  /* 0x0002000000087b82 */ /* 0x000f220000000800 */
[----:B0-----:R-:W-:-:S03]  /*0100*/  IMAD.WIDE R18, R9, 0x4, R18 ;  /* 0x0000000409127825 */ /* 0x001fc600078e0212 */
[----:B------:R-:W-:Y:S01]  /*0110*/  LOP3.LUT P1, RZ, R18, 0xf, RZ, 0xc0, !PT ;  /* 0x0000000f12ff7812 */ /* 0x000fe2000782c0ff */
[----:B---3--:R-:W-:-:S03]  /*0120*/  IMAD.WIDE R4, R9, 0x2, R4 ;  /* 0x0000000209047825 */ /* 0x008fc600078e0204 */
[----:B------:R-:W-:Y:S01]  /*0130*/  LOP3.LUT P2, RZ, R4, 0x7, RZ, 0xc0, !PT ;  /* 0x0000000704ff7812 */ /* 0x000fe2000784c0ff */
[----:B--2---:R-:W-:-:S03]  /*0140*/  IMAD.WIDE R6, R9, 0x4, R6 ;  /* 0x0000000409067825 */ /* 0x004fc600078e0206 */
[----:B------:R-:W-:Y:S02]  /*0150*/  LOP3.LUT R3, R6, 0xf, RZ, 0xc0, !PT ;  /* 0x0000000f06037812 */ /* 0x000fe400078ec0ff */
[----:B----4-:R-:W-:Y:S02]  /*0160*/  IADD3 R9, PT, PT, R8, -R9, RZ ;  /* 0x8000000908097210 */ /* 0x010fe40007ffe0ff */
[----:B------:R-:W-:Y:S02]  /*0170*/  ISETP.NE.AND P3, PT, R3, RZ, PT ;  /* 0x000000ff0300720c */ /* 0x000fe40003f65270 */
[----:B------:R-:W-:-:S04]  /*0180*/  LOP3.LUT P0, RZ, R9, 0x3, R2, 0xc8, !PT ;  /* 0x0000000309ff7812 */ /* 0x000fc8000780c802 */
[----:B------:R-:W-:-:S13]  /*0190*/  PLOP3.LUT P0, PT, P2, P0, P1, 0x1, 0x0 ;  /* 0x000000000000781c */ /* 0x000fda0001700011 */
[----:B-1----:R-:W-:Y:S05]  /*01a0*/  @P0 BRA !P3, `(.L_x_86) ;  /* 0x00000010006c0947 */ /* 0x002fea0005800000 */
[----:B------:R-:W-:Y:S01]  /*01b0*/  VIMNMX R0, PT, PT, R9, R2, PT ;  /* 0x0000000209007248 */ /* 0x000fe20003fe0100 */
[----:B------:R-:W-:-:S03]  /*01c0*/  IMAD.MOV.U32 R16, RZ, RZ, 0x1 ;  /* 0x00000001ff107424 */ /* 0x000fc600078e00ff */
        /* <DEDUP_REMOVED lines=16> */
.L_x_91:
        /* <DEDUP_REMOVED lines=13> */
[----:B------:R-:W-:-:S03]  /*03a0*/  @!P4 IMAD.WIDE R20, R29, 0x2, R4 ;  /* 0x000000021d14c825 */ /* 0x000fc600078e0204 */
[----:B------:R-:W3:Y:S01]  /*03b0*/  @!P0 LDG.E.U16 R28, desc[UR6][R14.64] ;  /* 0x000000060e1c8981 */ /* 0x000ee2000c1e1500 */
[----:B------:R-:W-:-:S03]  /*03c0*/  @!P3 IMAD.WIDE R22, R17, 0x2, R4 ;  /* 0x000000021116b825 */ /* 0x000fc600078e0204 */
[----:B------:R1:W4:Y:S01]  /*03d0*/  @!P4 LDG.E.U16 R3, desc[UR6][R20.64] ;  /* 0x000000061403c981 */ /* 0x000322000c1e1500 */
[----:B------:R-:W-:-:S03]  /*03e0*/  @!P2 IMAD.WIDE R24, R11, 0x2, R4 ;  /* 0x000000020b18a825 */ /* 0x000fc600078e0204 */
[----:B------:R5:W2:Y:S01]  /*03f0*/  @!P3 LDG.E.U16 R8, desc[UR6][R22.64] ;  /* 0x000000061608b981 */ /* 0x000aa2000c1e1500 */
[----:B------:R-:W-:Y:S01]  /*0400*/  @!P0 IMAD.WIDE R12, R9, 0x4, R18 ;  /* 0x00000004090c8825 */ /* 0x000fe200078e0212 */
[----:B-1----:R-:W-:-:S03]  /*0410*/  PRMT R20, RZ, 0x7610, R20 ;  /* 0x00007610ff147816 */ /* 0x002fc60000000014 */
[----:B------:R-:W-:Y:S01]  /*0420*/  @!P3 IMAD.WIDE R26, R17, 0x4, R18 ;  /* 0x00000004111ab825 */ /* 0x000fe200078e0212 */
[----:B------:R-:W-:Y:S01]  /*0430*/  MOV R21, RZ ;  /* 0x000000ff00157202 */ /* 0x000fe20000000f00 */
[----:B------:R1:W2:Y:S01]  /*0440*/  @!P0 LDG.E R10, desc[UR6][R12.64] ;  /* 0x000000060c0a8981 */ /* 0x0002a2000c1e1900 */
[----:B-----5:R-:W-:-:S03]  /*0450*/  CS2R R22, SRZ ;  /* 0x0000000000167805 */ /* 0x020fc6000001ff00 */
[----:B------:R-:W5:Y:S01]  /*0460*/  @!P2 LDG.E.U16 R20, desc[UR6][R24.64] ;  /* 0x000000061814a981 */ /* 0x000f62000c1e1500 */
[----:B------:R-:W-:-:S03]  /*0470*/  @!P2 IMAD.WIDE R14, R11, 0x4, R18 ;  /* 0x000000040b0ea825 */ /* 0x000fc600078e0212 */
[----:B------:R-:W5:Y:S01]  /*0480*/  @!P3 LDG.E R21, desc[UR6][R26.64] ;  /* 0x000000061a15b981 */ /* 0x000f62000c1e1900 */
[----:B-1----:R-:W-:-:S03]  /*0490*/  @!P4 IMAD.WIDE R12, R29, 0x4, R18 ;  /* 0x000000041d0cc825 */ /* 0x002fc600078e0212 */
[----:B------:R1:W5:Y:S04]  /*04a0*/  @!P2 LDG.E R23, desc[UR6][R14.64] ;  /* 0x000000060e17a981 */ /* 0x000368000c1e1900 */
[----:B------:R5:W5:Y:S01]  /*04b0*/  @!P4 LDG.E R22, desc[UR6][R12.64] ;  /* 0x000000060c16c981 */ /* 0x000b62000c1e1900 */
[----:B------:R-:W-:Y:S02]  /*04c0*/  ISETP.GE.AND P1, PT, R9, R2, PT ;  /* 0x000000020900720c */ /* 0x000fe40003f26270 */
[----:B------:R-:W-:Y:S01]  /*04d0*/  LOP3.LUT P0, RZ, R16, 0xff, RZ, 0xc0, !PT ;  /* 0x000000ff10ff7812 */ /* 0x000fe2000780c0ff */
[----:B-1----:R-:W-:Y:S01]  /*04e0*/  @!P3 IMAD.WIDE R14, R17, 0x4, R6 ;  /* 0x00000004110eb825 */ /* 0x002fe200078e0206 */
[----:B------:R-:W-:-:S03]  /*04f0*/  ULEA UR4, UR5, UR4, 0x2 ;  /* 0x0000000405047291 */ /* 0x000fc6000f8e10ff */
[----:B---3--:R-:W-:Y:S02]  /*0500*/  HADD2.F32 R28, -RZ, R28.H0_H0 ;  /* 0x2000001cff1c7230 */ /* 0x008fe40000004100 */
[----:B----4-:R-:W-:Y:S02]  /*0510*/  HADD2.F32 R16, -RZ, R3.H0_H0 ;  /* 0x20000003ff107230 */ /* 0x010fe40000004100 */
[----:B--2---:R-:W-:Y:S02]  /*0520*/  HADD2.F32 R3, -RZ, R8.H0_H0 ;  /* 0x20000008ff037230 */ /* 0x004fe40000004100 */
[----:B0-----:R-:W-:Y:S01]  /*0530*/  FMUL.FTZ R25, R28, UR8 ;  /* 0x000000081c197c20 */ /* 0x001fe20008410000 */
[----:B------:R-:W-:Y:S02]  /*0540*/  FMUL.FTZ R27, R16, UR8 ;  /* 0x00000008101b7c20 */ /* 0x000fe40008410000 */
[----:B------:R-:W-:Y:S01]  /*0550*/  FMUL.FTZ R8, R3, UR8 ;  /* 0x0000000803087c20 */ /* 0x000fe20008410000 */
[----:B-----5:R-:W-:Y:S01]  /*0560*/  HADD2.F32 R20, -RZ, R20.H0_H0 ;  /* 0x20000014ff147230 */ /* 0x020fe20000004100 */
[----:B------:R-:W-:-:S04]  /*0570*/  FSETP.NE.FTZ.AND P5, PT, |R28|, +INF , PT ;  /* 0x7f8000001c00780b */ /* 0x000fc80003fb5200 */
[----:B------:R-:W-:Y:S01]  /*0580*/  FMUL.FTZ R12, R20, UR8 ;  /* 0x00000008140c7c20 */ /* 0x000fe20008410000 */
[----:B------:R-:W-:Y:S01]  /*0590*/  FFMA.FTZ R21, R21, UR9, R8 ;  /* 0x0000000915157c23 */ /* 0x000fe20008010008 */
[----:B------:R-:W-:Y:S01]  /*05a0*/  FFMA.FTZ R25, R10, UR9, R25 ;  /* 0x000000090a197c23 */ /* 0x000fe20008010019 */
[----:B------:R-:W-:-:S04]  /*05b0*/  @!P1 IMAD.WIDE R8, R9, 0x4, R6 ;  /* 0x0000000409089825 */ /* 0x000fc800078e0206 */
[----:B------:R-:W-:Y:S01]  /*05c0*/  FFMA.FTZ R23, R23, UR9, R12 ;  /* 0x0000000917177c23 */ /* 0x000fe2000801000c */
        /* <DEDUP_REMOVED lines=16> */
.L_x_90:
[----:B------:R-:W0:Y:S01]  /*06d0*/  LDCU UR8, c[0x0][0xfe0] ;  /* 0x0001fc00ff0877ac */ /* 0x000e220008000800 */
[----:B------:R-:W2:Y:S01]  /*06e0*/  LDCU UR9, c[0x0][0xfdc] ;  /* 0x0001fb80ff0977ac */ /* 0x000ea20008000800 */
[----:B------:R-:W-:-:S05]  /*06f0*/  UMOV UR4, URZ ;  /* 0x000000ff00047c82 */ /* 0x000fca0008000000 */
.L_x_92:
[----:B-1----:R-:W-:Y:S01]  /*0700*/  IADD3 R3, PT, PT, R0, UR4, RZ ;  /* 0x0000000400037c10 */ /* 0x002fe2000fffe0ff */
[----:B------:R-:W-:Y:S01]  /*0710*/  HFMA2 R29, -RZ, RZ, 0, 0 ;  /* 0x00000000ff1d7431 */ /* 0x000fe200000001ff */
[----:B------:R-:W-:Y:S02]  /*0720*/  PRMT R8, RZ, 0x7610, R8 ;  /* 0x00007610ff087816 */ /* 0x000fe40000000008 */
[C---:B------:R-:W-:Y:S02]  /*0730*/  IADD3 R9, PT, PT, R3.reuse, UR5, RZ ;  /* 0x0000000503097c10 */ /* 0x040fe4000fffe0ff */
[-C--:B------:R-:W-:Y:S02]  /*0740*/  ISETP.GE.AND P0, PT, R3, R2.reuse, PT ;  /* 0x000000020300720c */ /* 0x080fe40003f06270 */
[C---:B------:R-:W-:Y:S01]  /*0750*/  ISETP.GE.AND P1, PT, R9.reuse, R2, PT ;  /* 0x000000020900720c */ /* 0x040fe20003f26270 */
[----:B------:R-:W-:Y:S01]  /*0760*/  VIADD R17, R9, UR5 ;  /* 0x0000000509117c36 */ /* 0x000fe20008000000 */
[----:B------:R-:W-:-:S02]  /*0770*/  PRMT R28, RZ, 0x7610, R28 ;  /* 0x00007610ff1c7816 */ /* 0x000fc4000000001c */
[----:B------:R-:W-:Y:S02]  /*0780*/  PRMT R10, RZ, 0x7610, R10 ;  /* 0x00007610ff0a7816 */ /* 0x000fe4000000000a */
[C---:B------:R-:W-:Y:S02]  /*0790*/  ISETP.GE.AND P2, PT, R17.reuse, R2, PT ;  /* 0x000000021100720c */ /* 0x040fe40003f46270 */
[----:B------:R-:W-:-:S03]  /*07a0*/  IADD3 R11, PT, PT, R17, UR5, RZ ;  /* 0x00000005110b7c10 */ /* 0x000fc6000fffe0ff */
[----:B------:R-:W-:Y:S01]  /*07b0*/  @!P0 IMAD.WIDE R14, R3, 0x2, R4 ;  /* 0x00000002030e8825 */ /* 0x000fe200078e0204 */
[----:B------:R-:W-:-:S03]  /*07c0*/  ISETP.GE.AND P3, PT, R11, R2, PT ;  /* 0x000000020b00720c */ /* 0x000fc60003f66270 */
        /* <DEDUP_REMOVED lines=18> */
[----:B------:R-:W-:Y:S01]  /*08f0*/  ULEA UR4, UR5, UR4, 0x2 ;  /* 0x0000000405047291 */ /* 0x000fe2000f8e10ff */
[----:B0-----:R-:W-:-:S04]  /*0900*/  @!P2 IMAD.WIDE R14, R17, 0x4, R6 ;  /* 0x00000004110ea825 */ /* 0x001fc800078e0206 */
[----:B---3--:R-:W-:Y:S02]  /*0910*/  HADD2.F32 R28, -RZ, R28.H0_H0 ;  /* 0x2000001cff1c7230 */ /* 0x008fe40000004100 */
[----:B----4-:R-:W-:Y:S02]  /*0920*/  HADD2.F32 R10, -RZ, R10.H0_H0 ;  /* 0x2000000aff0a7230 */ /* 0x010fe40000004100 */
[----:B-----5:R-:W-:Y:S02]  /*0930*/  HADD2.F32 R8, -RZ, R8.H0_H0 ;  /* 0x20000008ff087230 */ /* 0x020fe40000004100 */
[----:B------:R-:W-:Y:S01]  /*0940*/  FMUL.FTZ R28, R28, UR8 ;  /* 0x000000081c1c7c20 */ /* 0x000fe20008410000 */
[----:B------:R-:W-:Y:S02]  /*0950*/  FMUL.FTZ R10, R10, UR8 ;  /* 0x000000080a0a7c20 */ /* 0x000fe40008410000 */
[----:B------:R-:W-:Y:S01]  /*0960*/  FMUL.FTZ R13, R8, UR8 ;  /* 0x00000008080d7c20 */ /* 0x000fe20008410000 */
[----:B--2---:R-:W-:Y:S01]  /*0970*/  FFMA.FTZ R29, R29, UR9, R28 ;  /* 0x000000091d1d7c23 */ /* 0x004fe2000801001c */
[----:B------:R-:W-:-:S04]  /*0980*/  @!P1 IMAD.WIDE R8, R9, 0x4, R6 ;  /* 0x0000000409089825 */ /* 0x000fc800078e0206 */
[----:B------:R-:W-:Y:S02]  /*0990*/  HADD2.F32 R22, -RZ, R22.H0_H0 ;  /* 0x20000016ff167230 */ /* 0x000fe40000004100 */
[----:B------:R-:W-:-:S03]  /*09a0*/  FFMA.FTZ R25, R20, UR9, R13 ;  /* 0x0000000914197c23 */ /* 0x000fc6000801000d */
[----:B------:R-:W-:Y:S01]  /*09b0*/  FMUL.FTZ R22, R22, UR8 ;  /* 0x0000000816167c20 */ /* 0x000fe20008410000 */
[----:B------:R-:W-:-:S04]  /*09c0*/  @!P0 IMAD.WIDE R12, R3, 0x4, R6 ;  /* 0x00000004030c8825 */ /* 0x000fc800078e0206 */
[----:B------:R-:W-:Y:S01]  /*09d0*/  FFMA.FTZ R21, R21, UR9, R10 ;  /* 0x0000000915157c23 */ /* 0x000fe2000801000a */
[----:B------:R-:W-:-:S04]  /*09e0*/  @!P3 IMAD.WIDE R10, R11, 0x4, R6 ;  /* 0x000000040b0ab825 */ /* 0x000fc800078e0206 */
[----:B------:R-:W-:Y:S01]  /*09f0*/  FFMA.FTZ R23, R23, UR9, R22 ;  /* 0x0000000917177c23 */ /* 0x000fe20008010016 */
[----:B------:R3:W-:Y:S04]  /*0a00*/  @!P0 STG.E desc[UR6][R12.64], R29 ;  /* 0x0000001d0c008986 */ /* 0x0007e8000c101906 */
[----:B------:R3:W-:Y:S04]  /*0a10*/  @!P1 STG.E desc[UR6][R8.64], R21 ;  /* 0x0000001508009986 */ /* 0x0007e8000c101906 */
[----:B------:R3:W-:Y:S04]  /*0a20*/  @!P2 STG.E desc[UR6][R14.64], R25 ;  /* 0x000000190e00a986 */ /* 0x0007e8000c101906 */
[----:B------:R3:W-:Y:S01]  /*0a30*/  @!P3 STG.E desc[UR6][R10.64], R23 ;  /* 0x000000170a00b986 */ /* 0x0007e2000c101906 */
[----:B------:R-:W-:-:S13]  /*0a40*/  ISETP.LE.AND P0, PT, R2, UR4, PT ;  /* 0x0000000402007c0c */ /* 0x000fda000bf03270 */
[----:B---3--:R-:W-:Y:S05]  /*0a50*/  @!P0 BRA `(.L_x_92) ;  /* 0xfffffffc00288947 */ /* 0x008fea000383ffff */
[----:B------:R-:W-:Y:S05]  /*0a60*/  BRA `(.L_x_87) ;  /* 0x0000001000c07947 */ /* 0x000fea0003800000 */
.L_x_89:
[----:B------:R-:W-:Y:S01]  /*0a70*/  HFMA2 R16, -RZ, RZ, 0, 5.9604644775390625e-08 ;  /* 0x00000001ff107431 */ /* 0x000fe200000001ff */
[----:B------:R-:W0:Y:S01]  /*0a80*/  LDCU UR8, c[0x0][0xfe0] ;  /* 0x0001fc00ff0877ac */ /* 0x000e220008000800 */
[----:B------:R-:W2:Y:S01]  /*0a90*/  LDCU UR9, c[0x0][0xfdc] ;  /* 0x0001fb80ff0977ac */ /* 0x000ea20008000800 */
[----:B------:R-:W-:-:S05]  /*0aa0*/  UMOV UR4, URZ ;  /* 0x000000ff00047c82 */ /* 0x000fca0008000000 */
.L_x_93:
[----:B-1----:R-:W-:Y:S01]  /*0ab0*/  VIADD R13, R0, UR4 ;  /* 0x00000004000d7c36 */ /* 0x002fe20008000000 */
[----:B------:R-:W-:-:S04]  /*0ac0*/  PRMT R12, RZ, 0x7610, R12 ;  /* 0x00007610ff0c7816 */ /* 0x000fc8000000000c */
[C---:B------:R-:W-:Y:S02]  /*0ad0*/  IADD3 R17, PT, PT, R13.reuse, UR5, RZ ;  /* 0x000000050d117c10 */ /* 0x040fe4000fffe0ff */
[-C--:B------:R-:W-:Y:S02]  /*0ae0*/  ISETP.GE.AND P0, PT, R13, R2.reuse, PT ;  /* 0x000000020d00720c */ /* 0x080fe40003f06270 */
[C---:B------:R-:W-:Y:S02]  /*0af0*/  IADD3 R11, PT, PT, R17.reuse, UR5, RZ ;  /* 0x00000005110b7c10 */ /* 0x040fe4000fffe0ff */
[-C--:B------:R-:W-:Y:S02]  /*0b00*/  ISETP.GE.AND P4, PT, R17, R2.reuse, PT ;  /* 0x000000021100720c */ /* 0x080fe40003f86270 */
[C---:B------:R-:W-:Y:S02]  /*0b10*/  ISETP.GE.AND P3, PT, R11.reuse, R2, PT ;  /* 0x000000020b00720c */ /* 0x040fe40003f66270 */
[----:B------:R-:W-:-:S04]  /*0b20*/  IADD3 R9, PT, PT, R11, UR5, RZ ;  /* 0x000000050b097c10 */ /* 0x000fc8000fffe0ff */
[----:B------:R-:W-:Y:S01]  /*0b30*/  ISETP.GE.AND P2, PT, R9, R2, PT ;  /* 0x000000020900720c */ /* 0x000fe20003f46270 */
[----:B------:R-:W-:Y:S01]  /*0b40*/  @!P0 IMAD.WIDE R24, R13, 0x2, R4 ;  /* 0x000000020d188825 */ /* 0x000fe200078e0204 */
[----:B------:R-:W-:Y:S02]  /*0b50*/  PRMT R3, RZ, 0x7610, R3 ;  /* 0x00007610ff037816 */ /* 0x000fe40000000003 */
[----:B------:R-:W-:Y:S01]  /*0b60*/  PRMT R8, RZ, 0x7610, R8 ;  /* 0x00007610ff087816 */ /* 0x000fe20000000008 */
[--C-:B------:R-:W-:Y:S01]  /*0b70*/  @!P4 IMAD.WIDE R20, R17, 0x2, R4.reuse ;  /* 0x000000021114c825 */ /* 0x100fe200078e0204 */
[----:B------:R1:W3:Y:S01]  /*0b80*/  @!P0 LDG.E.U16 R12, desc[UR6][R24.64] ;  /* 0x00000006180c8981 */ /* 0x0002e2000c1e1500 */
[----:B------:R-:W-:Y:S02]  /*0b90*/  MOV R10, RZ ;  /* 0x000000ff000a7202 */ /* 0x000fe40000000f00 */
[----:B------:R-:W-:Y:S01]  /*0ba0*/  @!P3 IMAD.WIDE R22, R11, 0x2, R4 ;  /* 0x000000020b16b825 */ /* 0x000fe200078e0204 */
[----:B------:R-:W4:Y:S03]  /*0bb0*/  @!P4 LDG.E.U16 R8, desc[UR6][R20.64] ;  /* 0x000000061408c981 */ /* 0x000f26000c1e1500 */
[----:B------:R-:W-:Y:S01]  /*0bc0*/  @!P0 IMAD.WIDE R14, R13, 0x4, R18 ;  /* 0x000000040d0e8825 */ /* 0x000fe200078e0212 */
[----:B------:R5:W2:Y:S03]  /*0bd0*/  @!P3 LDG.E.U16 R3, desc[UR6][R22.64] ;  /* 0x000000061603b981 */ /* 0x000aa6000c1e1500 */
[----:B-1----:R-:W-:Y:S01]  /*0be0*/  @!P2 IMAD.WIDE R24, R9, 0x2, R4 ;  /* 0x000000020918a825 */ /* 0x002fe200078e0204 */
[----:B------:R1:W2:Y:S01]  /*0bf0*/  @!P0 LDG.E R10, desc[UR6][R14.64] ;  /* 0x000000060e0a8981 */ /* 0x0002a2000c1e1900 */
[----:B-----5:R-:W-:-:S02]  /*0c00*/  PRMT R22, RZ, 0x7610, R22 ;  /* 0x00007610ff167816 */ /* 0x020fc40000000016 */
[----:B------:R-:W-:Y:S01]  /*0c10*/  CS2R R20, SRZ ;  /* 0x0000000000147805 */ /* 0x000fe2000001ff00 */
[----:B------:R-:W-:-:S03]  /*0c20*/  @!P4 IMAD.WIDE R26, R17, 0x4, R18 ;  /* 0x00000004111ac825 */ /* 0x000fc600078e0212 */
[----:B------:R5:W2:Y:S01]  /*0c30*/  @!P2 LDG.E.U16 R22, desc[UR6][R24.64] ;  /* 0x000000061816a981 */ /* 0x000aa2000c1e1500 */
[----:B------:R-:W-:-:S03]  /*0c40*/  @!P3 IMAD.WIDE R28, R11, 0x4, R18 ;  /* 0x000000040b1cb825 */ /* 0x000fc600078e0212 */
[----:B------:R-:W2:Y:S01]  /*0c50*/  @!P4 LDG.E R21, desc[UR6][R26.64] ;  /* 0x000000061a15c981 */ /* 0x000ea2000c1e1900 */
[----:B------:R-:W-:Y:S02]  /*0c60*/  IMAD.MOV.U32 R23, RZ, RZ, RZ ;  /* 0x000000ffff177224 */ /* 0x000fe400078e00ff */
[----:B-1----:R-:W-:Y:S01]  /*0c70*/  @!P2 IMAD.WIDE R14, R9, 0x4, R18 ;  /* 0x00000004090ea825 */ /* 0x002fe200078e0212 */
[----:B------:R-:W2:Y:S04]  /*0c80*/  @!P3 LDG.E R20, desc[UR6][R28.64] ;  /* 0x000000061c14b981 */ /* 0x000ea8000c1e1900 */
[----:B------:R1:W2:Y:S01]  /*0c90*/  @!P2 LDG.E R23, desc[UR6][R14.64] ;  /* 0x000000060e17a981 */ /* 0x0002a2000c1e1900 */
[----:B------:R-:W-:Y:S02]  /*0ca0*/  ISETP.GE.AND P1, PT, R13, R2, PT ;  /* 0x000000020d00720c */ /* 0x000fe40003f26270 */
[----:B------:R-:W-:Y:S01]  /*0cb0*/  LOP3.LUT P0, RZ, R16, 0xff, RZ, 0xc0, !PT ;  /* 0x000000ff10ff7812 */ /* 0x000fe2000780c0ff */
[----:B-----5:R-:W-:Y:S01]  /*0cc0*/  @!P4 IMAD.WIDE R24, R17, 0x4, R6 ;  /* 0x000000041118c825 */ /* 0x020fe200078e0206 */
[----:B------:R-:W-:-:S03]  /*0cd0*/  ULEA UR4, UR5, UR4, 0x2 ;  /* 0x0000000405047291 */ /* 0x000fc6000f8e10ff */
[----:B---3--:R-:W-:Y:S02]  /*0ce0*/  HADD2.F32 R12, -RZ, R12.H0_H0 ;  /* 0x2000000cff0c7230 */ /* 0x008fe40000004100 */
[----:B----4-:R-:W-:-:S03]  /*0cf0*/  HADD2.F32 R16, -RZ, R8.H0_H0 ;  /* 0x20000008ff107230 */ /* 0x010fc60000004100 */
[----:B0-----:R-:W-:Y:S01]  /*0d00*/  FMUL.FTZ R12, R12, UR8 ;  /* 0x000000080c0c7c20 */ /* 0x001fe20008410000 */
[----:B--2---:R-:W-:Y:S02]  /*0d10*/  HADD2.F32 R3, -RZ, R3.H0_H0 ;  /* 0x20000003ff037230 */ /* 0x004fe40000004100 */
[----:B------:R-:W-:Y:S01]  /*0d20*/  FMUL.FTZ R16, R16, UR8 ;  /* 0x0000000810107c20 */ /* 0x000fe20008410000 */
[C---:B-1----:R-:W-:Y:S02]  /*0d30*/  FFMA.FTZ R15, R10.reuse, UR9, R12 ;  /* 0x000000090a0f7c23 */ /* 0x042fe4000801000c */
[----:B------:R-:W-:Y:S01]  /*0d40*/  FMUL.FTZ R3, R3, UR8 ;  /* 0x0000000803037c20 */ /* 0x000fe20008410000 */
[----:B------:R-:W-:Y:S01]  /*0d50*/  FSETP.NE.FTZ.AND P5, PT, |R10|, +INF , PT ;  /* 0x7f8000000a00780b */ /* 0x000fe20003fb5200 */
[----:B------:R-:W-:-:S04]  /*0d60*/  @!P1 IMAD.WIDE R12, R13, 0x4, R6 ;  /* 0x000000040d0c9825 */ /* 0x000fc800078e0206 */
[----:B------:R-:W-:Y:S02]  /*0d70*/  HADD2.F32 R22, -RZ, R22.H0_H0 ;  /* 0x20000016ff167230 */ /* 0x000fe40000004100 */
[----:B------:R-:W-:-:S04]  /*0d80*/  @!P3 IMAD.WIDE R10, R11, 0x4, R6 ;  /* 0x000000040b0ab825 */ /* 0x000fc800078e0206 */
[----:B------:R-:W-:Y:S01]  /*0d90*/  FMUL.FTZ R22, R22, UR8 ;  /* 0x0000000816167c20 */ /* 0x000fe20008410000 */
[----:B------:R-:W-:Y:S01]  /*0da0*/  FFMA.FTZ R17, R21, UR9, R16 ;  /* 0x0000000915117c23 */ /* 0x000fe20008010010 */
[----:B------:R-:W-:-:S04]  /*0db0*/  @!P2 IMAD.WIDE R8, R9, 0x4, R6 ;  /* 0x000000040908a825 */ /* 0x000fc800078e0206 */
[----:B------:R-:W-:Y:S01]  /*0dc0*/  FFMA.FTZ R3, R20, UR9, R3 ;  /* 0x0000000914037c23 */ /* 0x000fe20008010003 */
[----:B------:R-:W-:Y:S01]  /*0dd0*/  PLOP3.LUT P0, PT, P0, P5, PT, 0x2f, 0xf2 ;  /* 0x0000000000f2781c */ /* 0x000fe2000070a577 */
[----:B------:R3:W-:Y:S01]  /*0de0*/  @!P1 STG.E desc[UR6][R12.64], R15 ;  /* 0x0000000f0c009986 */ /* 0x0007e2000c101906 */
[----:B------:R-:W-:-:S03]  /*0df0*/  FFMA.FTZ R27, R23, UR9, R22 ;  /* 0x00000009171b7c23 */ /* 0x000fc60008010016 */
        /* <DEDUP_REMOVED lines=11> */
.L_x_88:
[----:B------:R-:W-:Y:S01]  /*0eb0*/  HFMA2 R16, -RZ, RZ, 0, 5.9604644775390625e-08 ;  /* 0x00000001ff107431 */ /* 0x000fe200000001ff */
[----:B------:R-:W0:Y:S01]  /*0ec0*/  LDCU UR8, c[0x0][0xfe0] ;  /* 0x0001fc00ff0877ac */ /* 0x000e220008000800 */
[----:B------:R-:W2:Y:S01]  /*0ed0*/  LDCU UR9, c[0x0][0xfdc] ;  /* 0x0001fb80ff0977ac */ /* 0x000ea20008000800 */
[----:B------:R-:W-:-:S05]  /*0ee0*/  UMOV UR4, URZ ;  /* 0x000000ff00047c82 */ /* 0x000fca0008000000 */
.L_x_94:
[----:B-1----:R-:W-:Y:S02]  /*0ef0*/  IADD3 R11, PT, PT, R0, UR4, RZ ;  /* 0x00000004000b7c10 */ /* 0x002fe4000fffe0ff */
[----:B------:R-:W-:Y:S02]  /*0f00*/  MOV R8, RZ ;  /* 0x000000ff00087202 */ /* 0x000fe40000000f00 */
[C---:B------:R-:W-:Y:S02]  /*0f10*/  IADD3 R9, PT, PT, R11.reuse, UR5, RZ ;  /* 0x000000050b097c10 */ /* 0x040fe4000fffe0ff */
[-C--:B------:R-:W-:Y:S02]  /*0f20*/  ISETP.GE.AND P0, PT, R11, R2.reuse, PT ;  /* 0x000000020b00720c */ /* 0x080fe40003f06270 */
[C---:B------:R-:W-:Y:S01]  /*0f30*/  ISETP.GE.AND P2, PT, R9.reuse, R2, PT ;  /* 0x000000020900720c */ /* 0x040fe20003f46270 */
[----:B------:R-:W-:Y:S01]  /*0f40*/  VIADD R27, R9, UR5 ;  /* 0x00000005091b7c36 */ /* 0x000fe20008000000 */
[----:B------:R-:W-:-:S04]  /*0f50*/  PRMT R28, RZ, 0x7610, R28 ;  /* 0x00007610ff1c7816 */ /* 0x000fc8000000001c */
[C---:B------:R-:W-:Y:S02]  /*0f60*/  IADD3 R17, PT, PT, R27.reuse, UR5, RZ ;  /* 0x000000051b117c10 */ /* 0x040fe4000fffe0ff */
[-C--:B------:R-:W-:Y:S02]  /*0f70*/  ISETP.GE.AND P4, PT, R27, R2.reuse, PT ;  /* 0x000000021b00720c */ /* 0x080fe40003f86270 */
[----:B------:R-:W-:Y:S01]  /*0f80*/  ISETP.GE.AND P3, PT, R17, R2, PT ;  /* 0x000000021100720c */ /* 0x000fe20003f66270 */
[----:B------:R-:W-:Y:S01]  /*0f90*/  @!P0 IMAD.WIDE R22, R11, 0x4, R18 ;  /* 0x000000040b168825 */ /* 0x000fe200078e0212 */
[----:B------:R-:W-:-:S03]  /*0fa0*/  PRMT R10, RZ, 0x7610, R10 ;  /* 0x00007610ff0a7816 */ /* 0x000fc6000000000a */
[--C-:B------:R-:W-:Y:S01]  /*0fb0*/  @!P0 IMAD.WIDE R24, R11, 0x2, R4.reuse ;  /* 0x000000020b188825 */ /* 0x100fe200078e0204 */
[----:B------:R1:W3:Y:S03]  /*0fc0*/  @!P0 LDG.E R8, desc[UR6][R22.64] ;  /* 0x0000000616088981 */ /* 0x0002e6000c1e1900 */
[C---:B------:R-:W-:Y:S01]  /*0fd0*/  @!P2 IMAD.WIDE R14, R9.reuse, 0x2, R4 ;  /* 0x00000002090ea825 */ /* 0x040fe200078e0204 */
[----:B------:R-:W-:Y:S01]  /*0fe0*/  MOV R26, RZ ;  /* 0x000000ff001a7202 */ /* 0x000fe20000000f00 */
[----:B------:R-:W4:Y:S01]  /*0ff0*/  @!P0 LDG.E.U16 R28, desc[UR6][R24.64] ;  /* 0x00000006181c8981 */ /* 0x000f22000c1e1500 */
[----:B------:R-:W-:Y:S01]  /*1000*/  PRMT R3, RZ, 0x7610, R3 ;  /* 0x00007610ff037816 */ /* 0x000fe20000000003 */
[----:B------:R-:W-:Y:S02]  /*1010*/  @!P2 IMAD.WIDE R12, R9, 0x4, R18 ;  /* 0x00000004090ca825 */ /* 0x000fe400078e0212 */
[----:B------:R5:W2:Y:S02]  /*1020*/  @!P2 LDG.E.U16 R10, desc[UR6][R14.64] ;  /* 0x000000060e0aa981 */ /* 0x000aa4000c1e1500 */
[----:B------:R-:W-:-:S02]  /*1030*/  @!P4 IMAD.WIDE R20, R27, 0x2, R4 ;  /* 0x000000021b14c825 */ /* 0x000fc400078e0204 */
[----:B------:R0:W2:Y:S02]  /*1040*/  @!P2 LDG.E R26, desc[UR6][R12.64] ;  /* 0x000000060c1aa981 */ /* 0x0000a4000c1e1900 */
[----:B-1----:R-:W-:Y:S02]  /*1050*/  @!P3 IMAD.WIDE R22, R17, 0x2, R4 ;  /* 0x000000021116b825 */ /* 0x002fe400078e0204 */
[----:B------:R-:W2:Y:S01]  /*1060*/  @!P4 LDG.E.U16 R3, desc[UR6][R20.64] ;  /* 0x000000061403c981 */ /* 0x000ea2000c1e1500 */
[----:B-----5:R-:W-:Y:S01]  /*1070*/  PRMT R14, RZ, 0x7610, R14 ;  /* 0x00007610ff0e7816 */ /* 0x020fe2000000000e */
[--C-:B------:R-:W-:Y:S01]  /*1080*/  @!P4 IMAD.WIDE R24, R27, 0x4, R18.reuse ;  /* 0x000000041b18c825 */ /* 0x100fe200078e0212 */
[----:B------:R-:W-:Y:S02]  /*1090*/  MOV R29, RZ ;  /* 0x000000ff001d7202 */ /* 0x000fe40000000f00 */
[----:B------:R-:W-:Y:S02]  /*10a0*/  MOV R15, RZ ;  /* 0x000000ff000f7202 */ /* 0x000fe40000000f00 */
[----:B------:R-:W5:Y:S01]  /*10b0*/  @!P3 LDG.E.U16 R14, desc[UR6][R22.64] ;  /* 0x00000006160eb981 */ /* 0x000f62000c1e1500 */
[----:B0-----:R-:W-:-:S03]  /*10c0*/  @!P3 IMAD.WIDE R12, R17, 0x4, R18 ;  /* 0x00000004110cb825 */ /* 0x001fc600078e0212 */
[----:B------:R0:W5:Y:S04]  /*10d0*/  @!P4 LDG.E R29, desc[UR6][R24.64] ;  /* 0x00000006181dc981 */ /* 0x000168000c1e1900 */
[----:B------:R1:W5:Y:S01]  /*10e0*/  @!P3 LDG.E R15, desc[UR6][R12.64] ;  /* 0x000000060c0fb981 */ /* 0x000362000c1e1900 */
[----:B------:R-:W-:Y:S01]  /*10f0*/  LOP3.LUT P0, RZ, R16, 0xff, RZ, 0xc0, !PT ;  /* 0x000000ff10ff7812 */ /* 0x000fe2000780c0ff */
[----:B------:R-:W-:Y:S01]  /*1100*/  ULEA UR4, UR5, UR4, 0x2 ;  /* 0x0000000405047291 */ /* 0x000fe2000f8e10ff */
[----:B0-----:R-:W-:Y:S01]  /*1110*/  @!P3 IMAD.WIDE R24, R17, 0x4, R6 ;  /* 0x000000041118b825 */ /* 0x001fe200078e0206 */
[----:B---3--:R-:W-:-:S04]  /*1120*/  FSETP.NE.FTZ.AND P1, PT, |R8|, +INF , PT ;  /* 0x7f8000000800780b */ /* 0x008fc80003f35200 */
[----:B------:R-:W-:Y:S01]  /*1130*/  PLOP3.LUT P0, PT, P0, P1, PT, 0x2f, 0xf2 ;  /* 0x0000000000f2781c */ /* 0x000fe20000702577 */
[----:B----4-:R-:W-:Y:S01]  /*1140*/  HADD2.F32 R28, -RZ, R28.H0_H0 ;  /* 0x2000001cff1c7230 */ /* 0x010fe20000004100 */
[----:B------:R-:W-:Y:S01]  /*1150*/  ISETP.GE.AND P1, PT, R11, R2, PT ;  /* 0x000000020b00720c */ /* 0x000fe20003f26270 */
[----:B--2---:R-:W-:-:S03]  /*1160*/  HADD2.F32 R10, -RZ, R10.H0_H0 ;  /* 0x2000000aff0a7230 */ /* 0x004fc60000004100 */
[C---:B------:R-:W-:Y:S01]  /*1170*/  FSETP.EQU.OR P0, PT, |R28|.reuse, +INF , P0 ;  /* 0x7f8000001c00780b */ /* 0x040fe2000070a600 */
[----:B------:R-:W-:Y:S01]  /*1180*/  FMUL.FTZ R21, R28, UR8 ;  /* 0x000000081c157c20 */ /* 0x000fe20008410000 */
[----:B------:R-:W-:Y:S01]  /*1190*/  FSETP.NE.FTZ.AND P5, PT, |R26|, +INF , PT ;  /* 0x7f8000001a00780b */ /* 0x000fe20003fb5200 */
[----:B------:R-:W-:Y:S02]  /*11a0*/  HADD2.F32 R3, -RZ, R3.H0_H0 ;  /* 0x20000003ff037230 */ /* 0x000fe40000004100 */
[----:B-1----:R-:W-:Y:S01]  /*11b0*/  FFMA.FTZ R13, R8, UR9, R21 ;  /* 0x00000009080d7c23 */ /* 0x002fe20008010015 */
[----:B------:R-:W-:Y:S01]  /*11c0*/  PLOP3.LUT P0, PT, P0, P5, PT, 0xf2, 0x2f ;  /* 0x00000000002f781c */ /* 0x000fe2000070be72 */
[C---:B------:R-:W-:Y:S01]  /*11d0*/  FMUL.FTZ R23, R10.reuse, UR8 ;  /* 0x000000080a177c20 */ /* 0x040fe20008410000 */
[----:B------:R-:W-:Y:S01]  /*11e0*/  FMUL.FTZ R8, R3, UR8 ;  /* 0x0000000803087c20 */ /* 0x000fe20008410000 */
[----:B-----5:R-:W-:Y:S01]  /*11f0*/  HADD2.F32 R14, -RZ, R14.H0_H0 ;  /* 0x2000000eff0e7230 */ /* 0x020fe20000004100 */
[----:B------:R-:W-:Y:S01]  /*1200*/  FSETP.EQU.OR P5, PT, |R10|, +INF , P0 ;  /* 0x7f8000000a00780b */ /* 0x000fe200007aa600 */
[----:B------:R-:W-:Y:S01]  /*1210*/  @!P1 IMAD.WIDE R10, R11, 0x4, R6 ;  /* 0x000000040b0a9825 */ /* 0x000fe200078e0206 */
[----:B------:R-:W-:-:S03]  /*1220*/  FSETP.NE.FTZ.AND P6, PT, |R29|, +INF , PT ;  /* 0x7f8000001d00780b */ /* 0x000fc60003fd5200 */
[----:B------:R-:W-:Y:S01]  /*1230*/  FMUL.FTZ R12, R14, UR8 ;  /* 0x000000080e0c7c20 */ /* 0x000fe20008410000 */
[----:B------:R-:W-:Y:S01]  /*1240*/  FFMA.FTZ R29, R29, UR9, R8 ;  /* 0x000000091d1d7c23 */ /* 0x000fe20008010008 */
[----:B------:R-:W-:Y:S01]  /*1250*/  FFMA.FTZ R21, R26, UR9, R23 ;  /* 0x000000091a157c23 */ /* 0x000fe20008010017 */
[----:B------:R-:W-:Y:S01]  /*1260*/  @!P2 IMAD.WIDE R8, R9, 0x4, R6 ;  /* 0x000000040908a825 */ /* 0x000fe200078e0206 */
[----:B------:R-:W-:-:S03]  /*1270*/  FSETP.NE.FTZ.AND P0, PT, |R15|, +INF , PT ;  /* 0x7f8000000f00780b */ /* 0x000fc60003f15200 */
[----:B------:R-:W-:Y:S01]  /*1280*/  FFMA.FTZ R15, R15, UR9, R12 ;  /* 0x000000090f0f7c23 */ /* 0x000fe2000801000c */
[----:B------:R-:W-:Y:S01]  /*1290*/  @!P4 IMAD.WIDE R22, R27, 0x4, R6 ;  /* 0x000000041b16c825 */ /* 0x000fe200078e0206 */
        /* <DEDUP_REMOVED lines=12> */
.L_x_86:
        /* <DEDUP_REMOVED lines=24> */
.L_x_98:
[----:B------:R-:W-:-:S06]  /*14e0*/  IMAD.WIDE R12, R3, 0x8, R4 ;  /* 0x00000008030c7825 */ /* 0x000fcc00078e0204 */
[----:B------:R-:W2:Y:S01]  /*14f0*/  LDG.E.64 R12, desc[UR6][R12.64] ;  /* 0x000000060c0c7981 */ /* 0x000ea2000c1e1b00 */
[----:B------:R-:W-:-:S06]  /*1500*/  IMAD.WIDE R8, R3, 0x10, R18 ;  /* 0x0000001003087825 */ /* 0x000fcc00078e0212 */
[----:B------:R-:W3:Y:S01]  /*1510*/  LDG.E.128 R8, desc[UR6][R8.64] ;  /* 0x0000000608087981 */ /* 0x000ee2000c1e1d00 */
[----:B------:R-:W-:Y:S02]  /*1520*/  LOP3.LUT P0, RZ, R16, 0xff, RZ, 0xc0, !PT ;  /* 0x000000ff10ff7812 */ /* 0x000fe4000780c0ff */
[----:B--2---:R-:W-:Y:S02]  /*1530*/  MOV R14, R12 ;  /* 0x0000000c000e7202 */ /* 0x004fe40000000f00 */
[--C-:B------:R-:W-:Y:S02]  /*1540*/  SHF.R.U64 R20, R12, 0x10, R13.reuse ;  /* 0x000000100c147819 */ /* 0x100fe4000000120d */
[----:B------:R-:W-:Y:S01]  /*1550*/  MOV R15, R13 ;  /* 0x0000000d000f7202 */ /* 0x000fe20000000f00 */
[----:B------:R-:W-:Y:S01]  /*1560*/  HADD2.F32 R14, -RZ, R14.H0_H0 ;  /* 0x2000000eff0e7230 */ /* 0x000fe20000004100 */
[----:B------:R-:W-:Y:S01]  /*1570*/  SHF.R.U32.HI R17, RZ, 0x10, R13 ;  /* 0x00000010ff117819 */ /* 0x000fe2000001160d */
[----:B------:R-:W-:-:S02]  /*1580*/  HADD2.F32 R20, -RZ, R20.H0_H0 ;  /* 0x20000014ff147230 */ /* 0x000fc40000004100 */
[----:B------:R-:W-:Y:S01]  /*1590*/  HADD2.F32 R15, -RZ, R15.H0_H0 ;  /* 0x2000000fff0f7230 */ /* 0x000fe20000004100 */
[C---:B------:R-:W-:Y:S01]  /*15a0*/  FSETP.NE.FTZ.AND P1, PT, |R14|.reuse, +INF , PT ;  /* 0x7f8000000e00780b */ /* 0x040fe20003f35200 */
[----:B------:R-:W-:Y:S02]  /*15b0*/  HADD2.F32 R16, -RZ, R17.H0_H0 ;  /* 0x20000011ff107230 */ /* 0x000fe40000004100 */
[----:B------:R-:W-:Y:S01]  /*15c0*/  FMUL.FTZ R13, R14, UR5 ;  /* 0x000000050e0d7c20 */ /* 0x000fe20008410000 */
[----:B------:R-:W-:Y:S01]  /*15d0*/  FMUL.FTZ R12, R20, UR5 ;  /* 0x00000005140c7c20 */ /* 0x000fe20008410000 */
[----:B------:R-:W-:Y:S01]  /*15e0*/  FMUL.FTZ R17, R15, UR5 ;  /* 0x000000050f117c20 */ /* 0x000fe20008410000 */
[----:B------:R-:W-:Y:S01]  /*15f0*/  PLOP3.LUT P0, PT, P0, P1, PT, 0x2f, 0xf2 ;  /* 0x0000000000f2781c */ /* 0x000fe20000702577 */
[----:B------:R-:W-:Y:S01]  /*1600*/  FMUL.FTZ R14, R16, UR5 ;  /* 0x00000005100e7c20 */ /* 0x000fe20008410000 */
[----:B---3--:R-:W-:Y:S01]  /*1610*/  FFMA.FTZ R8, R8, UR8, R13 ;  /* 0x0000000808087c23 */ /* 0x008fe2000801000d */
[----:B------:R-:W-:Y:S01]  /*1620*/  FFMA.FTZ R9, R9, UR8, R12 ;  /* 0x0000000809097c23 */ /* 0x000fe2000801000c */
[----:B------:R-:W-:Y:S01]  /*1630*/  FFMA.FTZ R10, R10, UR8, R17 ;  /* 0x000000080a0a7c23 */ /* 0x000fe20008010011 */
[----:B------:R-:W-:Y:S01]  /*1640*/  FFMA.FTZ R11, R11, UR8, R14 ;  /* 0x000000080b0b7c23 */ /* 0x000fe2000801000e */
[----:B------:R-:W-:Y:S01]  /*1650*/  IMAD.WIDE R12, R3, 0x10, R6 ;  /* 0x00000010030c7825 */ /* 0x000fe200078e0206 */
[----:B------:R-:W-:-:S02]  /*1660*/  FSETP.NE.FTZ.AND P1, PT, |R15|, +INF , PT ;  /* 0x7f8000000f00780b */ /* 0x000fc40003f35200 */
[----:B------:R-:W-:Y:S01]  /*1670*/  FSETP.EQU.OR P0, PT, |R20|, +INF , P0 ;  /* 0x7f8000001400780b */ /* 0x000fe2000070a600 */
[----:B-1----:R-:W-:Y:S01]  /*1680*/  IMAD.IADD R3, R0, 0x1, R3 ;  /* 0x0000000100037824 */ /* 0x002fe200078e0203 */
[----:B------:R0:W-:Y:S02]  /*1690*/  STG.E.128 desc[UR6][R12.64], R8 ;  /* 0x000000080c007986 */ /* 0x0001e4000c101d06 */
[----:B------:R-:W-:Y:S02]  /*16a0*/  PLOP3.LUT P0, PT, P0, P1, PT, 0xf2, 0x2f ;  /* 0x00000000002f781c */ /* 0x000fe40000703e72 */
[----:B------:R-:W-:Y:S02]  /*16b0*/  SHF.L.U32 R15, R3, 0x2, RZ ;  /* 0x00000002030f7819 */ /* 0x000fe400000006ff */
[----:B------:R-:W-:Y:S02]  /*16c0*/  FSETP.NE.AND P0, PT, |R16|, +INF , !P0 ;  /* 0x7f8000001000780b */ /* 0x000fe40004705200 */
[----:B------:R-:W-:-:S02]  /*16d0*/  ISETP.GE.AND P1, PT, R15, R2, PT ;  /* 0x000000020f00720c */ /* 0x000fc40003f26270 */
[----:B------:R-:W-:-:S11]  /*16e0*/  SEL R16, RZ, 0x1, !P0 ;  /* 0x00000001ff107807 */ /* 0x000fd60004000000 */
[----:B0-----:R-:W-:Y:S05]  /*16f0*/  @!P1 BRA `(.L_x_98) ;  /* 0xfffffffc00789947 */ /* 0x001fea000383ffff */
[----:B------:R-:W-:Y:S05]  /*1700*/  BRA `(.L_x_87) ;  /* 0x0000000400987947 */ /* 0x000fea0003800000 */
.L_x_97:
[----:B------:R-:W-:-:S06]  /*1710*/  IMAD.WIDE R12, R3, 0x8, R4 ;  /* 0x00000008030c7825 */ /* 0x000fcc00078e0204 */
[----:B------:R-:W2:Y:S01]  /*1720*/  LDG.E.64 R12, desc[UR6][R12.64] ;  /* 0x000000060c0c7981 */ /* 0x000ea2000c1e1b00 */
[----:B------:R-:W-:-:S06]  /*1730*/  IMAD.WIDE R8, R3, 0x10, R18 ;  /* 0x0000001003087825 */ /* 0x000fcc00078e0212 */
[----:B------:R-:W3:Y:S01]  /*1740*/  LDG.E.128 R8, desc[UR6][R8.64] ;  /* 0x0000000608087981 */ /* 0x000ee2000c1e1d00 */
[--C-:B--2---:R-:W-:Y:S01]  /*1750*/  SHF.R.U64 R17, R12, 0x10, R13.reuse ;  /* 0x000000100c117819 */ /* 0x104fe2000000120d */
[----:B------:R-:W-:Y:S01]  /*1760*/  HADD2.F32 R14, -RZ, R12.H0_H0 ;  /* 0x2000000cff0e7230 */ /* 0x000fe20000004100 */
[----:B------:R-:W-:Y:S01]  /*1770*/  SHF.R.U32.HI R22, RZ, 0x10, R13 ;  /* 0x00000010ff167819 */ /* 0x000fe2000001160d */
[----:B------:R-:W-:Y:S02]  /*1780*/  HADD2.F32 R20, -RZ, R13.H0_H0 ;  /* 0x2000000dff147230 */ /* 0x000fe40000004100 */
[----:B------:R-:W-:Y:S02]  /*1790*/  HADD2.F32 R17, -RZ, R17.H0_H0 ;  /* 0x20000011ff117230 */ /* 0x000fe40000004100 */
[----:B------:R-:W-:Y:S01]  /*17a0*/  FMUL.FTZ R15, R14, UR9 ;  /* 0x000000090e0f7c20 */ /* 0x000fe20008410000 */
[----:B------:R-:W-:Y:S02]  /*17b0*/  HADD2.F32 R22, -RZ, R22.H0_H0 ;  /* 0x20000016ff167230 */ /* 0x000fe40000004100 */
[----:B------:R-:W-:Y:S01]  /*17c0*/  FMUL.FTZ R21, R20, UR9 ;  /* 0x0000000914157c20 */ /* 0x000fe20008410000 */
[----:B------:R-:W-:Y:S01]  /*17d0*/  FMUL.FTZ R12, R17, UR9 ;  /* 0x00000009110c7c20 */ /* 0x000fe20008410000 */
[----:B---3--:R-:W-:Y:S01]  /*17e0*/  FFMA.FTZ R8, R8, UR10, R15 ;  /* 0x0000000a08087c23 */ /* 0x008fe2000801000f */
[----:B------:R-:W-:Y:S01]  /*17f0*/  FMUL.FTZ R22, R22, UR9 ;  /* 0x0000000916167c20 */ /* 0x000fe20008410000 */
[----:B------:R-:W-:Y:S01]  /*1800*/  FFMA.FTZ R10, R10, UR10, R21 ;  /* 0x0000000a0a0a7c23 */ /* 0x000fe20008010015 */
[----:B------:R-:W-:Y:S01]  /*1810*/  FFMA.FTZ R9, R9, UR10, R12 ;  /* 0x0000000a09097c23 */ /* 0x000fe2000801000c */
[----:B------:R-:W-:-:S04]  /*1820*/  IMAD.WIDE R12, R3, 0x10, R6 ;  /* 0x00000010030c7825 */ /* 0x000fc800078e0206 */
[----:B------:R-:W-:Y:S01]  /*1830*/  FFMA.FTZ R11, R11, UR10, R22 ;  /* 0x0000000a0b0b7c23 */ /* 0x000fe20008010016 */
[----:B-1----:R-:W-:-:S04]  /*1840*/  IADD3 R3, PT, PT, R0, R3, RZ ;  /* 0x0000000300037210 */ /* 0x002fc80007ffe0ff */
[----:B------:R0:W-:Y:S01]  /*1850*/  STG.E.128 desc[UR6][R12.64], R8 ;  /* 0x000000080c007986 */ /* 0x0001e2000c101d06 */
[----:B------:R-:W-:-:S04]  /*1860*/  SHF.L.U32 R15, R3, 0x2, RZ ;  /* 0x00000002030f7819 */ /* 0x000fc800000006ff */
[----:B------:R-:W-:-:S13]  /*1870*/  ISETP.GE.AND P0, PT, R15, R2, PT ;  /* 0x000000020f00720c */ /* 0x000fda0003f06270 */
[----:B0-----:R-:W-:Y:S05]  /*1880*/  @!P0 BRA `(.L_x_97) ;  /* 0xfffffffc00a08947 */ /* 0x001fea000383ffff */
[----:B------:R-:W-:Y:S05]  /*1890*/  BRA `(.L_x_87) ;  /* 0x0000000400347947 */ /* 0x000fea0003800000 */
.L_x_96:
[----:B------:R-:W-:-:S07]  /*18a0*/  MOV R16, 0x1 ;  /* 0x0000000100107802 */ /* 0x000fce0000000f00 */
.L_x_99:
[----:B------:R-:W-:-:S06]  /*18b0*/  IMAD.WIDE R12, R3, 0x8, R4 ;  /* 0x00000008030c7825 */ /* 0x000fcc00078e0204 */
[----:B------:R-:W2:Y:S01]  /*18c0*/  LDG.E.64 R12, desc[UR6][R12.64] ;  /* 0x000000060c0c7981 */ /* 0x000ea2000c1e1b00 */
[----:B------:R-:W-:-:S06]  /*18d0*/  IMAD.WIDE R8, R3, 0x10, R18 ;  /* 0x0000001003087825 */ /* 0x000fcc00078e0212 */
[----:B------:R-:W3:Y:S01]  /*18e0*/  LDG.E.128 R8, desc[UR6][R8.64] ;  /* 0x0000000608087981 */ /* 0x000ee2000c1e1d00 */
[----:B------:R-:W-:Y:S01]  /*18f0*/  LOP3.LUT P1, RZ, R16, 0xff, RZ, 0xc0, !PT ;  /* 0x000000ff10ff7812 */ /* 0x000fe2000782c0ff */
[----:B--2---:R-:W-:Y:S01]  /*1900*/  IMAD.MOV.U32 R14, RZ, RZ, R12 ;  /* 0x000000ffff0e7224 */ /* 0x004fe200078e000c */
[--C-:B------:R-:W-:Y:S02]  /*1910*/  SHF.R.U64 R15, R12, 0x10, R13.reuse ;  /* 0x000000100c0f7819 */ /* 0x100fe4000000120d */
[----:B------:R-:W-:Y:S02]  /*1920*/  MOV R17, R13 ;  /* 0x0000000d00117202 */ /* 0x000fe40000000f00 */
[----:B------:R-:W-:Y:S01]  /*1930*/  HADD2.F32 R14, -RZ, R14.H0_H0 ;  /* 0x2000000eff0e7230 */ /* 0x000fe20000004100 */
[----:B------:R-:W-:Y:S01]  /*1940*/  SHF.R.U32.HI R20, RZ, 0x10, R13 ;  /* 0x00000010ff147819 */ /* 0x000fe2000001160d */
[----:B------:R-:W-:Y:S01]  /*1950*/  HADD2.F32 R16, -RZ, R15.H0_H0 ;  /* 0x2000000fff107230 */ /* 0x000fe20000004100 */
[----:B---3--:R-:W-:Y:S01]  /*1960*/  FSETP.NE.FTZ.AND P0, PT, |R8|, +INF , PT ;  /* 0x7f8000000800780b */ /* 0x008fe20003f15200 */
[----:B------:R-:W-:-:S02]  /*1970*/  HADD2.F32 R17, -RZ, R17.H0_H0 ;  /* 0x20000011ff117230 */ /* 0x000fc40000004100 */
[----:B------:R-:W-:Y:S01]  /*1980*/  FMUL.FTZ R15, R14, UR11 ;  /* 0x0000000b0e0f7c20 */ /* 0x000fe20008410000 */
[----:B------:R-:W-:Y:S02]  /*1990*/  HADD2.F32 R13, -RZ, R20.H0_H0 ;  /* 0x20000014ff0d7230 */ /* 0x000fe40000004100 */
[----:B------:R-:W-:Y:S01]  /*19a0*/  FMUL.FTZ R16, R16, UR11 ;  /* 0x0000000b10107c20 */ /* 0x000fe20008410000 */
[----:B------:R-:W-:-:S04]  /*19b0*/  IMAD.WIDE R20, R3, 0x10, R6 ;  /* 0x0000001003147825 */ /* 0x000fc800078e0206 */
[----:B------:R-:W-:Y:S01]  /*19c0*/  FFMA.FTZ R12, R8, UR12, R15 ;  /* 0x0000000c080c7c23 */ /* 0x000fe2000801000f */
[----:B------:R-:W-:Y:S01]  /*19d0*/  FMUL.FTZ R17, R17, UR11 ;  /* 0x0000000b11117c20 */ /* 0x000fe20008410000 */
[----:B------:R-:W-:Y:S01]  /*19e0*/  FMUL.FTZ R8, R13, UR11 ;  /* 0x0000000b0d087c20 */ /* 0x000fe20008410000 */
[----:B------:R-:W-:Y:S01]  /*19f0*/  FFMA.FTZ R13, R9, UR12, R16 ;  /* 0x0000000c090d7c23 */ /* 0x000fe20008010010 */
[----:B------:R-:W-:Y:S01]  /*1a00*/  PLOP3.LUT P0, PT, P1, P0, PT, 0x2f, 0xf2 ;  /* 0x0000000000f2781c */ /* 0x000fe20000f00577 */
[----:B------:R-:W-:Y:S01]  /*1a10*/  FFMA.FTZ R14, R10, UR12, R17 ;  /* 0x0000000c0a0e7c23 */ /* 0x000fe20008010011 */
[----:B------:R-:W-:Y:S01]  /*1a20*/  FFMA.FTZ R15, R11, UR12, R8 ;  /* 0x0000000c0b0f7c23 */ /* 0x000fe20008010008 */
[----:B-1----:R-:W-:Y:S02]  /*1a30*/  IADD3 R3, PT, PT, R0, R3, RZ ;  /* 0x0000000300037210 */ /* 0x002fe40007ffe0ff */
[----:B------:R-:W-:Y:S02]  /*1a40*/  FSETP.NE.FTZ.AND P1, PT, |R10|, +INF , PT ;  /* 0x7f8000000a00780b */ /* 0x000fe40003f35200 */
[----:B------:R0:W-:Y:S01]  /*1a50*/  STG.E.128 desc[UR6][R20.64], R12 ;  /* 0x0000000c14007986 */ /* 0x0001e2000c101d06 */
[----:B------:R-:W-:-:S02]  /*1a60*/  FSETP.EQU.OR P0, PT, |R9|, +INF , P0 ;  /* 0x7f8000000900780b */ /* 0x000fc4000070a600 */
[----:B------:R-:W-:Y:S02]  /*1a70*/  SHF.L.U32 R9, R3, 0x2, RZ ;  /* 0x0000000203097819 */ /* 0x000fe400000006ff */
[----:B------:R-:W-:Y:S02]  /*1a80*/  PLOP3.LUT P0, PT, P0, P1, PT, 0xf2, 0x2f ;  /* 0x00000000002f781c */ /* 0x000fe40000703e72 */
[----:B------:R-:W-:Y:S02]  /*1a90*/  ISETP.GE.AND P1, PT, R9, R2, PT ;  /* 0x000000020900720c */ /* 0x000fe40003f26270 */
[----:B------:R-:W-:-:S04]  /*1aa0*/  FSETP.NE.AND P0, PT, |R11|, +INF , !P0 ;  /* 0x7f8000000b00780b */ /* 0x000fc80004705200 */
[----:B------:R-:W-:-:S07]  /*1ab0*/  SEL R16, RZ, 0x1, !P0 ;  /* 0x00000001ff107807 */ /* 0x000fce0004000000 */
[----:B0-----:R-:W-:Y:S05]  /*1ac0*/  @!P1 BRA `(.L_x_99) ;  /* 0xfffffffc00789947 */ /* 0x001fea000383ffff */
[----:B------:R-:W-:Y:S05]  /*1ad0*/  BRA `(.L_x_87) ;  /* 0x0000000000a47947 */ /* 0x000fea0003800000 */
.L_x_95:
[----:B------:R-:W-:-:S07]  /*1ae0*/  HFMA2 R16, -RZ, RZ, 0, 5.9604644775390625e-08 ;  /* 0x00000001ff107431 */ /* 0x000fce00000001ff */
.L_x_100:
[----:B------:R-:W-:-:S04]  /*1af0*/  IMAD.WIDE R12, R3, 0x8, R4 ;  /* 0x00000008030c7825 */ /* 0x000fc800078e0204 */
[----:B------:R-:W-:Y:S02]  /*1b00*/  IMAD.WIDE R8, R3, 0x10, R18 ;  /* 0x0000001003087825 */ /* 0x000fe400078e0212 */
[----:B------:R-:W2:Y:S04]  /*1b10*/  LDG.E.64 R12, desc[UR6][R12.64] ;  /* 0x000000060c0c7981 */ /* 0x000ea8000c1e1b00 */
[----:B------:R-:W3:Y:S01]  /*1b20*/  LDG.E.128 R8, desc[UR6][R8.64] ;  /* 0x0000000608087981 */ /* 0x000ee2000c1e1d00 */
[----:B------:R-:W-:Y:S01]  /*1b30*/  LOP3.LUT P1, RZ, R16, 0xff, RZ, 0xc0, !PT ;  /* 0x000000ff10ff7812 */ /* 0x000fe2000782c0ff */
[----:B--2---:R-:W-:Y:S01]  /*1b40*/  IMAD.MOV.U32 R14, RZ, RZ, R12 ;  /* 0x000000ffff0e7224 */ /* 0x004fe200078e000c */
[--C-:B------:R-:W-:Y:S02]  /*1b50*/  SHF.R.U64 R15, R12, 0x10, R13.reuse ;  /* 0x000000100c0f7819 */ /* 0x100fe4000000120d */
[----:B------:R-:W-:-:S02]  /*1b60*/  SHF.R.U32.HI R12, RZ, 0x10, R13 ;  /* 0x00000010ff0c7819 */ /* 0x000fc4000001160d */
[----:B---3--:R-:W-:Y:S01]  /*1b70*/  FSETP.NE.FTZ.AND P0, PT, |R8|, +INF , PT ;  /* 0x7f8000000800780b */ /* 0x008fe20003f15200 */
[----:B------:R-:W-:Y:S01]  /*1b80*/  HADD2.F32 R16, -RZ, R14.H0_H0 ;  /* 0x2000000eff107230 */ /* 0x000fe20000004100 */
[----:B------:R-:W-:Y:S01]  /*1b90*/  MOV R14, R13 ;  /* 0x0000000d000e7202 */ /* 0x000fe20000000f00 */
[----:B------:R-:W-:Y:S01]  /*1ba0*/  HADD2.F32 R15, -RZ, R15.H0_H0 ;  /* 0x2000000fff0f7230 */ /* 0x000fe20000004100 */
[----:B------:R-:W-:Y:S01]  /*1bb0*/  PLOP3.LUT P0, PT, P1, P0, PT, 0x2f, 0xf2 ;  /* 0x0000000000f2781c */ /* 0x000fe20000f00577 */
[----:B------:R-:W-:Y:S01]  /*1bc0*/  HADD2.F32 R20, -RZ, R12.H0_H0 ;  /* 0x2000000cff147230 */ /* 0x000fe20000004100 */
[----:B------:R-:W-:Y:S01]  /*1bd0*/  FSETP.NE.FTZ.AND P1, PT, |R9|, +INF , PT ;  /* 0x7f8000000900780b */ /* 0x000fe20003f35200 */
[----:B------:R-:W-:Y:S01]  /*1be0*/  HADD2.F32 R17, -RZ, R14.H0_H0 ;  /* 0x2000000eff117230 */ /* 0x000fe20000004100 */
[C---:B------:R-:W-:Y:S01]  /*1bf0*/  FSETP.EQU.OR P0, PT, |R16|.reuse, +INF , P0 ;  /* 0x7f8000001000780b */ /* 0x040fe2000070a600 */
[----:B------:R-:W-:Y:S01]  /*1c00*/  FMUL.FTZ R13, R16, UR13 ;  /* 0x0000000d100d7c20 */ /* 0x000fe20008410000 */
[----:B------:R-:W-:Y:S01]  /*1c10*/  FMUL.FTZ R14, R15, UR13 ;  /* 0x0000000d0f0e7c20 */ /* 0x000fe20008410000 */
[----:B------:R-:W-:Y:S01]  /*1c20*/  FMUL.FTZ R16, R20, UR13 ;  /* 0x0000000d14107c20 */ /* 0x000fe20008410000 */
[----:B------:R-:W-:Y:S01]  /*1c30*/  PLOP3.LUT P0, PT, P0, P1, PT, 0xf2, 0x2f ;  /* 0x00000000002f781c */ /* 0x000fe20000703e72 */
[----:B------:R-:W-:Y:S01]  /*1c40*/  FFMA.FTZ R12, R8, UR14, R13 ;  /* 0x0000000e080c7c23 */ /* 0x000fe2000801000d */
[----:B------:R-:W-:Y:S01]  /*1c50*/  FSETP.NE.FTZ.AND P1, PT, |R10|, +INF , PT ;  /* 0x7f8000000a00780b */ /* 0x000fe20003f35200 */
[----:B------:R-:W-:Y:S01]  /*1c60*/  FFMA.FTZ R13, R9, UR14, R14 ;  /* 0x0000000e090d7c23 */ /* 0x000fe2000801000e */
[----:B------:R-:W-:Y:S01]  /*1c70*/  FSETP.EQU.OR P0, PT, |R15|, +INF , P0 ;  /* 0x7f8000000f00780b */ /* 0x000fe2000070a600 */
[----:B------:R-:W-:Y:S01]  /*1c80*/  FMUL.FTZ R15, R17, UR13 ;  /* 0x0000000d110f7c20 */ /* 0x000fe20008410000 */
[----:B------:R-:W-:Y:S01]  /*1c90*/  IMAD.WIDE R8, R3, 0x10, R6 ;  /* 0x0000001003087825 */ /* 0x000fe200078e0206 */
[----:B-1----:R-:W-:-:S03]  /*1ca0*/  IADD3 R3, PT, PT, R0, R3, RZ ;  /* 0x0000000300037210 */ /* 0x002fc60007ffe0ff */
[----:B------:R-:W-:Y:S01]  /*1cb0*/  FFMA.FTZ R14, R10, UR14, R15 ;  /* 0x0000000e0a0e7c23 */ /* 0x000fe2000801000f */
[C---:B------:R-:W-:Y:S01]  /*1cc0*/  FFMA.FTZ R15, R11.reuse, UR14, R16 ;  /* 0x0000000e0b0f7c23 */ /* 0x040fe20008010010 */
[----:B------:R-:W-:Y:S02]  /*1cd0*/  PLOP3.LUT P0, PT, P0, P1, PT, 0xf2, 0x2f ;  /* 0x00000000002f781c */ /* 0x000fe40000703e72 */
        /* <DEDUP_REMOVED lines=9> */
.L_x_87:
[----:B------:R-:W-:Y:S05]  /*1d70*/  BSYNC.RECONVERGENT B0 ;  /* 0x0000000000007941 */ /* 0x000fea0003800200 */
.L_x_85:
[----:B------:R-:W-:-:S04]  /*1d80*/  PRMT R0, R16, 0x9910, RZ ;  /* 0x0000991010007816 */ /* 0x000fc800000000ff */
[----:B------:R-:W-:-:S13]  /*1d90*/  ISETP.NE.AND P0, PT, R0, RZ, PT ;  /* 0x000000ff0000720c */ /* 0x000fda0003f05270 */
[----:B------:R-:W-:Y:S05]  /*1da0*/  @P0 EXIT ;  /* 0x000000000000094d */ /* 0x000fea0003800000 */
[----:B------:R-:W0:Y:S01]  /*1db0*/  LDC.64 R2, c[0x0][0x388] ;  /* 0x0000e200ff027b82 */ /* 0x000e220000000a00 */
[----:B------:R-:W-:-:S05]  /*1dc0*/  HFMA2 R5, -RZ, RZ, 0, 5.9604644775390625e-08 ;  /* 0x00000001ff057431 */ /* 0x000fca00000001ff */
[----:B0-----:R-:W-:Y:S01]  /*1dd0*/  STG.E.STRONG.SYS desc[UR6][R2.64], R5 ;  /* 0x0000000502007986 */ /* 0x001fe2000c115906 */
[----:B------:R-:W-:Y:S05]  /*1de0*/  EXIT ;  /* 0x000000000000794d */ /* 0x000fea0003800000 */
.L_x_101:
        /* <DEDUP_REMOVED lines=9> */
.L_x_141:


//--------------------- .text._Z25multi_tensor_apply_kernelI18TensorListMetadataILi3EE12AxpbyFunctorIffN3c104HalfEEJffiEEvlPViT_T0_DpT1_ --------------------------
	.section	.text._Z25multi_tensor_apply_kernelI18TensorListMetadataILi3EE12AxpbyFunctorIffN3c104HalfEEJffiEEvlPViT_T0_DpT1_,"ax",@progbits
	.align	128
        .global         _Z25multi_tensor_apply_kernelI18TensorListMetadataILi3EE12AxpbyFunctorIffN3c104HalfEEJffiEEvlPViT_T0_DpT1_
        .type           _Z25multi_tensor_apply_kernelI18TensorListMetadataILi3EE12AxpbyFunctorIffN3c104HalfEEJffiEEvlPViT_T0_DpT1_,@function
        .size           _Z25multi_tensor_apply_kernelI18TensorListMetadataILi3EE12AxpbyFunctorIffN3c104HalfEEJffiEEvlPViT_T0_DpT1_,(.L_x_142 - _Z25multi_tensor_apply_kernelI18TensorListMetadataILi3EE12AxpbyFunctorIffN3c104HalfEEJffiEEvlPViT_T0_DpT1_)
        .other          _Z25multi_tensor_apply_kernelI18TensorListMetadataILi3EE12AxpbyFunctorIffN3c104HalfEEJffiEEvlPViT_T0_DpT1_,@"STO_CUDA_ENTRY STV_DEFAULT"
_Z25multi_tensor_apply_kernelI18TensorListMetadataILi3EE12AxpbyFunctorIffN3c104HalfEEJffiEEvlPViT_T0_DpT1_:
.text._Z25multi_tensor_apply_kernelI18TensorListMetadataILi3EE12AxpbyFunctorIffN3c104HalfEEJffiEEvlPViT_T0_DpT1_:
[----:B------:R-:W-:Y:S01]  /*0000*/  LDC R1, c[0x0][0x37c] ;  /* 0x0000df00ff017b82 */ /* 0x000fe20000000800 */
[----:B------:R-:W0:Y:S01]  /*0010*/  S2R R5, SR_CTAID.X ;  /* 0x0000000000057919 */ /* 0x000e220000002500 */
[----:B------:R-:W-:-:S06]  /*0020*/  IMAD.MOV.U32 R7, RZ, RZ, 0x10 ;  /* 0x00000010ff077424 */ /* 0x000fcc00078e00ff */
[----:B------:R-:W1:Y:S01]  /*0030*/  LDC R3, c[0x0][0x380] ;  /* 0x0000e000ff037b82 */ /* 0x000e620000000800 */
[----:B------:R-:W2:Y:S01]  /*0040*/  LDCU.64 UR6, c[0x0][0x358] ;  /* 0x00006b00ff0677ac */ /* 0x000ea20008000a00 */
[----:B------:R-:W-:Y:S06]  /*0050*/  BSSY.RECONVERGENT B0, `(.L_x_102) ;  /* 0x00001d4000007945 */ /* 0x000fec0003800200 */
[----:B0-----:R-:W0:Y:S01]  /*0060*/  LDC.U8 R0, c[0x0][R5+0x990] ;  /* 0x0002640005007b82 */ /* 0x001e220000000000 */
[----:B------:R-:W-:-:S04]  /*0070*/  VIADD R2, R5, 0x10 ;  /* 0x0000001005027836 */ /* 0x000fc80000000000 */
[----:B------:R-:W-:-:S06]  /*0080*/  IMAD R2, R5, 0x3, R2 ;  /* 0x0000000305027824 */ /* 0x000fcc00078e0202 */
        /* <DEDUP_REMOVED lines=36> */
.L_x_108:
[----:B-1----:R-:W-:Y:S01]  /*02d0*/  IADD3 R9, PT, PT, R2, UR4, RZ ;  /* 0x0000000402097c10 */ /* 0x002fe2000fffe0ff */
[----:B------:R-:W-:-:S03]  /*02e0*/  HFMA2 R5, -RZ, RZ, 0, 0 ;  /* 0x00000000ff057431 */ /* 0x000fc600000001ff */
[C---:B------:R-:W-:Y:S01]  /*02f0*/  ISETP.GE.AND P0, PT, R9.reuse, R0, PT ;  /* 0x000000000900720c */ /* 0x040fe20003f06270 */
[----:B------:R-:W-:-:S04]  /*0300*/  VIADD R29, R9, UR5 ;  /* 0x00000005091d7c36 */ /* 0x000fc80008000000 */
[C---:B------:R-:W-:Y:S01]  /*0310*/  VIADD R23, R29.reuse, UR5 ;  /* 0x000000051d177c36 */ /* 0x040fe20008000000 */
[----:B------:R-:W-:-:S04]  /*0320*/  ISETP.GE.AND P4, PT, R29, R0, PT ;  /* 0x000000001d00720c */ /* 0x000fc80003f86270 */
[C---:B------:R-:W-:Y:S02]  /*0330*/  IADD3 R11, PT, PT, R23.reuse, UR5, RZ ;  /* 0x00000005170b7c10 */ /* 0x040fe4000fffe0ff */
[-C--:B------:R-:W-:Y:S01]  /*0340*/  ISETP.GE.AND P3, PT, R23, R0.reuse, PT ;  /* 0x000000001700720c */ /* 0x080fe20003f66270 */
[----:B------:R-:W-:Y:S01]  /*0350*/  IMAD.MOV.U32 R8, RZ, RZ, RZ ;  /* 0x000000ffff087224 */ /* 0x000fe200078e00ff */
[----:B------:R-:W-:Y:S01]  /*0360*/  ISETP.GE.AND P2, PT, R11, R0, PT ;  /* 0x000000000b00720c */ /* 0x000fe20003f46270 */
[----:B------:R-:W-:Y:S02]  /*0370*/  IMAD.MOV.U32 R22, RZ, RZ, RZ ;  /* 0x000000ffff167224 */ /* 0x000fe400078e00ff */
[----:B------:R-:W-:-:S04]  /*0380*/  @!P0 IMAD.WIDE R24, R9, 0x4, R18 ;  /* 0x0000000409188825 */ /* 0x000fc800078e0212 */
[----:B------:R-:W-:Y:S01]  /*0390*/  @!P0 IMAD.WIDE R20, R9, 0x4, R16 ;  /* 0x0000000409148825 */ /* 0x000fe200078e0210 */
[----:B------:R-:W-:Y:S01]  /*03a0*/  MOV R3, RZ ;  /* 0x000000ff00037202 */ /* 0x000fe20000000f00 */
[----:B------:R1:W2:Y:S02]  /*03b0*/  @!P0 LDG.E R5, desc[UR6][R24.64] ;  /* 0x0000000618058981 */ /* 0x0002a4000c1e1900 */
[----:B------:R-:W-:-:S04]  /*03c0*/  @!P4 IMAD.WIDE R14, R29, 0x4, R18 ;  /* 0x000000041d0ec825 */ /* 0x000fc800078e0212 */
[----:B------:R-:W-:Y:S01]  /*03d0*/  HFMA2 R10, -RZ, RZ, 0, 0 ;  /* 0x00000000ff0a7431 */ /* 0x000fe200000001ff */
[----:B------:R-:W0:Y:S01]  /*03e0*/  @!P0 LDG.E R8, desc[UR6][R20.64] ;  /* 0x0000000614088981 */ /* 0x000e22000c1e1900 */
[----:B------:R-:W-:-:S03]  /*03f0*/  @!P4 IMAD.WIDE R12, R29, 0x4, R16 ;  /* 0x000000041d0cc825 */ /* 0x000fc600078e0210 */
[----:B------:R3:W4:Y:S01]  /*0400*/  @!P4 LDG.E R22, desc[UR6][R14.64] ;  /* 0x000000060e16c981 */ /* 0x000722000c1e1900 */
[----:B------:R-:W-:Y:S02]  /*0410*/  IMAD.MOV.U32 R28, RZ, RZ, RZ ;  /* 0x000000ffff1c7224 */ /* 0x000fe400078e00ff */
[--C-:B-1----:R-:W-:Y:S01]  /*0420*/  @!P3 IMAD.WIDE R24, R23, 0x4, R16.reuse ;  /* 0x000000041718b825 */ /* 0x102fe200078e0210 */
[----:B------:R1:W5:Y:S03]  /*0430*/  @!P4 LDG.E R3, desc[UR6][R12.64] ;  /* 0x000000060c03c981 */ /* 0x000366000c1e1900 */
[----:B------:R-:W-:Y:S01]  /*0440*/  @!P2 IMAD.WIDE R26, R11, 0x4, R16 ;  /* 0x000000040b1aa825 */ /* 0x000fe200078e0210 */
[----:B------:R-:W4:Y:S01]  /*0450*/  @!P3 LDG.E R28, desc[UR6][R24.64] ;  /* 0x00000006181cb981 */ /* 0x000f22000c1e1900 */
[----:B---3--:R-:W-:Y:S02]  /*0460*/  CS2R R14, SRZ ;  /* 0x00000000000e7805 */ /* 0x008fe4000001ff00 */
[----:B------:R-:W-:-:S04]  /*0470*/  @!P3 IMAD.WIDE R20, R23, 0x4, R18 ;  /* 0x000000041714b825 */ /* 0x000fc800078e0212 */
[----:B-1----:R-:W-:Y:S01]  /*0480*/  @!P2 IMAD.WIDE R12, R11, 0x4, R18 ;  /* 0x000000040b0ca825 */ /* 0x002fe200078e0212 */
[----:B------:R-:W3:Y:S04]  /*0490*/  @!P2 LDG.E R14, desc[UR6][R26.64] ;  /* 0x000000061a0ea981 */ /* 0x000ee8000c1e1900 */
[----:B------:R5:W3:Y:S04]  /*04a0*/  @!P3 LDG.E R10, desc[UR6][R20.64] ;  /* 0x00000006140ab981 */ /* 0x000ae8000c1e1900 */
[----:B------:R3:W3:Y:S01]  /*04b0*/  @!P2 LDG.E R15, desc[UR6][R12.64] ;  /* 0x000000060c0fa981 */ /* 0x0006e2000c1e1900 */
[----:B------:R-:W-:-:S02]  /*04c0*/  LOP3.LUT P0, RZ, R4, 0xff, RZ, 0xc0, !PT ;  /* 0x000000ff04ff7812 */ /* 0x000fc4000780c0ff */
[----:B------:R-:W-:Y:S01]  /*04d0*/  ISETP.GE.AND P1, PT, R9, R0, PT ;  /* 0x000000000900720c */ /* 0x000fe20003f26270 */
[----:B------:R-:W-:Y:S01]  /*04e0*/  ULEA UR4, UR5, UR4, 0x2 ;  /* 0x0000000405047291 */ /* 0x000fe2000f8e10ff */
[----:B0-----:R-:W-:-:S04]  /*04f0*/  FMUL.FTZ R4, R8, UR8 ;  /* 0x0000000808047c20 */ /* 0x001fc80008410000 */
[----:B--2---:R-:W-:Y:S01]  /*0500*/  FFMA.FTZ R4, R5, UR9, R4 ;  /* 0x0000000905047c23 */ /* 0x004fe20008010004 */
[----:B-----5:R-:W-:-:S04]  /*0510*/  FMUL.FTZ R21, R3, UR8 ;  /* 0x0000000803157c20 */ /* 0x020fc80008410000 */
[----:B------:R-:W-:Y:S01]  /*0520*/  F2FP.F16.F32.PACK_AB R4, RZ, R4 ;  /* 0x00000004ff04723e */ /* 0x000fe200000000ff */
[----:B----4-:R-:W-:Y:S01]  /*0530*/  FMUL.FTZ R20, R28, UR8 ;  /* 0x000000081c147c20 */ /* 0x010fe20008410000 */
[----:B------:R-:W-:Y:S01]  /*0540*/  FFMA.FTZ R5, R22, UR9, R21 ;  /* 0x0000000916057c23 */ /* 0x000fe20008010015 */
[----:B------:R-:W-:Y:S01]  /*0550*/  FSETP.NE.FTZ.AND P5, PT, |R8|, +INF , PT ;  /* 0x7f8000000800780b */ /* 0x000fe20003fb5200 */
[----:B---3--:R-:W-:Y:S01]  /*0560*/  FMUL.FTZ R12, R14, UR8 ;  /* 0x000000080e0c7c20 */ /* 0x008fe20008410000 */
[----:B------:R-:W-:-:S04]  /*0570*/  @!P1 IMAD.WIDE R8, R9, 0x2, R6 ;  /* 0x0000000209089825 */ /* 0x000fc800078e0206 */
[----:B------:R-:W-:Y:S01]  /*0580*/  FFMA.FTZ R10, R10, UR9, R20 ;  /* 0x000000090a0a7c23 */ /* 0x000fe20008010014 */
[----:B------:R-:W-:Y:S01]  /*0590*/  @!P3 IMAD.WIDE R20, R23, 0x2, R6 ;  /* 0x000000021714b825 */ /* 0x000fe200078e0206 */
[----:B------:R-:W-:-:S03]  /*05a0*/  PRMT R23, R4, 0x7610, R23 ;  /* 0x0000761004177816 */ /* 0x000fc60000000017 */
[----:B------:R-:W-:Y:S01]  /*05b0*/  FFMA.FTZ R22, R15, UR9, R12 ;  /* 0x000000090f167c23 */ /* 0x000fe2000801000c */
        /* <DEDUP_REMOVED lines=18> */
.L_x_107:
[----:B------:R-:W0:Y:S01]  /*06e0*/  LDCU UR8, c[0x0][0xfe0] ;  /* 0x0001fc00ff0877ac */ /* 0x000e220008000800 */
[----:B------:R-:W2:Y:S01]  /*06f0*/  LDCU UR9, c[0x0][0xfdc] ;  /* 0x0001fb80ff0977ac */ /* 0x000ea20008000800 */
[----:B------:R-:W-:-:S05]  /*0700*/  UMOV UR4, URZ ;  /* 0x000000ff00047c82 */ /* 0x000fca0008000000 */
.L_x_109:
[----:B-1----:R-:W-:Y:S01]  /*0710*/  IADD3 R5, PT, PT, R2, UR4, RZ ;  /* 0x0000000402057c10 */ /* 0x002fe2000fffe0ff */
[----:B------:R-:W-:Y:S01]  /*0720*/  IMAD.MOV.U32 R24, RZ, RZ, RZ ;  /* 0x000000ffff187224 */ /* 0x000fe200078e00ff */
[----:B------:R-:W-:Y:S01]  /*0730*/  CS2R R28, SRZ ;  /* 0x00000000001c7805 */ /* 0x000fe2000001ff00 */
[----:B------:R-:W-:Y:S01]  /*0740*/  IMAD.MOV.U32 R26, RZ, RZ, RZ ;  /* 0x000000ffff1a7224 */ /* 0x000fe200078e00ff */
[C---:B------:R-:W-:Y:S01]  /*0750*/  ISETP.GE.AND P0, PT, R5.reuse, R0, PT ;  /* 0x000000000500720c */ /* 0x040fe20003f06270 */
[----:B------:R-:W-:-:S05]  /*0760*/  VIADD R3, R5, UR5 ;  /* 0x0000000505037c36 */ /* 0x000fca0008000000 */
[C---:B------:R-:W-:Y:S02]  /*0770*/  ISETP.GE.AND P1, PT, R3.reuse, R0, PT ;  /* 0x000000000300720c */ /* 0x040fe40003f26270 */
[----:B------:R-:W-:-:S04]  /*0780*/  IADD3 R27, PT, PT, R3, UR5, RZ ;  /* 0x00000005031b7c10 */ /* 0x000fc8000fffe0ff */
[----:B------:R-:W-:Y:S01]  /*0790*/  IADD3 R25, PT, PT, R27, UR5, RZ ;  /* 0x000000051b197c10 */ /* 0x000fe2000fffe0ff */
[----:B------:R-:W-:Y:S01]  /*07a0*/  @!P0 IMAD.WIDE R10, R5, 0x4, R16 ;  /* 0x00000004050a8825 */ /* 0x000fe200078e0210 */
[-C--:B------:R-:W-:Y:S02]  /*07b0*/  ISETP.GE.AND P2, PT, R27, R0.reuse, PT ;  /* 0x000000001b00720c */ /* 0x080fe40003f46270 */
[----:B------:R-:W-:Y:S01]  /*07c0*/  ISETP.GE.AND P3, PT, R25, R0, PT ;  /* 0x000000001900720c */ /* 0x000fe20003f66270 */
[----:B------:R-:W-:Y:S01]  /*07d0*/  @!P0 IMAD.WIDE R8, R5, 0x4, R18 ;  /* 0x0000000405088825 */ /* 0x000fe200078e0212 */
[----:B------:R-:W0:Y:S03]  /*07e0*/  @!P0 LDG.E R28, desc[UR6][R10.64] ;  /* 0x000000060a1c8981 */ /* 0x000e26000c1e1900 */
[C---:B------:R-:W-:Y:S01]  /*07f0*/  @!P1 IMAD.WIDE R12, R3.reuse, 0x4, R16 ;  /* 0x00000004030c9825 */ /* 0x040fe200078e0210 */
[----:B------:R-:W2:Y:S04]  /*0800*/  @!P0 LDG.E R26, desc[UR6][R8.64] ;  /* 0x00000006081a8981 */ /* 0x000ea8000c1e1900 */
[----:B------:R1:W3:Y:S01]  /*0810*/  @!P1 LDG.E R24, desc[UR6][R12.64] ;  /* 0x000000060c189981 */ /* 0x0002e2000c1e1900 */
[----:B------:R-:W-:-:S04]  /*0820*/  @!P1 IMAD.WIDE R14, R3, 0x4, R18 ;  /* 0x00000004030e9825 */ /* 0x000fc800078e0212 */
[----:B------:R-:W-:Y:S01]  /*0830*/  @!P2 IMAD.WIDE R20, R27, 0x4, R16 ;  /* 0x000000041b14a825 */ /* 0x000fe200078e0210 */
[----:B-1----:R-:W-:-:S03]  /*0840*/  CS2R R12, SRZ ;  /* 0x00000000000c7805 */ /* 0x002fc6000001ff00 */
[----:B------:R-:W-:-:S03]  /*0850*/  @!P3 IMAD.WIDE R22, R25, 0x4, R16 ;  /* 0x000000041916b825 */ /* 0x000fc600078e0210 */
[----:B------:R1:W4:Y:S01]  /*0860*/  @!P1 LDG.E R13, desc[UR6][R14.64] ;  /* 0x000000060e0d9981 */ /* 0x000322000c1e1900 */
[----:B------:R-:W-:-:S03]  /*0870*/  @!P2 IMAD.WIDE R10, R27, 0x4, R18 ;  /* 0x000000041b0aa825 */ /* 0x000fc600078e0212 */
[----:B------:R-:W5:Y:S01]  /*0880*/  @!P2 LDG.E R12, desc[UR6][R20.64] ;  /* 0x00000006140ca981 */ /* 0x000f62000c1e1900 */
[----:B------:R-:W-:-:S03]  /*0890*/  @!P3 IMAD.WIDE R8, R25, 0x4, R18 ;  /* 0x000000041908b825 */ /* 0x000fc600078e0212 */
[----:B------:R-:W5:Y:S01]  /*08a0*/  @!P3 LDG.E R29, desc[UR6][R22.64] ;  /* 0x00000006161db981 */ /* 0x000f62000c1e1900 */
[----:B-1----:R-:W-:-:S06]  /*08b0*/  CS2R R14, SRZ ;  /* 0x00000000000e7805 */ /* 0x002fcc000001ff00 */
[----:B------:R1:W5:Y:S04]  /*08c0*/  @!P2 LDG.E R15, desc[UR6][R10.64] ;  /* 0x000000060a0fa981 */ /* 0x000368000c1e1900 */
[----:B------:R1:W5:Y:S02]  /*08d0*/  @!P3 LDG.E R14, desc[UR6][R8.64] ;  /* 0x00000006080eb981 */ /* 0x000364000c1e1900 */
[----:B-1----:R-:W-:-:S04]  /*08e0*/  @!P1 IMAD.WIDE R10, R3, 0x2, R6 ;  /* 0x00000002030a9825 */ /* 0x002fc800078e0206 */
[----:B------:R-:W-:Y:S01]  /*08f0*/  @!P0 IMAD.WIDE R8, R5, 0x2, R6 ;  /* 0x0000000205088825 */ /* 0x000fe200078e0206 */
[----:B------:R-:W-:-:S03]  /*0900*/  ULEA UR4, UR5, UR4, 0x2 ;  /* 0x0000000405047291 */ /* 0x000fc6000f8e10ff */
[----:B0-----:R-:W-:-:S04]  /*0910*/  FMUL.FTZ R28, R28, UR8 ;  /* 0x000000081c1c7c20 */ /* 0x001fc80008410000 */
[----:B--2---:R-:W-:Y:S01]  /*0920*/  FFMA.FTZ R26, R26, UR9, R28 ;  /* 0x000000091a1a7c23 */ /* 0x004fe2000801001c */
[----:B---3--:R-:W-:-:S04]  /*0930*/  FMUL.FTZ R24, R24, UR8 ;  /* 0x0000000818187c20 */ /* 0x008fc80008410000 */
[----:B------:R-:W-:-:S05]  /*0940*/  F2FP.F16.F32.PACK_AB R26, RZ, R26 ;  /* 0x0000001aff1a723e */ /* 0x000fca00000000ff */
[----:B------:R3:W-:Y:S01]  /*0950*/  @!P0 STG.E.U16 desc[UR6][R8.64], R26 ;  /* 0x0000001a08008986 */ /* 0x0007e2000c101506 */
[----:B----4-:R-:W-:Y:S01]  /*0960*/  FFMA.FTZ R13, R13, UR9, R24 ;  /* 0x000000090d0d7c23 */ /* 0x010fe20008010018 */
[----:B-----5:R-:W-:Y:S01]  /*0970*/  FMUL.FTZ R12, R12, UR8 ;  /* 0x000000080c0c7c20 */ /* 0x020fe20008410000 */
[----:B------:R-:W-:-:S03]  /*0980*/  FMUL.FTZ R29, R29, UR8 ;  /* 0x000000081d1d7c20 */ /* 0x000fc60008410000 */
[----:B------:R-:W-:Y:S01]  /*0990*/  F2FP.F16.F32.PACK_AB R20, RZ, R13 ;  /* 0x0000000dff14723e */ /* 0x000fe200000000ff */
[----:B------:R-:W-:Y:S01]  /*09a0*/  FFMA.FTZ R12, R15, UR9, R12 ;  /* 0x000000090f0c7c23 */ /* 0x000fe2000801000c */
[----:B------:R-:W-:-:S04]  /*09b0*/  FFMA.FTZ R14, R14, UR9, R29 ;  /* 0x000000090e0e7c23 */ /* 0x000fc8000801001d */
[----:B------:R-:W-:Y:S01]  /*09c0*/  F2FP.F16.F32.PACK_AB R21, RZ, R12 ;  /* 0x0000000cff15723e */ /* 0x000fe200000000ff */
[----:B------:R-:W-:Y:S01]  /*09d0*/  @!P2 IMAD.WIDE R12, R27, 0x2, R6 ;  /* 0x000000021b0ca825 */ /* 0x000fe200078e0206 */
[----:B------:R-:W-:-:S03]  /*09e0*/  F2FP.F16.F32.PACK_AB R22, RZ, R14 ;  /* 0x0000000eff16723e */ /* 0x000fc600000000ff */
[----:B------:R-:W-:Y:S01]  /*09f0*/  @!P3 IMAD.WIDE R14, R25, 0x2, R6 ;  /* 0x00000002190eb825 */ /* 0x000fe200078e0206 */
[----:B------:R3:W-:Y:S04]  /*0a00*/  @!P1 STG.E.U16 desc[UR6][R10.64], R20 ;  /* 0x000000140a009986 */ /* 0x0007e8000c101506 */
[----:B------:R3:W-:Y:S04]  /*0a10*/  @!P2 STG.E.U16 desc[UR6][R12.64], R21 ;  /* 0x000000150c00a986 */ /* 0x0007e8000c101506 */
[----:B------:R3:W-:Y:S01]  /*0a20*/  @!P3 STG.E.U16 desc[UR6][R14.64], R22 ;  /* 0x000000160e00b986 */ /* 0x0007e2000c101506 */
[----:B------:R-:W-:-:S13]  /*0a30*/  ISETP.LE.AND P0, PT, R0, UR4, PT ;  /* 0x0000000400007c0c */ /* 0x000fda000bf03270 */
[----:B---3--:R-:W-:Y:S05]  /*0a40*/  @!P0 BRA `(.L_x_109) ;  /* 0xfffffffc00308947 */ /* 0x008fea000383ffff */
[----:B------:R-:W-:Y:S05]  /*0a50*/  BRA `(.L_x_104) ;  /* 0x0000001000cc7947 */ /* 0x000fea0003800000 */
.L_x_106:
[----:B------:R-:W-:Y:S01]  /*0a60*/  HFMA2 R4, -RZ, RZ, 0, 5.9604644775390625e-08 ;  /* 0x00000001ff047431 */ /* 0x000fe200000001ff */
[----:B------:R-:W0:Y:S01]  /*0a70*/  LDCU UR8, c[0x0][0xfe0] ;  /* 0x0001fc00ff0877ac */ /* 0x000e220008000800 */
[----:B------:R-:W2:Y:S01]  /*0a80*/  LDCU UR9, c[0x0][0xfdc] ;  /* 0x0001fb80ff0977ac */ /* 0x000ea20008000800 */
[----:B------:R-:W-:-:S05]  /*0a90*/  UMOV UR4, URZ ;  /* 0x000000ff00047c82 */ /* 0x000fca0008000000 */
.L_x_110:
[----:B-1----:R-:W-:Y:S02]  /*0aa0*/  VIADD R9, R2, UR4 ;  /* 0x0000000402097c36 */ /* 0x002fe40008000000 */
[----:B------:R-:W-:-:S03]  /*0ab0*/  IMAD.MOV.U32 R8, RZ, RZ, RZ ;  /* 0x000000ffff087224 */ /* 0x000fc600078e00ff */
[C---:B------:R-:W-:Y:S02]  /*0ac0*/  IADD3 R29, PT, PT, R9.reuse, UR5, RZ ;  /* 0x00000005091d7c10 */ /* 0x040fe4000fffe0ff */
[-C--:B------:R-:W-:Y:S02]  /*0ad0*/  ISETP.GE.AND P0, PT, R9, R0.reuse, PT ;  /* 0x000000000900720c */ /* 0x080fe40003f06270 */
[C---:B------:R-:W-:Y:S02]  /*0ae0*/  IADD3 R23, PT, PT, R29.reuse, UR5, RZ ;  /* 0x000000051d177c10 */ /* 0x040fe4000fffe0ff */
[-C--:B------:R-:W-:Y:S02]  /*0af0*/  ISETP.GE.AND P4, PT, R29, R0.reuse, PT ;  /* 0x000000001d00720c */ /* 0x080fe40003f86270 */
[C---:B------:R-:W-:Y:S01]  /*0b00*/  ISETP.GE.AND P3, PT, R23.reuse, R0, PT ;  /* 0x000000001700720c */ /* 0x040fe20003f66270 */
[----:B------:R-:W-:Y:S01]  /*0b10*/  VIADD R11, R23, UR5 ;  /* 0x00000005170b7c36 */ /* 0x000fe20008000000 */
[----:B------:R-:W-:-:S04]  /*0b20*/  MOV R10, RZ ;  /* 0x000000ff000a7202 */ /* 0x000fc80000000f00 */
[----:B------:R-:W-:Y:S01]  /*0b30*/  ISETP.GE.AND P2, PT, R11, R0, PT ;  /* 0x000000000b00720c */ /* 0x000fe20003f46270 */
[----:B------:R-:W-:Y:S01]  /*0b40*/  @!P0 IMAD.WIDE R24, R9, 0x4, R18 ;  /* 0x0000000409188825 */ /* 0x000fe200078e0212 */
[----:B------:R-:W-:-:S03]  /*0b50*/  MOV R22, RZ ;  /* 0x000000ff00167202 */ /* 0x000fc60000000f00 */
[--C-:B------:R-:W-:Y:S01]  /*0b60*/  @!P4 IMAD.WIDE R14, R29, 0x4, R16.reuse ;  /* 0x000000041d0ec825 */ /* 0x100fe200078e0210 */
[----:B------:R1:W2:Y:S03]  /*0b70*/  @!P0 LDG.E R8, desc[UR6][R24.64] ;  /* 0x0000000618088981 */ /* 0x0002a6000c1e1900 */
[----:B------:R-:W-:Y:S01]  /*0b80*/  @!P0 IMAD.WIDE R20, R9, 0x4, R16 ;  /* 0x0000000409148825 */ /* 0x000fe200078e0210 */
[----:B------:R3:W4:Y:S03]  /*0b90*/  @!P4 LDG.E R10, desc[UR6][R14.64] ;  /* 0x000000060e0ac981 */ /* 0x000726000c1e1900 */
[----:B------:R-:W-:Y:S01]  /*0ba0*/  IMAD.MOV.U32 R5, RZ, RZ, RZ ;  /* 0x000000ffff057224 */ /* 0x000fe200078e00ff */
[----:B------:R5:W0:Y:S01]  /*0bb0*/  @!P0 LDG.E R22, desc[UR6][R20.64] ;  /* 0x0000000614168981 */ /* 0x000a22000c1e1900 */
[----:B------:R-:W-:-:S04]  /*0bc0*/  @!P4 IMAD.WIDE R12, R29, 0x4, R18 ;  /* 0x000000041d0cc825 */ /* 0x000fc800078e0212 */
[--C-:B-1----:R-:W-:Y:S01]  /*0bd0*/  @!P3 IMAD.WIDE R24, R23, 0x4, R16.reuse ;  /* 0x000000041718b825 */ /* 0x102fe200078e0210 */
[----:B---3--:R-:W-:Y:S01]  /*0be0*/  CS2R R14, SRZ ;  /* 0x00000000000e7805 */ /* 0x008fe2000001ff00 */
[----:B------:R1:W3:Y:S02]  /*0bf0*/  @!P4 LDG.E R5, desc[UR6][R12.64] ;  /* 0x000000060c05c981 */ /* 0x0002e4000c1e1900 */
[----:B------:R-:W-:Y:S01]  /*0c00*/  @!P2 IMAD.WIDE R26, R11, 0x4, R16 ;  /* 0x000000040b1aa825 */ /* 0x000fe200078e0210 */
[----:B------:R-:W-:Y:S02]  /*0c10*/  MOV R28, RZ ;  /* 0x000000ff001c7202 */ /* 0x000fe40000000f00 */
[----:B------:R-:W3:Y:S01]  /*0c20*/  @!P3 LDG.E R14, desc[UR6][R24.64] ;  /* 0x00000006180eb981 */ /* 0x000ee2000c1e1900 */
[----:B------:R-:W-:Y:S02]  /*0c30*/  IMAD.MOV.U32 R3, RZ, RZ, RZ ;  /* 0x000000ffff037224 */ /* 0x000fe400078e00ff */
[--C-:B-----5:R-:W-:Y:S01]  /*0c40*/  @!P3 IMAD.WIDE R20, R23, 0x4, R18.reuse ;  /* 0x000000041714b825 */ /* 0x120fe200078e0212 */
[----:B------:R-:W5:Y:S03]  /*0c50*/  @!P2 LDG.E R15, desc[UR6][R26.64] ;  /* 0x000000061a0fa981 */ /* 0x000f66000c1e1900 */
[----:B-1----:R-:W-:Y:S01]  /*0c60*/  @!P2 IMAD.WIDE R12, R11, 0x4, R18 ;  /* 0x000000040b0ca825 */ /* 0x002fe200078e0212 */
[----:B------:R-:W5:Y:S04]  /*0c70*/  @!P3 LDG.E R3, desc[UR6][R20.64] ;  /* 0x000000061403b981 */ /* 0x000f68000c1e1900 */
[----:B------:R1:W5:Y:S01]  /*0c80*/  @!P2 LDG.E R28, desc[UR6][R12.64] ;  /* 0x000000060c1ca981 */ /* 0x000362000c1e1900 */
[----:B------:R-:W-:-:S02]  /*0c90*/  ISETP.GE.AND P1, PT, R9, R0, PT ;  /* 0x000000000900720c */ /* 0x000fc40003f26270 */
[----:B------:R-:W-:Y:S01]  /*0ca0*/  LOP3.LUT P0, RZ, R4, 0xff, RZ, 0xc0, !PT ;  /* 0x000000ff04ff7812 */ /* 0x000fe2000780c0ff */
[----:B------:R-:W-:Y:S01]  /*0cb0*/  ULEA UR4, UR5, UR4, 0x2 ;  /* 0x0000000405047291 */ /* 0x000fe2000f8e10ff */
[----:B-1----:R-:W-:-:S04]  /*0cc0*/  @!P4 IMAD.WIDE R12, R29, 0x2, R6 ;  /* 0x000000021d0cc825 */ /* 0x002fc800078e0206 */
[----:B0-----:R-:W-:Y:S01]  /*0cd0*/  FMUL.FTZ R22, R22, UR8 ;  /* 0x0000000816167c20 */ /* 0x001fe20008410000 */
[----:B----4-:R-:W-:-:S03]  /*0ce0*/  FMUL.FTZ R10, R10, UR8 ;  /* 0x000000080a0a7c20 */ /* 0x010fc60008410000 */
[----:B--2---:R-:W-:Y:S01]  /*0cf0*/  FFMA.FTZ R4, R8, UR9, R22 ;  /* 0x0000000908047c23 */ /* 0x004fe20008010016 */
[----:B---3--:R-:W-:-:S04]  /*0d00*/  FFMA.FTZ R20, R5, UR9, R10 ;  /* 0x0000000905147c23 */ /* 0x008fc8000801000a */
[----:B------:R-:W-:Y:S01]  /*0d10*/  F2FP.F16.F32.PACK_AB R4, RZ, R4 ;  /* 0x00000004ff04723e */ /* 0x000fe200000000ff */
[----:B------:R-:W-:Y:S01]  /*0d20*/  FMUL.FTZ R14, R14, UR8 ;  /* 0x000000080e0e7c20 */ /* 0x000fe20008410000 */
[----:B-----5:R-:W-:Y:S01]  /*0d30*/  FMUL.FTZ R15, R15, UR8 ;  /* 0x000000080f0f7c20 */ /* 0x020fe20008410000 */
[----:B------:R-:W-:Y:S02]  /*0d40*/  FSETP.NE.FTZ.AND P5, PT, |R8|, +INF , PT ;  /* 0x7f8000000800780b */ /* 0x000fe40003fb5200 */
[----:B------:R-:W-:Y:S01]  /*0d50*/  FFMA.FTZ R21, R3, UR9, R14 ;  /* 0x0000000903157c23 */ /* 0x000fe2000801000e */
[----:B------:R-:W-:-:S04]  /*0d60*/  @!P1 IMAD.WIDE R8, R9, 0x2, R6 ;  /* 0x0000000209089825 */ /* 0x000fc800078e0206 */
[----:B------:R-:W-:Y:S01]  /*0d70*/  FFMA.FTZ R22, R28, UR9, R15 ;  /* 0x000000091c167c23 */ /* 0x000fe2000801000f */
[----:B------:R-:W-:Y:S01]  /*0d80*/  @!P3 IMAD.WIDE R14, R23, 0x2, R6 ;  /* 0x00000002170eb825 */ /* 0x000fe200078e0206 */
[----:B------:R-:W-:Y:S02]  /*0d90*/  PRMT R23, R4, 0x7610, R23 ;  /* 0x0000761004177816 */ /* 0x000fe40000000017 */
[----:B------:R-:W-:Y:S01]  /*0da0*/  F2FP.F16.F32.PACK_AB R20, RZ, R20 ;  /* 0x00000014ff14723e */ /* 0x000fe200000000ff */
[----:B------:R-:W-:Y:S01]  /*0db0*/  @!P2 IMAD.WIDE R10, R11, 0x2, R6 ;  /* 0x000000020b0aa825 */ /* 0x000fe200078e0206 */
[----:B------:R-:W-:Y:S02]  /*0dc0*/  F2FP.F16.F32.PACK_AB R21, RZ, R21 ;  /* 0x00000015ff15723e */ /* 0x000fe400000000ff */
        /* <DEDUP_REMOVED lines=14> */
.L_x_105:
[----:B------:R-:W-:Y:S01]  /*0eb0*/  IMAD.MOV.U32 R4, RZ, RZ, 0x1 ;  /* 0x00000001ff047424 */ /* 0x000fe200078e00ff */
[----:B------:R-:W0:Y:S01]  /*0ec0*/  LDCU UR8, c[0x0][0xfe0] ;  /* 0x0001fc00ff0877ac */ /* 0x000e220008000800 */
[----:B------:R-:W2:Y:S01]  /*0ed0*/  LDCU UR9, c[0x0][0xfdc] ;  /* 0x0001fb80ff0977ac */ /* 0x000ea20008000800 */
[----:B------:R-:W-:-:S05]  /*0ee0*/  UMOV UR4, URZ ;  /* 0x000000ff00047c82 */ /* 0x000fca0008000000 */
.L_x_111:
[----:B-1----:R-:W-:Y:S02]  /*0ef0*/  IADD3 R9, PT, PT, R2, UR4, RZ ;  /* 0x0000000402097c10 */ /* 0x002fe4000fffe0ff */
[----:B------:R-:W-:Y:S02]  /*0f00*/  CS2R R28, SRZ ;  /* 0x00000000001c7805 */ /* 0x000fe4000001ff00 */
[C---:B------:R-:W-:Y:S01]  /*0f10*/  ISETP.GE.AND P0, PT, R9.reuse, R0, PT ;  /* 0x000000000900720c */ /* 0x040fe20003f06270 */
[----:B------:R-:W-:-:S05]  /*0f20*/  VIADD R3, R9, UR5 ;  /* 0x0000000509037c36 */ /* 0x000fca0008000000 */
[C---:B------:R-:W-:Y:S02]  /*0f30*/  IADD3 R11, PT, PT, R3.reuse, UR5, RZ ;  /* 0x00000005030b7c10 */ /* 0x040fe4000fffe0ff */
[-C--:B------:R-:W-:Y:S02]  /*0f40*/  ISETP.GE.AND P1, PT, R3, R0.reuse, PT ;  /* 0x000000000300720c */ /* 0x080fe40003f26270 */
[C---:B------:R-:W-:Y:S01]  /*0f50*/  ISETP.GE.AND P3, PT, R11.reuse, R0, PT ;  /* 0x000000000b00720c */ /* 0x040fe20003f66270 */
[----:B------:R-:W-:Y:S01]  /*0f60*/  VIADD R23, R11, UR5 ;  /* 0x000000050b177c36 */ /* 0x000fe20008000000 */
[----:B------:R-:W-:Y:S01]  /*0f70*/  MOV R5, RZ ;  /* 0x000000ff00057202 */ /* 0x000fe20000000f00 */
[----:B------:R-:W-:-:S03]  /*0f80*/  @!P0 IMAD.WIDE R24, R9, 0x4, R18 ;  /* 0x0000000409188825 */ /* 0x000fc600078e0212 */
[----:B------:R-:W-:Y:S01]  /*0f90*/  ISETP.GE.AND P2, PT, R23, R0, PT ;  /* 0x000000001700720c */ /* 0x000fe20003f46270 */
[----:B------:R-:W-:Y:S01]  /*0fa0*/  HFMA2 R10, -RZ, RZ, 0, 0 ;  /* 0x00000000ff0a7431 */ /* 0x000fe200000001ff */
[----:B------:R-:W3:Y:S01]  /*0fb0*/  @!P0 LDG.E R28, desc[UR6][R24.64] ;  /* 0x00000006181c8981 */ /* 0x000ee2000c1e1900 */
[----:B------:R-:W-:Y:S02]  /*0fc0*/  IMAD.MOV.U32 R22, RZ, RZ, RZ ;  /* 0x000000ffff167224 */ /* 0x000fe400078e00ff */
[----:B------:R-:W-:-:S04]  /*0fd0*/  @!P1 IMAD.WIDE R14, R3, 0x4, R16 ;  /* 0x00000004030e9825 */ /* 0x000fc800078e0210 */
[----:B------:R-:W-:Y:S01]  /*0fe0*/  @!P1 IMAD.WIDE R12, R3, 0x4, R18 ;  /* 0x00000004030c9825 */ /* 0x000fe200078e0212 */
[----:B------:R1:W0:Y:S03]  /*0ff0*/  @!P1 LDG.E R5, desc[UR6][R14.64] ;  /* 0x000000060e059981 */ /* 0x000226000c1e1900 */
[--C-:B------:R-:W-:Y:S01]  /*1000*/  @!P2 IMAD.WIDE R26, R23, 0x4, R16.reuse ;  /* 0x00000004171aa825 */ /* 0x100fe200078e0210 */
[----:B------:R4:W5:Y:S03]  /*1010*/  @!P1 LDG.E R22, desc[UR6][R12.64] ;  /* 0x000000060c169981 */ /* 0x000966000c1e1900 */
[----:B------:R-:W-:Y:S01]  /*1020*/  @!P0 IMAD.WIDE R20, R9, 0x4, R16 ;  /* 0x0000000409148825 */ /* 0x000fe200078e0210 */
[----:B-1----:R-:W-:-:S03]  /*1030*/  CS2R R14, SRZ ;  /* 0x00000000000e7805 */ /* 0x002fc6000001ff00 */
[----:B------:R-:W-:Y:S01]  /*1040*/  @!P3 IMAD.WIDE R24, R11, 0x4, R16 ;  /* 0x000000040b18b825 */ /* 0x000fe200078e0210 */
[----:B------:R1:W2:Y:S03]  /*1050*/  @!P0 LDG.E R10, desc[UR6][R20.64] ;  /* 0x00000006140a8981 */ /* 0x0002a6000c1e1900 */
[--C-:B----4-:R-:W-:Y:S01]  /*1060*/  @!P2 IMAD.WIDE R12, R23, 0x4, R18.reuse ;  /* 0x00000004170ca825 */ /* 0x110fe200078e0212 */
[----:B------:R-:W4:Y:S03]  /*1070*/  @!P2 LDG.E R14, desc[UR6][R26.64] ;  /* 0x000000061a0ea981 */ /* 0x000f26000c1e1900 */
[----:B------:R-:W-:Y:S01]  /*1080*/  IMAD.MOV.U32 R8, RZ, RZ, RZ ;  /* 0x000000ffff087224 */ /* 0x000fe200078e00ff */
[----:B------:R0:W4:Y:S01]  /*1090*/  @!P3 LDG.E R29, desc[UR6][R24.64] ;  /* 0x00000006181db981 */ /* 0x000122000c1e1900 */
[----:B-1----:R-:W-:-:S03]  /*10a0*/  @!P3 IMAD.WIDE R20, R11, 0x4, R18 ;  /* 0x000000040b14b825 */ /* 0x002fc600078e0212 */
[----:B------:R-:W4:Y:S04]  /*10b0*/  @!P2 LDG.E R15, desc[UR6][R12.64] ;  /* 0x000000060c0fa981 */ /* 0x000f28000c1e1900 */
[----:B------:R1:W4:Y:S01]  /*10c0*/  @!P3 LDG.E R8, desc[UR6][R20.64] ;  /* 0x000000061408b981 */ /* 0x000322000c1e1900 */
[----:B------:R-:W-:Y:S01]  /*10d0*/  LOP3.LUT P0, RZ, R4, 0xff, RZ, 0xc0, !PT ;  /* 0x000000ff04ff7812 */ /* 0x000fe2000780c0ff */
[----:B------:R-:W-:Y:S01]  /*10e0*/  ULEA UR4, UR5, UR4, 0x2 ;  /* 0x0000000405047291 */ /* 0x000fe2000f8e10ff */
[----:B---3--:R-:W-:-:S04]  /*10f0*/  FSETP.NE.FTZ.AND P4, PT, |R28|, +INF , PT ;  /* 0x7f8000001c00780b */ /* 0x008fc80003f95200 */
[----:B------:R-:W-:Y:S02]  /*1100*/  PLOP3.LUT P0, PT, P0, P4, PT, 0x2f, 0xf2 ;  /* 0x0000000000f2781c */ /* 0x000fe40000708577 */
[----:B------:R-:W-:Y:S01]  /*1110*/  ISETP.GE.AND P4, PT, R9, R0, PT ;  /* 0x000000000900720c */ /* 0x000fe20003f86270 */
[----:B0-----:R-:W-:Y:S01]  /*1120*/  FMUL.FTZ R25, R5, UR8 ;  /* 0x0000000805197c20 */ /* 0x001fe20008410000 */
[----:B-----5:R-:W-:-:S03]  /*1130*/  FSETP.NE.FTZ.AND P5, PT, |R22|, +INF , PT ;  /* 0x7f8000001600780b */ /* 0x020fc60003fb5200 */
[----:B--2---:R-:W-:Y:S01]  /*1140*/  FFMA.FTZ R25, R22, UR9, R25 ;  /* 0x0000000916197c23 */ /* 0x004fe20008010019 */
[C---:B-1----:R-:W-:Y:S01]  /*1150*/  FMUL.FTZ R21, R10.reuse, UR8 ;  /* 0x000000080a157c20 */ /* 0x042fe20008410000 */
[----:B------:R-:W-:Y:S01]  /*1160*/  FSETP.EQU.OR P0, PT, |R10|, +INF , P0 ;  /* 0x7f8000000a00780b */ /* 0x000fe2000070a600 */
[----:B----4-:R-:W-:Y:S02]  /*1170*/  FMUL.FTZ R4, R14, UR8 ;  /* 0x000000080e047c20 */ /* 0x010fe40008410000 */
[----:B------:R-:W-:Y:S01]  /*1180*/  FFMA.FTZ R21, R28, UR9, R21 ;  /* 0x000000091c157c23 */ /* 0x000fe20008010015 */
[----:B------:R-:W-:Y:S01]  /*1190*/  PLOP3.LUT P0, PT, P0, P5, PT, 0xf2, 0x2f ;  /* 0x00000000002f781c */ /* 0x000fe2000070be72 */
[----:B------:R-:W-:Y:S01]  /*11a0*/  FMUL.FTZ R13, R29, UR8 ;  /* 0x000000081d0d7c20 */ /* 0x000fe20008410000 */
[----:B------:R-:W-:Y:S02]  /*11b0*/  FFMA.FTZ R4, R15, UR9, R4 ;  /* 0x000000090f047c23 */ /* 0x000fe40008010004 */
[----:B------:R-:W-:Y:S01]  /*11c0*/  FSETP.EQU.OR P5, PT, |R5|, +INF , P0 ;  /* 0x7f8000000500780b */ /* 0x000fe200007aa600 */
[----:B------:R-:W-:-:S02]  /*11d0*/  FFMA.FTZ R13, R8, UR9, R13 ;  /* 0x00000009080d7c23 */ /* 0x000fc4000801000d */
[----:B------:R-:W-:Y:S01]  /*11e0*/  F2FP.F16.F32.PACK_AB R20, RZ, R4 ;  /* 0x00000004ff14723e */ /* 0x000fe200000000ff */
[--C-:B------:R-:W-:Y:S01]  /*11f0*/  @!P4 IMAD.WIDE R4, R9, 0x2, R6.reuse ;  /* 0x000000020904c825 */ /* 0x100fe200078e0206 */
[----:B------:R-:W-:Y:S02]  /*1200*/  FSETP.NE.FTZ.AND P6, PT, |R8|, +INF , PT ;  /* 0x7f8000000800780b */ /* 0x000fe40003fd5200 */
[----:B------:R-:W-:Y:S01]  /*1210*/  F2FP.F16.F32.PACK_AB R21, RZ, R21 ;  /* 0x00000015ff15723e */ /* 0x000fe200000000ff */
[--C-:B------:R-:W-:Y:S01]  /*1220*/  @!P1 IMAD.WIDE R8, R3, 0x2, R6.reuse ;  /* 0x0000000203089825 */ /* 0x100fe200078e0206 */
[----:B------:R-:W-:Y:S02]  /*1230*/  FSETP.NE.FTZ.AND P0, PT, |R15|, +INF , PT ;  /* 0x7f8000000f00780b */ /* 0x000fe40003f15200 */
[----:B------:R-:W-:Y:S01]  /*1240*/  F2FP.F16.F32.PACK_AB R25, RZ, R25 ;  /* 0x00000019ff19723e */ /* 0x000fe200000000ff */
[--C-:B------:R-:W-:Y:S01]  /*1250*/  @!P3 IMAD.WIDE R10, R11, 0x2, R6.reuse ;  /* 0x000000020b0ab825 */ /* 0x100fe200078e0206 */
[----:B------:R-:W-:Y:S01]  /*1260*/  F2FP.F16.F32.PACK_AB R15, RZ, R13 ;  /* 0x0000000dff0f723e */ /* 0x000fe200000000ff */
[----:B------:R0:W-:Y:S02]  /*1270*/  @!P4 STG.E.U16 desc[UR6][R4.64], R21 ;  /* 0x000000150400c986 */ /* 0x0001e4000c101506 */
[----:B------:R-:W-:-:S02]  /*1280*/  @!P2 IMAD.WIDE R12, R23, 0x2, R6 ;  /* 0x00000002170ca825 */ /* 0x000fc400078e0206 */
[----:B------:R3:W-:Y:S01]  /*1290*/  @!P1 STG.E.U16 desc[UR6][R8.64], R25 ;  /* 0x0000001908009986 */ /* 0x0007e2000c101506 */
[----:B------:R-:W-:-:S03]  /*12a0*/  PLOP3.LUT P5, PT, P5, P6, PT, 0xf2, 0x2f ;  /* 0x00000000002f781c */ /* 0x000fc60002fade72 */
[----:B------:R3:W-:Y:S04]  /*12b0*/  @!P3 STG.E.U16 desc[UR6][R10.64], R15 ;  /* 0x0000000f0a00b986 */ /* 0x0007e8000c101506 */
[----:B------:R3:W-:Y:S01]  /*12c0*/  @!P2 STG.E.U16 desc[UR6][R12.64], R20 ;  /* 0x000000140c00a986 */ /* 0x0007e2000c101506 */
[----:B------:R-:W-:Y:S02]  /*12d0*/  FSETP.EQU.OR P5, PT, |R29|, +INF , P5 ;  /* 0x7f8000001d00780b */ /* 0x000fe40002faa600 */
[----:B------:R-:W-:Y:S02]  /*12e0*/  ISETP.LE.AND P1, PT, R0, UR4, PT ;  /* 0x0000000400007c0c */ /* 0x000fe4000bf23270 */
[----:B------:R-:W-:-:S04]  /*12f0*/  PLOP3.LUT P0, PT, P5, P0, PT, 0xf2, 0x2f ;  /* 0x00000000002f781c */ /* 0x000fc80002f01e72 */
[----:B------:R-:W-:-:S04]  /*1300*/  FSETP.NE.AND P0, PT, |R14|, +INF , !P0 ;  /* 0x7f8000000e00780b */ /* 0x000fc80004705200 */
[----:B------:R-:W-:-:S04]  /*1310*/  SEL R3, RZ, 0x1, !P0 ;  /* 0x00000001ff037807 */ /* 0x000fc80004000000 */
[----:B0-----:R-:W-:Y:S01]  /*1320*/  PRMT R4, R3, 0x7610, R4 ;  /* 0x0000761003047816 */ /* 0x001fe20000000004 */
[----:B---3--:R-:W-:Y:S06]  /*1330*/  @!P1 BRA `(.L_x_111) ;  /* 0xfffffff800ec9947 */ /* 0x008fec000383ffff */
[----:B------:R-:W-:Y:S05]  /*1340*/  BRA `(.L_x_104) ;  /* 0x0000000800907947 */ /* 0x000fea0003800000 */
.L_x_103:
        /* <DEDUP_REMOVED lines=24> */
[----:B------:R-:W-:-:S07]  /*14d0*/  IMAD.MOV.U32 R4, RZ, RZ, 0x1 ;  /* 0x00000001ff047424 */ /* 0x000fce00078e00ff */
.L_x_115:
[----:B------:R-:W-:-:S04]  /*14e0*/  IMAD.WIDE R8, R3, 0x10, R16 ;  /* 0x0000001003087825 */ /* 0x000fc800078e0210 */
[----:B------:R-:W-:Y:S02]  /*14f0*/  IMAD.WIDE R12, R3, 0x10, R18 ;  /* 0x00000010030c7825 */ /* 0x000fe400078e0212 */
[----:B------:R-:W2:Y:S04]  /*1500*/  LDG.E.128 R8, desc[UR6][R8.64] ;  /* 0x0000000608087981 */ /* 0x000ea8000c1e1d00 */
[----:B------:R-:W3:Y:S01]  /*1510*/  LDG.E.128 R12, desc[UR6][R12.64] ;  /* 0x000000060c0c7981 */ /* 0x000ee2000c1e1d00 */
[----:B------:R-:W-:Y:S01]  /*1520*/  LOP3.LUT P0, RZ, R4, 0xff, RZ, 0xc0, !PT ;  /* 0x000000ff04ff7812 */ /* 0x000fe2000780c0ff */
[----:B--2---:R-:W-:Y:S01]  /*1530*/  FMUL.FTZ R5, R10, UR5 ;  /* 0x000000050a057c20 */ /* 0x004fe20008410000 */
[----:B------:R-:W-:Y:S01]  /*1540*/  FMUL.FTZ R20, R9, UR5 ;  /* 0x0000000509147c20 */ /* 0x000fe20008410000 */
[----:B------:R-:W-:-:S02]  /*1550*/  FSETP.NE.FTZ.AND P1, PT, |R8|, +INF , PT ;  /* 0x7f8000000800780b */ /* 0x000fc40003f35200 */
[----:B---3--:R-:W-:Y:S01]  /*1560*/  FFMA.FTZ R21, R14, UR8, R5 ;  /* 0x000000080e157c23 */ /* 0x008fe20008010005 */
[----:B------:R-:W-:Y:S01]  /*1570*/  FMUL.FTZ R14, R11, UR5 ;  /* 0x000000050b0e7c20 */ /* 0x000fe20008410000 */
[----:B------:R-:W-:Y:S01]  /*1580*/  FFMA.FTZ R20, R13, UR8, R20 ;  /* 0x000000080d147c23 */ /* 0x000fe20008010014 */
[----:B------:R-:W-:Y:S01]  /*1590*/  FMUL.FTZ R5, R8, UR5 ;  /* 0x0000000508057c20 */ /* 0x000fe20008410000 */
[----:B------:R-:W-:Y:S01]  /*15a0*/  PLOP3.LUT P0, PT, P0, P1, PT, 0x2f, 0xf2 ;  /* 0x0000000000f2781c */ /* 0x000fe20000702577 */
[----:B------:R-:W-:Y:S01]  /*15b0*/  FFMA.FTZ R22, R15, UR8, R14 ;  /* 0x000000080f167c23 */ /* 0x000fe2000801000e */
[----:B------:R-:W-:Y:S01]  /*15c0*/  F2F.F16.F32 R21, R21 ;  /* 0x0000001500157304 */ /* 0x000fe20000200800 */
[----:B------:R-:W-:Y:S01]  /*15d0*/  FFMA.FTZ R5, R12, UR8, R5 ;  /* 0x000000080c057c23 */ /* 0x000fe20008010005 */
[----:B------:R-:W-:Y:S02]  /*15e0*/  FSETP.NE.FTZ.AND P1, PT, |R10|, +INF , PT ;  /* 0x7f8000000a00780b */ /* 0x000fe40003f35200 */
[----:B------:R-:W-:-:S04]  /*15f0*/  FSETP.EQU.OR P0, PT, |R9|, +INF , P0 ;  /* 0x7f8000000900780b */ /* 0x000fc8000070a600 */
[----:B------:R-:W0:Y:S01]  /*1600*/  F2F.F16.F32 R20, R20 ;  /* 0x0000001400147304 */ /* 0x000e220000200800 */
[----:B------:R-:W-:-:S04]  /*1610*/  PLOP3.LUT P0, PT, P0, P1, PT, 0xf2, 0x2f ;  /* 0x00000000002f781c */ /* 0x000fc80000703e72 */
[----:B------:R-:W-:-:S03]  /*1620*/  FSETP.NE.AND P0, PT, |R11|, +INF , !P0 ;  /* 0x7f8000000b00780b */ /* 0x000fc60004705200 */
[----:B------:R-:W2:Y:S01]  /*1630*/  F2F.F16.F32 R15, R22 ;  /* 0x00000016000f7304 */ /* 0x000ea20000200800 */
[----:B------:R-:W-:Y:S01]  /*1640*/  SEL R4, RZ, 0x1, !P0 ;  /* 0x00000001ff047807 */ /* 0x000fe20004000000 */
[----:B0-----:R-:W-:-:S06]  /*1650*/  IMAD.WIDE.U32 R12, R20, 0x10000, RZ ;  /* 0x00010000140c7825 */ /* 0x001fcc00078e00ff */
[----:B------:R-:W0:Y:S01]  /*1660*/  F2F.F16.F32 R5, R5 ;  /* 0x0000000500057304 */ /* 0x000e220000200800 */
[----:B--2---:R-:W-:-:S04]  /*1670*/  SHF.L.U32 R15, R15, 0x10, RZ ;  /* 0x000000100f0f7819 */ /* 0x004fc800000006ff */
[----:B------:R-:W-:Y:S02]  /*1680*/  LOP3.LUT R15, R13, R15, R21, 0xfe, !PT ;  /* 0x0000000f0d0f7212 */ /* 0x000fe400078efe15 */
[----:B0-----:R-:W-:Y:S01]  /*1690*/  LOP3.LUT R14, R12, R5, RZ, 0xfc, !PT ;  /* 0x000000050c0e7212 */ /* 0x001fe200078efcff */
[----:B------:R-:W-:-:S04]  /*16a0*/  IMAD.WIDE R12, R3, 0x8, R6 ;  /* 0x00000008030c7825 */ /* 0x000fc800078e0206 */
[----:B-1----:R-:W-:Y:S01]  /*16b0*/  IMAD.IADD R3, R0, 0x1, R3 ;  /* 0x0000000100037824 */ /* 0x002fe200078e0203 */
[----:B------:R0:W-:Y:S04]  /*16c0*/  STG.E.64 desc[UR6][R12.64], R14 ;  /* 0x0000000e0c007986 */ /* 0x0001e8000c101b06 */
[----:B------:R-:W-:-:S04]  /*16d0*/  SHF.L.U32 R5, R3, 0x2, RZ ;  /* 0x0000000203057819 */ /* 0x000fc800000006ff */
[----:B------:R-:W-:-:S13]  /*16e0*/  ISETP.GE.AND P1, PT, R5, R2, PT ;  /* 0x000000020500720c */ /* 0x000fda0003f26270 */
[----:B0-----:R-:W-:Y:S05]  /*16f0*/  @!P1 BRA `(.L_x_115) ;  /* 0xfffffffc00789947 */ /* 0x001fea000383ffff */
[----:B------:R-:W-:Y:S05]  /*1700*/  BRA `(.L_x_104) ;  /* 0x0000000400a07947 */ /* 0x000fea0003800000 */
.L_x_114:
[----:B------:R-:W-:-:S04]  /*1710*/  IMAD.WIDE R8, R3, 0x10, R16 ;  /* 0x0000001003087825 */ /* 0x000fc800078e0210 */
[----:B------:R-:W-:Y:S02]  /*1720*/  IMAD.WIDE R12, R3, 0x10, R18 ;  /* 0x00000010030c7825 */ /* 0x000fe400078e0212 */
[----:B------:R-:W2:Y:S04]  /*1730*/  LDG.E.128 R8, desc[UR6][R8.64] ;  /* 0x0000000608087981 */ /* 0x000ea8000c1e1d00 */
[----:B------:R-:W3:Y:S01]  /*1740*/  LDG.E.128 R12, desc[UR6][R12.64] ;  /* 0x000000060c0c7981 */ /* 0x000ee2000c1e1d00 */
[----:B--2---:R-:W-:Y:S01]  /*1750*/  FMUL.FTZ R20, R9, UR9 ;  /* 0x0000000909147c20 */ /* 0x004fe20008410000 */
[----:B------:R-:W-:Y:S01]  /*1760*/  FMUL.FTZ R5, R10, UR9 ;  /* 0x000000090a057c20 */ /* 0x000fe20008410000 */
[----:B------:R-:W-:Y:S02]  /*1770*/  FMUL.FTZ R10, R11, UR9 ;  /* 0x000000090b0a7c20 */ /* 0x000fe40008410000 */
[----:B---3--:R-:W-:Y:S01]  /*1780*/  FFMA.FTZ R20, R13, UR10, R20 ;  /* 0x0000000a0d147c23 */ /* 0x008fe20008010014 */
[----:B------:R-:W-:Y:S01]  /*1790*/  FFMA.FTZ R14, R14, UR10, R5 ;  /* 0x0000000a0e0e7c23 */ /* 0x000fe20008010005 */
[----:B------:R-:W-:Y:S01]  /*17a0*/  FFMA.FTZ R15, R15, UR10, R10 ;  /* 0x0000000a0f0f7c23 */ /* 0x000fe2000801000a */
[----:B------:R-:W-:-:S03]  /*17b0*/  FMUL.FTZ R5, R8, UR9 ;  /* 0x0000000908057c20 */ /* 0x000fc60008410000 */
[----:B------:R-:W0:Y:S01]  /*17c0*/  F2F.F16.F32 R20, R20 ;  /* 0x0000001400147304 */ /* 0x000e220000200800 */
[----:B------:R-:W-:-:S07]  /*17d0*/  FFMA.FTZ R5, R12, UR10, R5 ;  /* 0x0000000a0c057c23 */ /* 0x000fce0008010005 */
[----:B------:R-:W-:Y:S01]  /*17e0*/  F2F.F16.F32 R14, R14 ;  /* 0x0000000e000e7304 */ /* 0x000fe20000200800 */
[----:B0-----:R-:W-:-:S07]  /*17f0*/  IMAD.WIDE.U32 R8, R20, 0x10000, RZ ;  /* 0x0001000014087825 */ /* 0x001fce00078e00ff */
[----:B------:R-:W0:Y:S08]  /*1800*/  F2F.F16.F32 R15, R15 ;  /* 0x0000000f000f7304 */ /* 0x000e300000200800 */
[----:B------:R-:W2:Y:S01]  /*1810*/  F2F.F16.F32 R5, R5 ;  /* 0x0000000500057304 */ /* 0x000ea20000200800 */
[----:B0-----:R-:W-:-:S04]  /*1820*/  PRMT R11, R14, 0x5410, R15 ;  /* 0x000054100e0b7816 */ /* 0x001fc8000000000f */
[----:B------:R-:W-:Y:S02]  /*1830*/  LOP3.LUT R11, R11, R9, RZ, 0xfc, !PT ;  /* 0x000000090b0b7212 */ /* 0x000fe400078efcff */
[----:B--2---:R-:W-:Y:S01]  /*1840*/  LOP3.LUT R10, R8, R5, RZ, 0xfc, !PT ;  /* 0x00000005080a7212 */ /* 0x004fe200078efcff */
[----:B------:R-:W-:-:S04]  /*1850*/  IMAD.WIDE R8, R3, 0x8, R6 ;  /* 0x0000000803087825 */ /* 0x000fc800078e0206 */
[----:B-1----:R-:W-:Y:S01]  /*1860*/  IMAD.IADD R3, R0, 0x1, R3 ;  /* 0x0000000100037824 */ /* 0x002fe200078e0203 */
[----:B------:R0:W-:Y:S04]  /*1870*/  STG.E.64 desc[UR6][R8.64], R10 ;  /* 0x0000000a08007986 */ /* 0x0001e8000c101b06 */
[----:B------:R-:W-:-:S04]  /*1880*/  SHF.L.U32 R13, R3, 0x2, RZ ;  /* 0x00000002030d7819 */ /* 0x000fc800000006ff */
[----:B------:R-:W-:-:S13]  /*1890*/  ISETP.GE.AND P0, PT, R13, R2, PT ;  /* 0x000000020d00720c */ /* 0x000fda0003f06270 */
[----:B0-----:R-:W-:Y:S05]  /*18a0*/  @!P0 BRA `(.L_x_114) ;  /* 0xfffffffc00988947 */ /* 0x001fea000383ffff */
[----:B------:R-:W-:Y:S05]  /*18b0*/  BRA `(.L_x_104) ;  /* 0x0000000400347947 */ /* 0x000fea0003800000 */
.L_x_113:
[----:B------:R-:W-:-:S07]  /*18c0*/  IMAD.MOV.U32 R4, RZ, RZ, 0x1 ;  /* 0x00000001ff047424 */ /* 0x000fce00078e00ff */
.L_x_116:
[----:B------:R-:W-:-:S04]  /*18d0*/  IMAD.WIDE R8, R3, 0x10, R16 ;  /* 0x0000001003087825 */ /* 0x000fc800078e0210 */
[----:B------:R-:W-:Y:S02]  /*18e0*/  IMAD.WIDE R12, R3, 0x10, R18 ;  /* 0x00000010030c7825 */ /* 0x000fe400078e0212 */
[----:B------:R-:W2:Y:S04]  /*18f0*/  LDG.E.128 R8, desc[UR6][R8.64] ;  /* 0x0000000608087981 */ /* 0x000ea8000c1e1d00 */
[----:B------:R-:W3:Y:S01]  /*1900*/  LDG.E.128 R12, desc[UR6][R12.64] ;  /* 0x000000060c0c7981 */ /* 0x000ee2000c1e1d00 */
[----:B------:R-:W-:Y:S01]  /*1910*/  LOP3.LUT P1, RZ, R4, 0xff, RZ, 0xc0, !PT ;  /* 0x000000ff04ff7812 */ /* 0x000fe2000782c0ff */
[----:B--2---:R-:W-:Y:S01]  /*1920*/  FMUL.FTZ R20, R9, UR11 ;  /* 0x0000000b09147c20 */ /* 0x004fe20008410000 */
[----:B------:R-:W-:Y:S01]  /*1930*/  FMUL.FTZ R5, R10, UR11 ;  /* 0x0000000b0a057c20 */ /* 0x000fe20008410000 */
[----:B------:R-:W-:-:S02]  /*1940*/  FMUL.FTZ R10, R11, UR11 ;  /* 0x0000000b0b0a7c20 */ /* 0x000fc40008410000 */
[----:B---3--:R-:W-:Y:S01]  /*1950*/  FFMA.FTZ R20, R13, UR12, R20 ;  /* 0x0000000c0d147c23 */ /* 0x008fe20008010014 */
[----:B------:R-:W-:Y:S01]  /*1960*/  FFMA.FTZ R21, R14, UR12, R5 ;  /* 0x0000000c0e157c23 */ /* 0x000fe20008010005 */
[----:B------:R-:W-:Y:S01]  /*1970*/  FMUL.FTZ R5, R8, UR11 ;  /* 0x0000000b08057c20 */ /* 0x000fe20008410000 */
[----:B------:R-:W-:Y:S01]  /*1980*/  FFMA.FTZ R22, R15, UR12, R10 ;  /* 0x0000000c0f167c23 */ /* 0x000fe2000801000a */
[C---:B------:R-:W-:Y:S02]  /*1990*/  FSETP.NE.FTZ.AND P0, PT, |R12|.reuse, +INF , PT ;  /* 0x7f8000000c00780b */ /* 0x040fe40003f15200 */
[----:B------:R-:W-:Y:S01]  /*19a0*/  FFMA.FTZ R5, R12, UR12, R5 ;  /* 0x0000000c0c057c23 */ /* 0x000fe20008010005 */
[----:B------:R-:W0:Y:S01]  /*19b0*/  F2F.F16.F32 R20, R20 ;  /* 0x0000001400147304 */ /* 0x000e220000200800 */
[----:B------:R-:W-:Y:S02]  /*19c0*/  PLOP3.LUT P0, PT, P1, P0, PT, 0x2f, 0xf2 ;  /* 0x0000000000f2781c */ /* 0x000fe40000f00577 */
[----:B------:R-:W-:-:S02]  /*19d0*/  FSETP.NE.FTZ.AND P1, PT, |R14|, +INF , PT ;  /* 0x7f8000000e00780b */ /* 0x000fc40003f35200 */
[----:B------:R-:W-:-:S03]  /*19e0*/  FSETP.EQU.OR P0, PT, |R13|, +INF , P0 ;  /* 0x7f8000000d00780b */ /* 0x000fc6000070a600 */
[----:B------:R-:W2:Y:S01]  /*19f0*/  F2F.F16.F32 R11, R22 ;  /* 0x00000016000b7304 */ /* 0x000ea20000200800 */
[----:B------:R-:W-:-:S04]  /*1a00*/  PLOP3.LUT P0, PT, P0, P1, PT, 0xf2, 0x2f ;  /* 0x00000000002f781c */ /* 0x000fc80000703e72 */
[----:B------:R-:W-:Y:S01]  /*1a10*/  FSETP.NE.AND P0, PT, |R15|, +INF , !P0 ;  /* 0x7f8000000f00780b */ /* 0x000fe20004705200 */
[----:B0-----:R-:W-:Y:S02]  /*1a20*/  IMAD.WIDE.U32 R8, R20, 0x10000, RZ ;  /* 0x0001000014087825 */ /* 0x001fe400078e00ff */
[----:B------:R-:W0:Y:S01]  /*1a30*/  F2F.F16.F32 R21, R21 ;  /* 0x0000001500157304 */ /* 0x000e220000200800 */
[----:B------:R-:W-:Y:S02]  /*1a40*/  SEL R4, RZ, 0x1, !P0 ;  /* 0x00000001ff047807 */ /* 0x000fe40004000000 */
[----:B--2---:R-:W-:-:S05]  /*1a50*/  SHF.L.U32 R11, R11, 0x10, RZ ;  /* 0x000000100b0b7819 */ /* 0x004fca00000006ff */
[----:B------:R-:W2:Y:S01]  /*1a60*/  F2F.F16.F32 R5, R5 ;  /* 0x0000000500057304 */ /* 0x000ea20000200800 */
[----:B0-----:R-:W-:Y:S02]  /*1a70*/  LOP3.LUT R11, R9, R11, R21, 0xfe, !PT ;  /* 0x0000000b090b7212 */ /* 0x001fe400078efe15 */
        /* <DEDUP_REMOVED lines=8> */
.L_x_112:
[----:B------:R-:W-:-:S07]  /*1b00*/  IMAD.MOV.U32 R4, RZ, RZ, 0x1 ;  /* 0x00000001ff047424 */ /* 0x000fce00078e00ff */
.L_x_117:
[----:B0-----:R-:W-:-:S04]  /*1b10*/  IMAD.WIDE R8, R3, 0x10, R16 ;  /* 0x0000001003087825 */ /* 0x001fc800078e0210 */
[----:B------:R-:W-:Y:S02]  /*1b20*/  IMAD.WIDE R12, R3, 0x10, R18 ;  /* 0x00000010030c7825 */ /* 0x000fe400078e0212 */
[----:B------:R-:W2:Y:S04]  /*1b30*/  LDG.E.128 R8, desc[UR6][R8.64] ;  /* 0x0000000608087981 */ /* 0x000ea8000c1e1d00 */
[----:B------:R-:W3:Y:S01]  /*1b40*/  LDG.E.128 R12, desc[UR6][R12.64] ;  /* 0x000000060c0c7981 */ /* 0x000ee2000c1e1d00 */
[----:B------:R-:W-:Y:S01]  /*1b50*/  LOP3.LUT P1, RZ, R4, 0xff, RZ, 0xc0, !PT ;  /* 0x000000ff04ff7812 */ /* 0x000fe2000782c0ff */
[----:B--2---:R-:W-:Y:S01]  /*1b60*/  FMUL.FTZ R20, R9, UR13 ;  /* 0x0000000d09147c20 */ /* 0x004fe20008410000 */
[----:B------:R-:W-:-:S03]  /*1b70*/  FMUL.FTZ R5, R10, UR13 ;  /* 0x0000000d0a057c20 */ /* 0x000fc60008410000 */
[----:B---3--:R-:W-:Y:S01]  /*1b80*/  FFMA.FTZ R21, R13, UR14, R20 ;  /* 0x0000000e0d157c23 */ /* 0x008fe20008010014 */
[----:B------:R-:W-:Y:S01]  /*1b90*/  FMUL.FTZ R20, R11, UR13 ;  /* 0x0000000d0b147c20 */ /* 0x000fe20008410000 */
[----:B------:R-:W-:Y:S01]  /*1ba0*/  FFMA.FTZ R22, R14, UR14, R5 ;  /* 0x0000000e0e167c23 */ /* 0x000fe20008010005 */
[----:B------:R-:W-:Y:S01]  /*1bb0*/  FMUL.FTZ R5, R8, UR13 ;  /* 0x0000000d08057c20 */ /* 0x000fe20008410000 */
[----:B------:R-:W0:Y:S01]  /*1bc0*/  F2F.F16.F32 R24, R21 ;  /* 0x0000001500187304 */ /* 0x000e220000200800 */
[----:B------:R-:W-:Y:S01]  /*1bd0*/  FFMA.FTZ R23, R15, UR14, R20 ;  /* 0x0000000e0f177c23 */ /* 0x000fe20008010014 */
[C---:B------:R-:W-:Y:S01]  /*1be0*/  FSETP.NE.FTZ.AND P0, PT, |R12|.reuse, +INF , PT ;  /* 0x7f8000000c00780b */ /* 0x040fe20003f15200 */
[----:B------:R-:W-:-:S03]  /*1bf0*/  FFMA.FTZ R20, R12, UR14, R5 ;  /* 0x0000000e0c147c23 */ /* 0x000fc60008010005 */
[----:B------:R-:W-:Y:S02]  /*1c00*/  PLOP3.LUT P0, PT, P1, P0, PT, 0x2f, 0xf2 ;  /* 0x0000000000f2781c */ /* 0x000fe40000f00577 */
[----:B------:R-:W2:Y:S01]  /*1c10*/  F2F.F16.F32 R23, R23 ;  /* 0x0000001700177304 */ /* 0x000ea20000200800 */
[----:B------:R-:W-:Y:S02]  /*1c20*/  FSETP.NE.FTZ.AND P1, PT, |R13|, +INF , PT ;  /* 0x7f8000000d00780b */ /* 0x000fe40003f35200 */
[----:B------:R-:W-:-:S04]  /*1c30*/  FSETP.EQU.OR P0, PT, |R8|, +INF , P0 ;  /* 0x7f8000000800780b */ /* 0x000fc8000070a600 */
[----:B------:R-:W-:Y:S01]  /*1c40*/  PLOP3.LUT P0, PT, P0, P1, PT, 0xf2, 0x2f ;  /* 0x00000000002f781c */ /* 0x000fe20000703e72 */
[----:B------:R-:W3:Y:S01]  /*1c50*/  F2F.F16.F32 R22, R22 ;  /* 0x0000001600167304 */ /* 0x000ee20000200800 */
[----:B0-----:R-:W-:Y:S01]  /*1c60*/  IMAD.WIDE.U32 R4, R24, 0x10000, RZ ;  /* 0x0001000018047825 */ /* 0x001fe200078e00ff */
[----:B------:R-:W-:Y:S02]  /*1c70*/  FSETP.NE.FTZ.AND P1, PT, |R14|, +INF , PT ;  /* 0x7f8000000e00780b */ /* 0x000fe40003f35200 */
[----:B------:R-:W-:Y:S01]  /*1c80*/  FSETP.EQU.OR P0, PT, |R9|, +INF , P0 ;  /* 0x7f8000000900780b */ /* 0x000fe2000070a600 */
[----:B------:R-:W-:Y:S01]  /*1c90*/  IMAD.WIDE R8, R3, 0x8, R6 ;  /* 0x0000000803087825 */ /* 0x000fe200078e0206 */
[----:B--2---:R-:W-:Y:S02]  /*1ca0*/  SHF.L.U32 R13, R23, 0x10, RZ ;  /* 0x00000010170d7819 */ /* 0x004fe400000006ff */
[----:B------:R-:W0:Y:S01]  /*1cb0*/  F2F.F16.F32 R21, R20 ;  /* 0x0000001400157304 */ /* 0x000e220000200800 */
[----:B------:R-:W-:Y:S01]  /*1cc0*/  PLOP3.LUT P0, PT, P0, P1, PT, 0xf2, 0x2f ;  /* 0x00000000002f781c */ /* 0x000fe20000703e72 */
[----:B-1----:R-:W-:Y:S01]  /*1cd0*/  IMAD.IADD R3, R0, 0x1, R3 ;  /* 0x0000000100037824 */ /* 0x002fe200078e0203 */
[----:B------:R-:W-:-:S02]  /*1ce0*/  FSETP.NE.FTZ.AND P1, PT, |R15|, +INF , PT ;  /* 0x7f8000000f00780b */ /* 0x000fc40003f35200 */
[----:B------:R-:W-:Y:S02]  /*1cf0*/  FSETP.EQU.OR P0, PT, |R10|, +INF , P0 ;  /* 0x7f8000000a00780b */ /* 0x000fe4000070a600 */
[----:B---3--:R-:W-:Y:S02]  /*1d00*/  LOP3.LUT R13, R5, R13, R22, 0xfe, !PT ;  /* 0x0000000d050d7212 */ /* 0x008fe400078efe16 */
[----:B------:R-:W-:Y:S02]  /*1d10*/  SHF.L.U32 R5, R3, 0x2, RZ ;  /* 0x0000000203057819 */ /* 0x000fe400000006ff */
[----:B------:R-:W-:Y:S02]  /*1d20*/  PLOP3.LUT P0, PT, P0, P1, PT, 0xf2, 0x2f ;  /* 0x00000000002f781c */ /* 0x000fe40000703e72 */
[----:B------:R-:W-:Y:S02]  /*1d30*/  ISETP.GE.AND P1, PT, R5, R2, PT ;  /* 0x000000020500720c */ /* 0x000fe40003f26270 */
[----:B0-----:R-:W-:-:S02]  /*1d40*/  LOP3.LUT R12, R4, R21, RZ, 0xfc, !PT ;  /* 0x00000015040c7212 */ /* 0x001fc400078efcff */
[----:B------:R-:W-:-:S03]  /*1d50*/  FSETP.NE.AND P0, PT, |R11|, +INF , !P0 ;  /* 0x7f8000000b00780b */ /* 0x000fc60004705200 */
[----:B------:R0:W-:Y:S01]  /*1d60*/  STG.E.64 desc[UR6][R8.64], R12 ;  /* 0x0000000c08007986 */ /* 0x0001e2000c101b06 */
[----:B------:R-:W-:-:S05]  /*1d70*/  SEL R4, RZ, 0x1, !P0 ;  /* 0x00000001ff047807 */ /* 0x000fca0004000000 */
[----:B------:R-:W-:Y:S05]  /*1d80*/  @!P1 BRA `(.L_x_117) ;  /* 0xfffffffc00609947 */ /* 0x000fea000383ffff */
.L_x_104:
[----:B------:R-:W-:Y:S05]  /*1d90*/  BSYNC.RECONVERGENT B0 ;  /* 0x0000000000007941 */ /* 0x000fea0003800200 */
.L_x_102:
[----:B------:R-:W-:-:S04]  /*1da0*/  PRMT R0, R4, 0x9910, RZ ;  /* 0x0000991004007816 */ /* 0x000fc800000000ff */
[----:B------:R-:W-:-:S13]  /*1db0*/  ISETP.NE.AND P0, PT, R0, RZ, PT ;  /* 0x000000ff0000720c */ /* 0x000fda0003f05270 */
[----:B------:R-:W-:Y:S05]  /*1dc0*/  @P0 EXIT ;  /* 0x000000000000094d */ /* 0x000fea0003800000 */
[----:B------:R-:W1:Y:S01]  /*1dd0*/  LDC.64 R2, c[0x0][0x388] ;  /* 0x0000e200ff027b82 */ /* 0x000e620000000a00 */
[----:B------:R-:W-:-:S05]  /*1de0*/  IMAD.MOV.U32 R5, RZ, RZ, 0x1 ;  /* 0x00000001ff057424 */ /* 0x000fca00078e00ff */
[----:B-1----:R-:W-:Y:S01]  /*1df0*/  STG.E.STRONG.SYS desc[UR6][R2.64], R5 ;  /* 0x0000000502007986 */ /* 0x002fe2000c115906 */
[----:B------:R-:W-:Y:S05]  /*1e00*/  EXIT ;  /* 0x000000000000794d */ /* 0x000fea0003800000 */
.L_x_118:
        /* <DEDUP_REMOVED lines=15> */
.L_x_142:


//--------------------- .text._Z25multi_tensor_apply_kernelI18TensorListMetadataILi3EE12AxpbyFunctorIfffEJffiEEvlPViT_T0_DpT1_ --------------------------
	.section	.text._Z25multi_tensor_apply_kernelI18TensorListMetadataILi3EE12AxpbyFunctorIfffEJffiEEvlPViT_T0_DpT1_,"ax",@progbits
	.align	128
        .global         _Z25multi_tensor_apply_kernelI18TensorListMetadataILi3EE12AxpbyFunctorIfffEJffiEEvlPViT_T0_DpT1_
        .type           _Z25multi_tensor_apply_kernelI18TensorListMetadataILi3EE12AxpbyFunctorIfffEJffiEEvlPViT_T0_DpT1_,@function
        .size           _Z25multi_tensor_apply_kernelI18TensorListMetadataILi3EE12AxpbyFunctorIfffEJffiEEvlPViT_T0_DpT1_,(.L_x_143 - _Z25multi_tensor_apply_kernelI18TensorListMetadataILi3EE12AxpbyFunctorIfffEJffiEEvlPViT_T0_DpT1_)
        .other          _Z25multi_tensor_apply_kernelI18TensorListMetadataILi3EE12AxpbyFunctorIfffEJffiEEvlPViT_T0_DpT1_,@"STO_CUDA_ENTRY STV_DEFAULT"
_Z25multi_tensor_apply_kernelI18TensorListMetadataILi3EE12AxpbyFunctorIfffEJffiEEvlPViT_T0_DpT1_:
.text._Z25multi_tensor_apply_kernelI18TensorListMetadataILi3EE12AxpbyFunctorIfffEJffiEEvlPViT_T0_DpT1_:
        /* <DEDUP_REMOVED lines=45> */
.L_x_125:
[----:B-1----:R-:W-:Y:S01]  /*02d0*/  IADD3 R5, PT, PT, R2, UR4, RZ ;  /* 0x0000000402057c10 */ /* 0x002fe2000fffe0ff */
[----:B------:R-:W-:-:S03]  /*02e0*/  IMAD.MOV.U32 R10, RZ, RZ, RZ ;  /* 0x000000ffff0a7224 */ /* 0x000fc600078e00ff */
[C---:B------:R-:W-:Y:S02]  /*02f0*/  IADD3 R27, PT, PT, R5.reuse, UR5, RZ ;  /* 0x00000005051b7c10 */ /* 0x040fe4000fffe0ff */
[-C--:B------:R-:W-:Y:S02]  /*0300*/  ISETP.GE.AND P0, PT, R5, R3.reuse, PT ;  /* 0x000000030500720c */ /* 0x080fe40003f06270 */
[C---:B------:R-:W-:Y:S02]  /*0310*/  IADD3 R11, PT, PT, R27.reuse, UR5, RZ ;  /* 0x000000051b0b7c10 */ /* 0x040fe4000fffe0ff */
[-C--:B------:R-:W-:Y:S02]  /*0320*/  ISETP.GE.AND P4, PT, R27, R3.reuse, PT ;  /* 0x000000031b00720c */ /* 0x080fe40003f86270 */
[C---:B------:R-:W-:Y:S02]  /*0330*/  IADD3 R9, PT, PT, R11.reuse, UR5, RZ ;  /* 0x000000050b097c10 */ /* 0x040fe4000fffe0ff */
[-C--:B------:R-:W-:Y:S01]  /*0340*/  ISETP.GE.AND P3, PT, R11, R3.reuse, PT ;  /* 0x000000030b00720c */ /* 0x080fe20003f66270 */
[----:B------:R-:W-:Y:S01]  /*0350*/  HFMA2 R26, -RZ, RZ, 0, 0 ;  /* 0x00000000ff1a7431 */ /* 0x000fe200000001ff */
[----:B------:R-:W-:-:S03]  /*0360*/  ISETP.GE.AND P2, PT, R9, R3, PT ;  /* 0x000000030900720c */ /* 0x000fc60003f46270 */
[----:B------:R-:W-:Y:S01]  /*0370*/  @!P0 IMAD.WIDE R18, R5, 0x4, R22 ;  /* 0x0000000405128825 */ /* 0x000fe200078e0216 */
[----:B------:R-:W-:-:S03]  /*0380*/  CS2R R28, SRZ ;  /* 0x00000000001c7805 */ /* 0x000fc6000001ff00 */
[----:B------:R-:W-:Y:S01]  /*0390*/  @!P4 IMAD.WIDE R14, R27, 0x4, R22 ;  /* 0x000000041b0ec825 */ /* 0x000fe200078e0216 */
[----:B------:R1:W2:Y:S03]  /*03a0*/  @!P0 LDG.E R10, desc[UR6][R18.64] ;  /* 0x00000006120a8981 */ /* 0x0002a6000c1e1900 */
[--C-:B------:R-:W-:Y:S01]  /*03b0*/  @!P0 IMAD.WIDE R16, R5, 0x4, R20.reuse ;  /* 0x0000000405108825 */ /* 0x100fe200078e0214 */
[----:B------:R3:W4:Y:S03]  /*03c0*/  @!P4 LDG.E R26, desc[UR6][R14.64] ;  /* 0x000000060e1ac981 */ /* 0x000726000c1e1900 */
[----:B------:R-:W-:Y:S01]  /*03d0*/  IMAD.MOV.U32 R4, RZ, RZ, RZ ;  /* 0x000000ffff047224 */ /* 0x000fe200078e00ff */
[----:B------:R5:W0:Y:S01]  /*03e0*/  @!P0 LDG.E R28, desc[UR6][R16.64] ;  /* 0x00000006101c8981 */ /* 0x000a22000c1e1900 */
[----:B------:R-:W-:Y:S01]  /*03f0*/  @!P4 IMAD.WIDE R12, R27, 0x4, R20 ;  /* 0x000000041b0cc825 */ /* 0x000fe200078e0214 */
[----:B------:R-:W-:-:S03]  /*0400*/  MOV R8, RZ ;  /* 0x000000ff00087202 */ /* 0x000fc60000000f00 */
[--C-:B-1----:R-:W-:Y:S01]  /*0410*/  @!P3 IMAD.WIDE R18, R11, 0x4, R20.reuse ;  /* 0x000000040b12b825 */ /* 0x102fe200078e0214 */
[----:B---3--:R-:W-:Y:S01]  /*0420*/  CS2R R14, SRZ ;  /* 0x00000000000e7805 */ /* 0x008fe2000001ff00 */
[----:B------:R1:W3:Y:S02]  /*0430*/  @!P4 LDG.E R4, desc[UR6][R12.64] ;  /* 0x000000060c04c981 */ /* 0x0002e4000c1e1900 */
[----:B------:R-:W-:Y:S02]  /*0440*/  @!P2 IMAD.WIDE R24, R9, 0x4, R20 ;  /* 0x000000040918a825 */ /* 0x000fe400078e0214 */
[----:B------:R-:W4:Y:S02]  /*0450*/  @!P3 LDG.E R29, desc[UR6][R18.64] ;  /* 0x00000006121db981 */ /* 0x000f24000c1e1900 */
[--C-:B-----5:R-:W-:Y:S02]  /*0460*/  @!P3 IMAD.WIDE R16, R11, 0x4, R22.reuse ;  /* 0x000000040b10b825 */ /* 0x120fe400078e0216 */
[----:B------:R-:W5:Y:S02]  /*0470*/  @!P2 LDG.E R14, desc[UR6][R24.64] ;  /* 0x00000006180ea981 */ /* 0x000f64000c1e1900 */
[----:B-1----:R-:W-:-:S02]  /*0480*/  @!P2 IMAD.WIDE R12, R9, 0x4, R22 ;  /* 0x00000004090ca825 */ /* 0x002fc400078e0216 */
[----:B------:R-:W5:Y:S04]  /*0490*/  @!P3 LDG.E R8, desc[UR6][R16.64] ;  /* 0x000000061008b981 */ /* 0x000f68000c1e1900 */
[----:B------:R1:W5:Y:S01]  /*04a0*/  @!P2 LDG.E R15, desc[UR6][R12.64] ;  /* 0x000000060c0fa981 */ /* 0x000362000c1e1900 */
[----:B------:R-:W-:Y:S02]  /*04b0*/  ISETP.GE.AND P1, PT, R5, R3, PT ;  /* 0x000000030500720c */ /* 0x000fe40003f26270 */
[----:B------:R-:W-:Y:S01]  /*04c0*/  LOP3.LUT P0, RZ, R0, 0xff, RZ, 0xc0, !PT ;  /* 0x000000ff00ff7812 */ /* 0x000fe2000780c0ff */
[----:B------:R-:W-:-:S10]  /*04d0*/  ULEA UR4, UR5, UR4, 0x2 ;  /* 0x0000000405047291 */ /* 0x000fd4000f8e10ff */
[----:B-1----:R-:W-:-:S04]  /*04e0*/  @!P1 IMAD.WIDE R12, R5, 0x4, R6 ;  /* 0x00000004050c9825 */ /* 0x002fc800078e0206 */
[C---:B0-----:R-:W-:Y:S01]  /*04f0*/  FMUL.FTZ R17, R28.reuse, UR8 ;  /* 0x000000081c117c20 */ /* 0x041fe20008410000 */
[----:B------:R-:W-:-:S03]  /*0500*/  FSETP.NE.FTZ.AND P5, PT, |R28|, +INF , PT ;  /* 0x7f8000001c00780b */ /* 0x000fc60003fb5200 */
[----:B--2---:R-:W-:Y:S01]  /*0510*/  FFMA.FTZ R19, R10, UR9, R17 ;  /* 0x000000090a137c23 */ /* 0x004fe20008010011 */
[----:B---3--:R-:W-:Y:S01]  /*0520*/  FMUL.FTZ R0, R4, UR8 ;  /* 0x0000000804007c20 */ /* 0x008fe20008410000 */
[----:B----4-:R-:W-:-:S03]  /*0530*/  FMUL.FTZ R16, R29, UR8 ;  /* 0x000000081d107c20 */ /* 0x010fc60008410000 */
[----:B------:R-:W-:Y:S01]  /*0540*/  FFMA.FTZ R26, R26, UR9, R0 ;  /* 0x000000091a1a7c23 */ /* 0x000fe20008010000 */
[----:B-----5:R-:W-:Y:S01]  /*0550*/  FMUL.FTZ R18, R14, UR8 ;  /* 0x000000080e127c20 */ /* 0x020fe20008410000 */
[----:B------:R-:W-:-:S04]  /*0560*/  @!P3 IMAD.WIDE R10, R11, 0x4, R6 ;  /* 0x000000040b0ab825 */ /* 0x000fc800078e0206 */
[----:B------:R-:W-:Y:S01]  /*0570*/  FFMA.FTZ R25, R8, UR9, R16 ;  /* 0x0000000908197c23 */ /* 0x000fe20008010010 */
[----:B------:R-:W-:Y:S01]  /*0580*/  @!P4 IMAD.WIDE R16, R27, 0x4, R6 ;  /* 0x000000041b10c825 */ /* 0x000fe200078e0206 */
[----:B------:R-:W-:-:S03]  /*0590*/  PLOP3.LUT P0, PT, P0, P5, PT, 0x2f, 0xf2 ;  /* 0x0000000000f2781c */ /* 0x000fc6000070a577 */
[----:B------:R-:W-:Y:S01]  /*05a0*/  FFMA.FTZ R15, R15, UR9, R18 ;  /* 0x000000090f0f7c23 */ /* 0x000fe20008010012 */
[----:B------:R-:W-:Y:S01]  /*05b0*/  @!P2 IMAD.WIDE R8, R9, 0x4, R6 ;  /* 0x000000040908a825 */ /* 0x000fe200078e0206 */
[----:B------:R3:W-:Y:S01]  /*05c0*/  @!P1 STG.E desc[UR6][R12.64], R19 ;  /* 0x000000130c009986 */ /* 0x0007e2000c101906 */
[----:B------:R-:W-:-:S03]  /*05d0*/  FSETP.EQU.OR P0, PT, |R4|, +INF , P0 ;  /* 0x7f8000000400780b */ /* 0x000fc6000070a600 */
        /* <DEDUP_REMOVED lines=10> */
.L_x_124:
[----:B------:R-:W0:Y:S01]  /*0680*/  LDCU UR8, c[0x0][0xfe0] ;  /* 0x0001fc00ff0877ac */ /* 0x000e220008000800 */
[----:B------:R-:W2:Y:S01]  /*0690*/  LDCU UR9, c[0x0][0xfdc] ;  /* 0x0001fb80ff0977ac */ /* 0x000ea20008000800 */
[----:B------:R-:W-:-:S05]  /*06a0*/  UMOV UR4, URZ ;  /* 0x000000ff00047c82 */ /* 0x000fca0008000000 */
.L_x_126:
[----:B-1----:R-:W-:Y:S02]  /*06b0*/  VIADD R5, R2, UR4 ;  /* 0x0000000402057c36 */ /* 0x002fe40008000000 */
[----:B------:R-:W-:-:S03]  /*06c0*/  HFMA2 R12, -RZ, RZ, 0, 0 ;  /* 0x00000000ff0c7431 */ /* 0x000fc600000001ff */
        /* <DEDUP_REMOVED lines=8> */
[----:B------:R-:W-:-:S03]  /*0750*/  CS2R R28, SRZ ;  /* 0x00000000001c7805 */ /* 0x000fc6000001ff00 */
[----:B------:R-:W-:Y:S01]  /*0760*/  IMAD.MOV.U32 R4, RZ, RZ, RZ ;  /* 0x000000ffff047224 */ /* 0x000fe200078e00ff */
[----:B------:R1:W3:Y:S01]  /*0770*/  @!P0 LDG.E R12, desc[UR6][R24.64] ;  /* 0x00000006180c8981 */ /* 0x0002e2000c1e1900 */
[----:B------:R-:W-:-:S04]  /*0780*/  @!P1 IMAD.WIDE R16, R9, 0x4, R20 ;  /* 0x0000000409109825 */ /* 0x000fc800078e0214 */
[----:B------:R-:W-:Y:S01]  /*0790*/  HFMA2 R8, -RZ, RZ, 0, 0 ;  /* 0x00000000ff087431 */ /* 0x000fe200000001ff */
[----:B------:R-:W-:Y:S01]  /*07a0*/  MOV R10, RZ ;  /* 0x000000ff000a7202 */ /* 0x000fe20000000f00 */
[----:B------:R-:W-:Y:S01]  /*07b0*/  @!P0 IMAD.WIDE R18, R5, 0x4, R20 ;  /* 0x0000000405128825 */ /* 0x000fe200078e0214 */
[----:B------:R4:W0:Y:S03]  /*07c0*/  @!P1 LDG.E R4, desc[UR6][R16.64] ;  /* 0x0000000610049981 */ /* 0x000826000c1e1900 */
[----:B------:R-:W-:Y:S01]  /*07d0*/  @!P1 IMAD.WIDE R14, R9, 0x4, R22 ;  /* 0x00000004090e9825 */ /* 0x000fe200078e0216 */
[----:B------:R5:W2:Y:S03]  /*07e0*/  @!P0 LDG.E R28, desc[UR6][R18.64] ;  /* 0x00000006121c8981 */ /* 0x000aa6000c1e1900 */
[----:B-1----:R-:W-:Y:S01]  /*07f0*/  @!P2 IMAD.WIDE R24, R13, 0x4, R20 ;  /* 0x000000040d18a825 */ /* 0x002fe200078e0214 */
[----:B------:R1:W3:Y:S01]  /*0800*/  @!P1 LDG.E R10, desc[UR6][R14.64] ;  /* 0x000000060e0a9981 */ /* 0x0002e2000c1e1900 */
[----:B----4-:R-:W-:-:S02]  /*0810*/  CS2R R16, SRZ ;  /* 0x0000000000107805 */ /* 0x010fc4000001ff00 */
[----:B------:R-:W-:Y:S01]  /*0820*/  @!P3 IMAD.WIDE R26, R11, 0x4, R20 ;  /* 0x000000040b1ab825 */ /* 0x000fe200078e0214 */
[----:B------:R-:W4:Y:S03]  /*0830*/  @!P2 LDG.E R29, desc[UR6][R24.64] ;  /* 0x00000006181da981 */ /* 0x000f26000c1e1900 */
[--C-:B-----5:R-:W-:Y:S01]  /*0840*/  @!P2 IMAD.WIDE R18, R13, 0x4, R22.reuse ;  /* 0x000000040d12a825 */ /* 0x120fe200078e0216 */
[----:B------:R-:W5:Y:S03]  /*0850*/  @!P3 LDG.E R16, desc[UR6][R26.64] ;  /* 0x000000061a10b981 */ /* 0x000f66000c1e1900 */
[----:B-1----:R-:W-:Y:S01]  /*0860*/  @!P3 IMAD.WIDE R14, R11, 0x4, R22 ;  /* 0x000000040b0eb825 */ /* 0x002fe200078e0216 */
[----:B------:R3:W5:Y:S04]  /*0870*/  @!P2 LDG.E R8, desc[UR6][R18.64] ;  /* 0x000000061208a981 */ /* 0x000768000c1e1900 */
[----:B------:R-:W5:Y:S01]  /*0880*/  @!P3 LDG.E R17, desc[UR6][R14.64] ;  /* 0x000000060e11b981 */ /* 0x000f62000c1e1900 */
[----:B------:R-:W-:Y:S01]  /*0890*/  ULEA UR4, UR5, UR4, 0x2 ;  /* 0x0000000405047291 */ /* 0x000fe2000f8e10ff */
[----:B0-----:R-:W-:Y:S01]  /*08a0*/  FMUL.FTZ R4, R4, UR8 ;  /* 0x0000000804047c20 */ /* 0x001fe20008410000 */
[----:B--2---:R-:W-:-:S03]  /*08b0*/  FMUL.FTZ R28, R28, UR8 ;  /* 0x000000081c1c7c20 */ /* 0x004fc60008410000 */
[----:B---3--:R-:W-:Y:S01]  /*08c0*/  FFMA.FTZ R18, R10, UR9, R4 ;  /* 0x000000090a127c23 */ /* 0x008fe20008010004 */
[----:B----4-:R-:W-:Y:S01]  /*08d0*/  FMUL.FTZ R29, R29, UR8 ;  /* 0x000000081d1d7c20 */ /* 0x010fe20008410000 */
[----:B------:R-:W-:Y:S01]  /*08e0*/  FFMA.FTZ R19, R12, UR9, R28 ;  /* 0x000000090c137c23 */ /* 0x000fe2000801001c */
[----:B------:R-:W-:-:S04]  /*08f0*/  @!P0 IMAD.WIDE R4, R5, 0x4, R6 ;  /* 0x0000000405048825 */ /* 0x000fc800078e0206 */
[----:B-----5:R-:W-:Y:S01]  /*0900*/  FMUL.FTZ R16, R16, UR8 ;  /* 0x0000000810107c20 */ /* 0x020fe20008410000 */
[----:B------:R-:W-:-:S04]  /*0910*/  @!P2 IMAD.WIDE R12, R13, 0x4, R6 ;  /* 0x000000040d0ca825 */ /* 0x000fc800078e0206 */
[----:B------:R-:W-:Y:S01]  /*0920*/  FFMA.FTZ R29, R8, UR9, R29 ;  /* 0x00000009081d7c23 */ /* 0x000fe2000801001d */
[----:B------:R-:W-:-:S04]  /*0930*/  @!P1 IMAD.WIDE R8, R9, 0x4, R6 ;  /* 0x0000000409089825 */ /* 0x000fc800078e0206 */
[----:B------:R-:W-:Y:S01]  /*0940*/  FFMA.FTZ R17, R17, UR9, R16 ;  /* 0x0000000911117c23 */ /* 0x000fe20008010010 */
[----:B------:R-:W-:Y:S01]  /*0950*/  @!P3 IMAD.WIDE R10, R11, 0x4, R6 ;  /* 0x000000040b0ab825 */ /* 0x000fe200078e0206 */
[----:B------:R3:W-:Y:S04]  /*0960*/  @!P0 STG.E desc[UR6][R4.64], R19 ;  /* 0x0000001304008986 */ /* 0x0007e8000c101906 */
[----:B------:R3:W-:Y:S04]  /*0970*/  @!P1 STG.E desc[UR6][R8.64], R18 ;  /* 0x0000001208009986 */ /* 0x0007e8000c101906 */
[----:B------:R3:W-:Y:S04]  /*0980*/  @!P2 STG.E desc[UR6][R12.64], R29 ;  /* 0x0000001d0c00a986 */ /* 0x0007e8000c101906 */
[----:B------:R3:W-:Y:S01]  /*0990*/  @!P3 STG.E desc[UR6][R10.64], R17 ;  /* 0x000000110a00b986 */ /* 0x0007e2000c101906 */
[----:B------:R-:W-:-:S13]  /*09a0*/  ISETP.LE.AND P0, PT, R3, UR4, PT ;  /* 0x0000000403007c0c */ /* 0x000fda000bf03270 */
[----:B---3--:R-:W-:Y:S05]  /*09b0*/  @!P0 BRA `(.L_x_126) ;  /* 0xfffffffc003c8947 */ /* 0x008fea000383ffff */
[----:B------:R-:W-:Y:S05]  /*09c0*/  BRA `(.L_x_121) ;  /* 0x0000001000207947 */ /* 0x000fea0003800000 */
.L_x_123:
[----:B------:R-:W-:Y:S01]  /*09d0*/  MOV R0, 0x1 ;  /* 0x0000000100007802 */ /* 0x000fe20000000f00 */
[----:B------:R-:W0:Y:S01]  /*09e0*/  LDCU UR8, c[0x0][0xfe0] ;  /* 0x0001fc00ff0877ac */ /* 0x000e220008000800 */
[----:B------:R-:W2:Y:S01]  /*09f0*/  LDCU UR9, c[0x0][0xfdc] ;  /* 0x0001fb80ff0977ac */ /* 0x000ea20008000800 */
[----:B------:R-:W-:-:S05]  /*0a00*/  UMOV UR4, URZ ;  /* 0x000000ff00047c82 */ /* 0x000fca0008000000 */
.L_x_127:
        /* <DEDUP_REMOVED lines=9> */
[----:B------:R-:W-:Y:S02]  /*0aa0*/  IMAD.MOV.U32 R8, RZ, RZ, RZ ;  /* 0x000000ffff087224 */ /* 0x000fe400078e00ff */
[----:B------:R-:W-:Y:S02]  /*0ab0*/  HFMA2 R28, -RZ, RZ, 0, 0 ;  /* 0x00000000ff1c7431 */ /* 0x000fe400000001ff */
[----:B------:R-:W-:Y:S01]  /*0ac0*/  @!P0 IMAD.WIDE R24, R19, 0x4, R22 ;  /* 0x0000000413188825 */ /* 0x000fe200078e0216 */
[----:B------:R-:W-:-:S03]  /*0ad0*/  MOV R18, RZ ;  /* 0x000000ff00127202 */ /* 0x000fc60000000f00 */
[--C-:B------:R-:W-:Y:S01]  /*0ae0*/  @!P4 IMAD.WIDE R14, R29, 0x4, R20.reuse ;  /* 0x000000041d0ec825 */ /* 0x100fe200078e0214 */
[----:B------:R-:W-:Y:S01]  /*0af0*/  CS2R R4, SRZ ;  /* 0x0000000000047805 */ /* 0x000fe2000001ff00 */
[----:B------:R1:W3:Y:S02]  /*0b00*/  @!P0 LDG.E R10, desc[UR6][R24.64] ;  /* 0x00000006180a8981 */ /* 0x0002e4000c1e1900 */
[----:B------:R-:W-:Y:S02]  /*0b10*/  @!P0 IMAD.WIDE R16, R19, 0x4, R20 ;  /* 0x0000000413108825 */ /* 0x000fe400078e0214 */
[----:B------:R4:W0:Y:S02]  /*0b20*/  @!P4 LDG.E R8, desc[UR6][R14.64] ;  /* 0x000000060e08c981 */ /* 0x000824000c1e1900 */
[----:B------:R-:W-:Y:S02]  /*0b30*/  @!P4 IMAD.WIDE R12, R29, 0x4, R22 ;  /* 0x000000041d0cc825 */ /* 0x000fe400078e0216 */
[----:B------:R5:W2:Y:S02]  /*0b40*/  @!P0 LDG.E R18, desc[UR6][R16.64] ;  /* 0x0000000610128981 */ /* 0x000aa4000c1e1900 */
[----:B-1----:R-:W-:-:S02]  /*0b50*/  @!P3 IMAD.WIDE R24, R11, 0x4, R20 ;  /* 0x000000040b18b825 */ /* 0x002fc400078e0214 */
[----:B------:R1:W2:Y:S01]  /*0b60*/  @!P4 LDG.E R5, desc[UR6][R12.64] ;  /* 0x000000060c05c981 */ /* 0x0002a2000c1e1900 */
[----:B----4-:R-:W-:Y:S01]  /*0b70*/  CS2R R14, SRZ ;  /* 0x00000000000e7805 */ /* 0x010fe2000001ff00 */
[----:B------:R-:W-:Y:S02]  /*0b80*/  @!P2 IMAD.WIDE R26, R9, 0x4, R20 ;  /* 0x00000004091aa825 */ /* 0x000fe400078e0214 */
[----:B------:R4:W2:Y:S02]  /*0b90*/  @!P3 LDG.E R28, desc[UR6][R24.64] ;  /* 0x00000006181cb981 */ /* 0x0008a4000c1e1900 */
[--C-:B-----5:R-:W-:Y:S02]  /*0ba0*/  @!P3 IMAD.WIDE R16, R11, 0x4, R22.reuse ;  /* 0x000000040b10b825 */ /* 0x120fe400078e0216 */
[----:B------:R-:W5:Y:S02]  /*0bb0*/  @!P2 LDG.E R14, desc[UR6][R26.64] ;  /* 0x000000061a0ea981 */ /* 0x000f64000c1e1900 */
[----:B-1----:R-:W-:-:S02]  /*0bc0*/  @!P2 IMAD.WIDE R12, R9, 0x4, R22 ;  /* 0x00000004090ca825 */ /* 0x002fc400078e0216 */
[----:B------:R1:W5:Y:S04]  /*0bd0*/  @!P3 LDG.E R4, desc[UR6][R16.64] ;  /* 0x000000061004b981 */ /* 0x000368000c1e1900 */
[----:B------:R2:W5:Y:S01]  /*0be0*/  @!P2 LDG.E R15, desc[UR6][R12.64] ;  /* 0x000000060c0fa981 */ /* 0x000562000c1e1900 */
[----:B------:R-:W-:Y:S01]  /*0bf0*/  ISETP.GE.AND P1, PT, R19, R3, PT ;  /* 0x000000031300720c */ /* 0x000fe20003f26270 */
[----:B----4-:R-:W-:Y:S01]  /*0c00*/  @!P2 IMAD.WIDE R24, R9, 0x4, R6 ;  /* 0x000000040918a825 */ /* 0x010fe200078e0206 */
[----:B------:R-:W-:Y:S01]  /*0c10*/  LOP3.LUT P0, RZ, R0, 0xff, RZ, 0xc0, !PT ;  /* 0x000000ff00ff7812 */ /* 0x000fe2000780c0ff */
[----:B------:R-:W-:-:S10]  /*0c20*/  ULEA UR4, UR5, UR4, 0x2 ;  /* 0x0000000405047291 */ /* 0x000fd4000f8e10ff */
[----:B-1----:R-:W-:Y:S01]  /*0c30*/  @!P1 IMAD.WIDE R16, R19, 0x4, R6 ;  /* 0x0000000413109825 */ /* 0x002fe200078e0206 */
[----:B---3--:R-:W-:-:S03]  /*0c40*/  FSETP.NE.FTZ.AND P5, PT, |R10|, +INF , PT ;  /* 0x7f8000000a00780b */ /* 0x008fc60003fb5200 */
[----:B0-----:R-:W-:Y:S01]  /*0c50*/  FMUL.FTZ R8, R8, UR8 ;  /* 0x0000000808087c20 */ /* 0x001fe20008410000 */
[----:B--2---:R-:W-:-:S04]  /*0c60*/  FMUL.FTZ R18, R18, UR8 ;  /* 0x0000000812127c20 */ /* 0x004fc80008410000 */
[----:B------:R-:W-:Y:S01]  /*0c70*/  FFMA.FTZ R13, R10, UR9, R18 ;  /* 0x000000090a0d7c23 */ /* 0x000fe20008010012 */
[----:B------:R-:W-:-:S04]  /*0c80*/  @!P4 IMAD.WIDE R18, R29, 0x4, R6 ;  /* 0x000000041d12c825 */ /* 0x000fc800078e0206 */
[----:B------:R-:W-:Y:S01]  /*0c90*/  FMUL.FTZ R9, R28, UR8 ;  /* 0x000000081c097c20 */ /* 0x000fe20008410000 */
[----:B------:R-:W-:Y:S01]  /*0ca0*/  FFMA.FTZ R27, R5, UR9, R8 ;  /* 0x00000009051b7c23 */ /* 0x000fe20008010008 */
[----:B-----5:R-:W-:Y:S01]  /*0cb0*/  FMUL.FTZ R14, R14, UR8 ;  /* 0x000000080e0e7c20 */ /* 0x020fe20008410000 */
[----:B------:R-:W-:Y:S01]  /*0cc0*/  @!P3 IMAD.WIDE R10, R11, 0x4, R6 ;  /* 0x000000040b0ab825 */ /* 0x000fe200078e0206 */
[----:B------:R-:W-:-:S03]  /*0cd0*/  PLOP3.LUT P0, PT, P0, P5, PT, 0x2f, 0xf2 ;  /* 0x0000000000f2781c */ /* 0x000fc6000070a577 */
[----:B------:R-:W-:Y:S01]  /*0ce0*/  FFMA.FTZ R9, R4, UR9, R9 ;  /* 0x0000000904097c23 */ /* 0x000fe20008010009 */
        /* <DEDUP_REMOVED lines=13> */
.L_x_122:
[----:B------:R-:W-:Y:S01]  /*0dc0*/  MOV R0, 0x1 ;  /* 0x0000000100007802 */ /* 0x000fe20000000f00 */
[----:B------:R-:W0:Y:S01]  /*0dd0*/  LDCU UR8, c[0x0][0xfe0] ;  /* 0x0001fc00ff0877ac */ /* 0x000e220008000800 */
[----:B------:R-:W2:Y:S01]  /*0de0*/  LDCU UR9, c[0x0][0xfdc] ;  /* 0x0001fb80ff0977ac */ /* 0x000ea20008000800 */
[----:B------:R-:W-:-:S05]  /*0df0*/  UMOV UR4, URZ ;  /* 0x000000ff00047c82 */ /* 0x000fca0008000000 */
.L_x_128:
[----:B-1----:R-:W-:Y:S01]  /*0e00*/  VIADD R9, R2, UR4 ;  /* 0x0000000402097c36 */ /* 0x002fe20008000000 */
[----:B------:R-:W-:Y:S01]  /*0e10*/  CS2R R28, SRZ ;  /* 0x00000000001c7805 */ /* 0x000fe2000001ff00 */
[----:B------:R-:W-:-:S03]  /*0e20*/  IMAD.MOV.U32 R10, RZ, RZ, RZ ;  /* 0x000000ffff0a7224 */ /* 0x000fc600078e00ff */
[C---:B------:R-:W-:Y:S02]  /*0e30*/  ISETP.GE.AND P0, PT, R9.reuse, R3, PT ;  /* 0x000000030900720c */ /* 0x040fe40003f06270 */
[----:B------:R-:W-:-:S04]  /*0e40*/  IADD3 R5, PT, PT, R9, UR5, RZ ;  /* 0x0000000509057c10 */ /* 0x000fc8000fffe0ff */
[C---:B------:R-:W-:Y:S02]  /*0e50*/  ISETP.GE.AND P2, PT, R5.reuse, R3, PT ;  /* 0x000000030500720c */ /* 0x040fe40003f46270 */
[----:B------:R-:W-:-:S04]  /*0e60*/  IADD3 R25, PT, PT, R5, UR5, RZ ;  /* 0x0000000505197c10 */ /* 0x000fc8000fffe0ff */
[----:B------:R-:W-:Y:S01]  /*0e70*/  IADD3 R11, PT, PT, R25, UR5, RZ ;  /* 0x00000005190b7c10 */ /* 0x000fe2000fffe0ff */
[----:B------:R-:W-:Y:S01]  /*0e80*/  @!P0 IMAD.WIDE R18, R9, 0x4, R22 ;  /* 0x0000000409128825 */ /* 0x000fe200078e0216 */
[-C--:B------:R-:W-:Y:S02]  /*0e90*/  ISETP.GE.AND P4, PT, R25, R3.reuse, PT ;  /* 0x000000031900720c */ /* 0x080fe40003f86270 */
[----:B------:R-:W-:Y:S01]  /*0ea0*/  ISETP.GE.AND P3, PT, R11, R3, PT ;  /* 0x000000030b00720c */ /* 0x000fe20003f66270 */
[----:B------:R-:W-:Y:S01]  /*0eb0*/  IMAD.MOV.U32 R4, RZ, RZ, RZ ;  /* 0x000000ffff047224 */ /* 0x000fe200078e00ff */
[----:B------:R-:W3:Y:S01]  /*0ec0*/  @!P0 LDG.E R10, desc[UR6][R18.64] ;  /* 0x00000006120a8981 */ /* 0x000ee2000c1e1900 */
[----:B------:R-:W-:-:S04]  /*0ed0*/  @!P2 IMAD.WIDE R14, R5, 0x4, R20 ;  /* 0x00000004050ea825 */ /* 0x000fc800078e0214 */
[----:B------:R-:W-:Y:S02]  /*0ee0*/  HFMA2 R24, -RZ, RZ, 0, 0 ;  /* 0x00000000ff187431 */ /* 0x000fe400000001ff */
[----:B------:R-:W-:Y:S01]  /*0ef0*/  @!P0 IMAD.WIDE R26, R9, 0x4, R20 ;  /* 0x00000004091a8825 */ /* 0x000fe200078e0214 */
[----:B------:R1:W0:Y:S01]  /*0f00*/  @!P2 LDG.E R4, desc[UR6][R14.64] ;  /* 0x000000060e04a981 */ /* 0x000222000c1e1900 */
[----:B------:R-:W-:Y:S02]  /*0f10*/  MOV R8, RZ ;  /* 0x000000ff00087202 */ /* 0x000fe40000000f00 */
[--C-:B------:R-:W-:Y:S01]  /*0f20*/  @!P2 IMAD.WIDE R16, R5, 0x4, R22.reuse ;  /* 0x000000040510a825 */ /* 0x100fe200078e0216 */
[----:B------:R4:W5:Y:S03]  /*0f30*/  @!P0 LDG.E R28, desc[UR6][R26.64] ;  /* 0x000000061a1c8981 */ /* 0x000966000c1e1900 */
[----:B------:R-:W-:Y:S01]  /*0f40*/  @!P4 IMAD.WIDE R12, R25, 0x4, R22 ;  /* 0x00000004190cc825 */ /* 0x000fe200078e0216 */
[----:B------:R2:W5:Y:S03]  /*0f50*/  @!P2 LDG.E R24, desc[UR6][R16.64] ;  /* 0x000000061018a981 */ /* 0x000566000c1e1900 */
[----:B-1----:R-:W-:-:S02]  /*0f60*/  HFMA2 R14, -RZ, RZ, 0, 0 ;  /* 0x00000000ff0e7431 */ /* 0x002fc400000001ff */
[--C-:B------:R-:W-:Y:S01]  /*0f70*/  @!P4 IMAD.WIDE R18, R25, 0x4, R20.reuse ;  /* 0x000000041912c825 */ /* 0x100fe200078e0214 */
[----:B------:R1:W5:Y:S03]  /*0f80*/  @!P4 LDG.E R8, desc[UR6][R12.64] ;  /* 0x000000060c08c981 */ /* 0x000366000c1e1900 */
[C---:B----4-:R-:W-:Y:S01]  /*0f90*/  @!P3 IMAD.WIDE R26, R11.reuse, 0x4, R20 ;  /* 0x000000040b1ab825 */ /* 0x050fe200078e0214 */
[----:B------:R-:W4:Y:S03]  /*0fa0*/  @!P4 LDG.E R29, desc[UR6][R18.64] ;  /* 0x00000006121dc981 */ /* 0x000f26000c1e1900 */
[----:B--2---:R-:W-:Y:S01]  /*0fb0*/  IMAD.MOV.U32 R16, RZ, RZ, RZ ;  /* 0x000000ffff107224 */ /* 0x004fe200078e00ff */
[----:B------:R-:W2:Y:S01]  /*0fc0*/  @!P3 LDG.E R14, desc[UR6][R26.64] ;  /* 0x000000061a0eb981 */ /* 0x000ea2000c1e1900 */
[----:B-1----:R-:W-:-:S05]  /*0fd0*/  @!P3 IMAD.WIDE R12, R11, 0x4, R22 ;  /* 0x000000040b0cb825 */ /* 0x002fca00078e0216 */
[----:B------:R1:W2:Y:S01]  /*0fe0*/  @!P3 LDG.E R16, desc[UR6][R12.64] ;  /* 0x000000060c10b981 */ /* 0x0002a2000c1e1900 */
[----:B------:R-:W-:Y:S01]  /*0ff0*/  LOP3.LUT P0, RZ, R0, 0xff, RZ, 0xc0, !PT ;  /* 0x000000ff00ff7812 */ /* 0x000fe2000780c0ff */
[----:B------:R-:W-:Y:S01]  /*1000*/  ULEA UR4, UR5, UR4, 0x2 ;  /* 0x0000000405047291 */ /* 0x000fe2000f8e10ff */
[----:B---3--:R-:W-:-:S04]  /*1010*/  FSETP.NE.FTZ.AND P1, PT, |R10|, +INF , PT ;  /* 0x7f8000000a00780b */ /* 0x008fc80003f35200 */
[----:B------:R-:W-:Y:S02]  /*1020*/  PLOP3.LUT P0, PT, P0, P1, PT, 0x2f, 0xf2 ;  /* 0x0000000000f2781c */ /* 0x000fe40000702577 */
[----:B------:R-:W-:Y:S01]  /*1030*/  ISETP.GE.AND P1, PT, R9, R3, PT ;  /* 0x000000030900720c */ /* 0x000fe20003f26270 */
[----:B0-----:R-:W-:Y:S01]  /*1040*/  FMUL.FTZ R17, R4, UR8 ;  /* 0x0000000804117c20 */ /* 0x001fe20008410000 */
[----:B-----5:R-:W-:Y:S02]  /*1050*/  FSETP.EQU.OR P0, PT, |R28|, +INF , P0 ;  /* 0x7f8000001c00780b */ /* 0x020fe4000070a600 */
[C---:B------:R-:W-:Y:S01]  /*1060*/  FSETP.NE.FTZ.AND P5, PT, |R24|.reuse, +INF , PT ;  /* 0x7f8000001800780b */ /* 0x040fe20003fb5200 */
[----:B-1----:R-:W-:Y:S01]  /*1070*/  FFMA.FTZ R13, R24, UR9, R17 ;  /* 0x00000009180d7c23 */ /* 0x002fe20008010011 */
[----:B------:R-:W-:Y:S02]  /*1080*/  FMUL.FTZ R15, R28, UR8 ;  /* 0x000000081c0f7c20 */ /* 0x000fe40008410000 */
[----:B------:R-:W-:Y:S01]  /*1090*/  PLOP3.LUT P0, PT, P0, P5, PT, 0xf2, 0x2f ;  /* 0x00000000002f781c */ /* 0x000fe2000070be72 */
[----:B----4-:R-:W-:Y:S01]  /*10a0*/  FMUL.FTZ R17, R29, UR8 ;  /* 0x000000081d117c20 */ /* 0x010fe20008410000 */
[----:B------:R-:W-:Y:S01]  /*10b0*/  FSETP.NE.FTZ.AND P6, PT, |R8|, +INF , PT ;  /* 0x7f8000000800780b */ /* 0x000fe20003fd5200 */
[----:B--2---:R-:W-:-:S02]  /*10c0*/  FMUL.FTZ R19, R14, UR8 ;  /* 0x000000080e137c20 */ /* 0x004fc40008410000 */
[----:B------:R-:W-:Y:S01]  /*10d0*/  FFMA.FTZ R27, R8, UR9, R17 ;  /* 0x00000009081b7c23 */ /* 0x000fe20008010011 */
[----:B------:R-:W-:Y:S01]  /*10e0*/  FFMA.FTZ R15, R10, UR9, R15 ;  /* 0x000000090a0f7c23 */ /* 0x000fe2000801000f */
[----:B------:R-:W-:Y:S01]  /*10f0*/  FSETP.EQU.OR P5, PT, |R4|, +INF , P0 ;  /* 0x7f8000000400780b */ /* 0x000fe200007aa600 */
[----:B------:R-:W-:Y:S01]  /*1100*/  @!P1 IMAD.WIDE R8, R9, 0x4, R6 ;  /* 0x0000000409089825 */ /* 0x000fe200078e0206 */
[----:B------:R-:W-:-:S03]  /*1110*/  FSETP.NE.FTZ.AND P0, PT, |R16|, +INF , PT ;  /* 0x7f8000001000780b */ /* 0x000fc60003f15200 */
        /* <DEDUP_REMOVED lines=16> */
.L_x_120:
        /* <DEDUP_REMOVED lines=24> */
.L_x_132:
[----:B------:R-:W-:-:S04]  /*13a0*/  IMAD.WIDE R8, R5, 0x10, R20 ;  /* 0x0000001005087825 */ /* 0x000fc800078e0214 */
[C---:B------:R-:W-:Y:S02]  /*13b0*/  IMAD.WIDE R16, R5.reuse, 0x10, R22 ;  /* 0x0000001005107825 */ /* 0x040fe400078e0216 */
[----:B------:R-:W2:Y:S04]  /*13c0*/  LDG.E.128 R8, desc[UR6][R8.64] ;  /* 0x0000000608087981 */ /* 0x000ea8000c1e1d00 */
[----:B------:R0:W3:Y:S01]  /*13d0*/  LDG.E.128 R12, desc[UR6][R16.64] ;  /* 0x00000006100c7981 */ /* 0x0000e2000c1e1d00 */
[----:B------:R-:W-:Y:S01]  /*13e0*/  LOP3.LUT P0, RZ, R0, 0xff, RZ, 0xc0, !PT ;  /* 0x000000ff00ff7812 */ /* 0x000fe2000780c0ff */
[----:B0-----:R-:W-:Y:S01]  /*13f0*/  IMAD.WIDE R16, R5, 0x10, R6 ;  /* 0x0000001005107825 */ /* 0x001fe200078e0206 */
[----:B-1----:R-:W-:-:S03]  /*1400*/  IADD3 R5, PT, PT, R2, R5, RZ ;  /* 0x0000000502057210 */ /* 0x002fc60007ffe0ff */
[----:B--2---:R-:W-:Y:S01]  /*1410*/  FMUL.FTZ R19, R8, UR5 ;  /* 0x0000000508137c20 */ /* 0x004fe20008410000 */
[----:B------:R-:W-:Y:S01]  /*1420*/  FMUL.FTZ R0, R9, UR5 ;  /* 0x0000000509007c20 */ /* 0x000fe20008410000 */
[----:B------:R-:W-:Y:S01]  /*1430*/  FMUL.FTZ R25, R10, UR5 ;  /* 0x000000050a197c20 */ /* 0x000fe20008410000 */
[----:B------:R-:W-:Y:S01]  /*1440*/  FMUL.FTZ R4, R11, UR5 ;  /* 0x000000050b047c20 */ /* 0x000fe20008410000 */
[----:B------:R-:W-:Y:S01]  /*1450*/  FSETP.NE.FTZ.AND P1, PT, |R8|, +INF , PT ;  /* 0x7f8000000800780b */ /* 0x000fe20003f35200 */
[----:B---3--:R-:W-:Y:S01]  /*1460*/  FFMA.FTZ R12, R12, UR8, R19 ;  /* 0x000000080c0c7c23 */ /* 0x008fe20008010013 */
[----:B------:R-:W-:Y:S01]  /*1470*/  FFMA.FTZ R13, R13, UR8, R0 ;  /* 0x000000080d0d7c23 */ /* 0x000fe20008010000 */
[----:B------:R-:W-:Y:S01]  /*1480*/  FFMA.FTZ R14, R14, UR8, R25 ;  /* 0x000000080e0e7c23 */ /* 0x000fe20008010019 */
[----:B------:R-:W-:Y:S01]  /*1490*/  FFMA.FTZ R15, R15, UR8, R4 ;  /* 0x000000080f0f7c23 */ /* 0x000fe20008010004 */
[----:B------:R-:W-:Y:S02]  /*14a0*/  PLOP3.LUT P0, PT, P0, P1, PT, 0x2f, 0xf2 ;  /* 0x0000000000f2781c */ /* 0x000fe40000702577 */
[----:B------:R-:W-:-:S02]  /*14b0*/  FSETP.NE.FTZ.AND P1, PT, |R10|, +INF , PT ;  /* 0x7f8000000a00780b */ /* 0x000fc40003f35200 */
[----:B------:R0:W-:Y:S01]  /*14c0*/  STG.E.128 desc[UR6][R16.64], R12 ;  /* 0x0000000c10007986 */ /* 0x0001e2000c101d06 */
[----:B------:R-:W-:Y:S02]  /*14d0*/  FSETP.EQU.OR P0, PT, |R9|, +INF , P0 ;  /* 0x7f8000000900780b */ /* 0x000fe4000070a600 */
[----:B------:R-:W-:Y:S02]  /*14e0*/  SHF.L.U32 R0, R5, 0x2, RZ ;  /* 0x0000000205007819 */ /* 0x000fe400000006ff */
[----:B------:R-:W-:Y:S02]  /*14f0*/  PLOP3.LUT P0, PT, P0, P1, PT, 0xf2, 0x2f ;  /* 0x00000000002f781c */ /* 0x000fe40000703e72 */
[----:B------:R-:W-:Y:S02]  /*1500*/  ISETP.GE.AND P1, PT, R0, R3, PT ;  /* 0x000000030000720c */ /* 0x000fe40003f26270 */
[----:B------:R-:W-:-:S04]  /*1510*/  FSETP.NE.AND P0, PT, |R11|, +INF , !P0 ;  /* 0x7f8000000b00780b */ /* 0x000fc80004705200 */
[----:B------:R-:W-:-:S07]  /*1520*/  SEL R0, RZ, 0x1, !P0 ;  /* 0x00000001ff007807 */ /* 0x000fce0004000000 */
[----:B0-----:R-:W-:Y:S05]  /*1530*/  @!P1 BRA `(.L_x_132) ;  /* 0xfffffffc00989947 */ /* 0x001fea000383ffff */
[----:B------:R-:W-:Y:S05]  /*1540*/  BRA `(.L_x_121) ;  /* 0x0000000400407947 */ /* 0x000fea0003800000 */
.L_x_131:
[----:B------:R-:W-:-:S04]  /*1550*/  IMAD.WIDE R8, R5, 0x10, R20 ;  /* 0x0000001005087825 */ /* 0x000fc800078e0214 */
[----:B------:R-:W-:Y:S02]  /*1560*/  IMAD.WIDE R16, R5, 0x10, R22 ;  /* 0x0000001005107825 */ /* 0x000fe400078e0216 */
[----:B------:R-:W2:Y:S04]  /*1570*/  LDG.E.128 R8, desc[UR6][R8.64] ;  /* 0x0000000608087981 */ /* 0x000ea8000c1e1d00 */
[----:B------:R-:W3:Y:S01]  /*1580*/  LDG.E.128 R12, desc[UR6][R16.64] ;  /* 0x00000006100c7981 */ /* 0x000ee2000c1e1d00 */
[----:B--2---:R-:W-:Y:S01]  /*1590*/  FMUL.FTZ R25, R10, UR9 ;  /* 0x000000090a197c20 */ /* 0x004fe20008410000 */
[----:B------:R-:W-:Y:S01]  /*15a0*/  FMUL.FTZ R10, R11, UR9 ;  /* 0x000000090b0a7c20 */ /* 0x000fe20008410000 */
[----:B------:R-:W-:Y:S01]  /*15b0*/  FMUL.FTZ R19, R8, UR9 ;  /* 0x0000000908137c20 */ /* 0x000fe20008410000 */
[----:B------:R-:W-:Y:S01]  /*15c0*/  FMUL.FTZ R4, R9, UR9 ;  /* 0x0000000909047c20 */ /* 0x000fe20008410000 */
[----:B---3--:R-:W-:Y:S01]  /*15d0*/  FFMA.FTZ R14, R14, UR10, R25 ;  /* 0x0000000a0e0e7c23 */ /* 0x008fe20008010019 */
[----:B------:R-:W-:Y:S01]  /*15e0*/  FFMA.FTZ R15, R15, UR10, R10 ;  /* 0x0000000a0f0f7c23 */ /* 0x000fe2000801000a */
[----:B------:R-:W-:-:S04]  /*15f0*/  IMAD.WIDE R10, R5, 0x10, R6 ;  /* 0x00000010050a7825 */ /* 0x000fc800078e0206 */
[----:B------:R-:W-:Y:S01]  /*1600*/  FFMA.FTZ R12, R12, UR10, R19 ;  /* 0x0000000a0c0c7c23 */ /* 0x000fe20008010013 */
[----:B------:R-:W-:Y:S01]  /*1610*/  FFMA.FTZ R13, R13, UR10, R4 ;  /* 0x0000000a0d0d7c23 */ /* 0x000fe20008010004 */
[----:B-1----:R-:W-:-:S04]  /*1620*/  IADD3 R5, PT, PT, R2, R5, RZ ;  /* 0x0000000502057210 */ /* 0x002fc80007ffe0ff */
[----:B------:R0:W-:Y:S01]  /*1630*/  STG.E.128 desc[UR6][R10.64], R12 ;  /* 0x0000000c0a007986 */ /* 0x0001e2000c101d06 */
[----:B------:R-:W-:-:S05]  /*1640*/  IMAD.SHL.U32 R4, R5, 0x4, RZ ;  /* 0x0000000405047824 */ /* 0x000fca00078e00ff */
[----:B------:R-:W-:-:S13]  /*1650*/  ISETP.GE.AND P0, PT, R4, R3, PT ;  /* 0x000000030400720c */ /* 0x000fda0003f06270 */
[----:B0-----:R-:W-:Y:S05]  /*1660*/  @!P0 BRA `(.L_x_131) ;  /* 0xfffffffc00b88947 */ /* 0x001fea000383ffff */
[----:B------:R-:W-:Y:S05]  /*1670*/  BRA `(.L_x_121) ;  /* 0x0000000000f47947 */ /* 0x000fea0003800000 */
.L_x_130:
[----:B------:R-:W-:-:S07]  /*1680*/  MOV R0, 0x1 ;  /* 0x0000000100007802 */ /* 0x000fce0000000f00 */
.L_x_133:
[----:B------:R-:W-:-:S04]  /*1690*/  IMAD.WIDE R10, R5, 0x10, R20 ;  /* 0x00000010050a7825 */ /* 0x000fc800078e0214 */
[----:B------:R-:W-:Y:S02]  /*16a0*/  IMAD.WIDE R12, R5, 0x10, R22 ;  /* 0x00000010050c7825 */ /* 0x000fe400078e0216 */
[----:B------:R-:W2:Y:S04]  /*16b0*/  LDG.E.128 R8, desc[UR6][R10.64] ;  /* 0x000000060a087981 */ /* 0x000ea8000c1e1d00 */
[----:B------:R-:W3:Y:S01]  /*16c0*/  LDG.E.128 R12, desc[UR6][R12.64] ;  /* 0x000000060c0c7981 */ /* 0x000ee2000c1e1d00 */
[----:B------:R-:W-:Y:S01]  /*16d0*/  LOP3.LUT P1, RZ, R0, 0xff, RZ, 0xc0, !PT ;  /* 0x000000ff00ff7812 */ /* 0x000fe2000782c0ff */
[----:B--2---:R-:W-:Y:S01]  /*16e0*/  FMUL.FTZ R17, R8, UR11 ;  /* 0x0000000b08117c20 */ /* 0x004fe20008410000 */
[----:B------:R-:W-:Y:S01]  /*16f0*/  FMUL.FTZ R0, R9, UR11 ;  /* 0x0000000b09007c20 */ /* 0x000fe20008410000 */
[----:B------:R-:W-:Y:S01]  /*1700*/  FMUL.FTZ R19, R10, UR11 ;  /* 0x0000000b0a137c20 */ /* 0x000fe20008410000 */
[----:B------:R-:W-:Y:S01]  /*1710*/  FMUL.FTZ R4, R11, UR11 ;  /* 0x0000000b0b047c20 */ /* 0x000fe20008410000 */
[C---:B---3--:R-:W-:Y:S01]  /*1720*/  FSETP.NE.FTZ.AND P0, PT, |R12|.reuse, +INF , PT ;  /* 0x7f8000000c00780b */ /* 0x048fe20003f15200 */
[----:B------:R-:W-:Y:S01]  /*1730*/  FFMA.FTZ R8, R12, UR12, R17 ;  /* 0x0000000c0c087c23 */ /* 0x000fe20008010011 */
[----:B------:R-:W-:-:S04]  /*1740*/  IMAD.WIDE R16, R5, 0x10, R6 ;  /* 0x0000001005107825 */ /* 0x000fc800078e0206 */
[----:B------:R-:W-:Y:S01]  /*1750*/  FFMA.FTZ R9, R13, UR12, R0 ;  /* 0x0000000c0d097c23 */ /* 0x000fe20008010000 */
[----:B------:R-:W-:Y:S01]  /*1760*/  FFMA.FTZ R10, R14, UR12, R19 ;  /* 0x0000000c0e0a7c23 */ /* 0x000fe20008010013 */
        /* <DEDUP_REMOVED lines=13> */
.L_x_129:
[----:B------:R-:W-:-:S07]  /*1840*/  IMAD.MOV.U32 R0, RZ, RZ, 0x1 ;  /* 0x00000001ff007424 */ /* 0x000fce00078e00ff */
.L_x_134:
[----:B------:R-:W-:-:S04]  /*1850*/  IMAD.WIDE R8, R5, 0x10, R22 ;  /* 0x0000001005087825 */ /* 0x000fc800078e0216 */
[----:B------:R-:W-:Y:S02]  /*1860*/  IMAD.WIDE R12, R5, 0x10, R20 ;  /* 0x00000010050c7825 */ /* 0x000fe400078e0214 */
[----:B------:R-:W2:Y:S04]  /*1870*/  LDG.E.128 R8, desc[UR6][R8.64] ;  /* 0x0000000608087981 */ /* 0x000ea8000c1e1d00 */
[----:B------:R-:W3:Y:S01]  /*1880*/  LDG.E.128 R12, desc[UR6][R12.64] ;  /* 0x000000060c0c7981 */ /* 0x000ee2000c1e1d00 */
[----:B------:R-:W-:Y:S02]  /*1890*/  LOP3.LUT P1, RZ, R0, 0xff, RZ, 0xc0, !PT ;  /* 0x000000ff00ff7812 */ /* 0x000fe4000782c0ff */
[----:B--2---:R-:W-:-:S04]  /*18a0*/  FSETP.NE.FTZ.AND P0, PT, |R8|, +INF , PT ;  /* 0x7f8000000800780b */ /* 0x004fc80003f15200 */
[----:B------:R-:W-:Y:S01]  /*18b0*/  PLOP3.LUT P0, PT, P1, P0, PT, 0x2f, 0xf2 ;  /* 0x0000000000f2781c */ /* 0x000fe20000f00577 */
[C---:B---3--:R-:W-:Y:S01]  /*18c0*/  FMUL.FTZ R17, R12.reuse, UR13 ;  /* 0x0000000d0c117c20 */ /* 0x048fe20008410000 */
[----:B------:R-:W-:Y:S01]  /*18d0*/  FSETP.NE.FTZ.AND P1, PT, |R9|, +INF , PT ;  /* 0x7f8000000900780b */ /* 0x000fe20003f35200 */
[----:B------:R-:W-:Y:S01]  /*18e0*/  FMUL.FTZ R0, R13, UR13 ;  /* 0x0000000d0d007c20 */ /* 0x000fe20008410000 */
[----:B------:R-:W-:Y:S01]  /*18f0*/  FSETP.EQU.OR P0, PT, |R12|, +INF , P0 ;  /* 0x7f8000000c00780b */ /* 0x000fe2000070a600 */
[----:B------:R-:W-:Y:S02]  /*1900*/  FFMA.FTZ R16, R8, UR14, R17 ;  /* 0x0000000e08107c23 */ /* 0x000fe40008010011 */
[----:B------:R-:W-:Y:S01]  /*1910*/  FFMA.FTZ R17, R9, UR14, R0 ;  /* 0x0000000e09117c23 */ /* 0x000fe20008010000 */
[----:B------:R-:W-:Y:S01]  /*1920*/  PLOP3.LUT P0, PT, P0, P1, PT, 0xf2, 0x2f ;  /* 0x00000000002f781c */ /* 0x000fe20000703e72 */
[----:B------:R-:W-:Y:S01]  /*1930*/  FMUL.FTZ R0, R15, UR13 ;  /* 0x0000000d0f007c20 */ /* 0x000fe20008410000 */
[----:B------:R-:W-:Y:S01]  /*1940*/  FSETP.NE.FTZ.AND P1, PT, |R10|, +INF , PT ;  /* 0x7f8000000a00780b */ /* 0x000fe20003f35200 */
[----:B------:R-:W-:Y:S01]  /*1950*/  IMAD.WIDE R8, R5, 0x10, R6 ;  /* 0x0000001005087825 */ /* 0x000fe200078e0206 */
[----:B------:R-:W-:-:S03]  /*1960*/  FSETP.EQU.OR P0, PT, |R13|, +INF , P0 ;  /* 0x7f8000000d00780b */ /* 0x000fc6000070a600 */
[----:B------:R-:W-:Y:S01]  /*1970*/  FMUL.FTZ R13, R14, UR13 ;  /* 0x0000000d0e0d7c20 */ /* 0x000fe20008410000 */
[C---:B------:R-:W-:Y:S01]  /*1980*/  FFMA.FTZ R19, R11.reuse, UR14, R0 ;  /* 0x0000000e0b137c23 */ /* 0x040fe20008010000 */
[----:B-1----:R-:W-:Y:S02]  /*1990*/  IADD3 R5, PT, PT, R2, R5, RZ ;  /* 0x0000000502057210 */ /* 0x002fe40007ffe0ff */
[----:B------:R-:W-:Y:S01]  /*19a0*/  FFMA.FTZ R18, R10, UR14, R13 ;  /* 0x0000000e0a127c23 */ /* 0x000fe2000801000d */
[----:B------:R-:W-:Y:S02]  /*19b0*/  PLOP3.LUT P0, PT, P0, P1, PT, 0xf2, 0x2f ;  /* 0x00000000002f781c */ /* 0x000fe40000703e72 */
        /* <DEDUP_REMOVED lines=9> */
.L_x_121:
[----:B------:R-:W-:Y:S05]  /*1a50*/  BSYNC.RECONVERGENT B0 ;  /* 0x0000000000007941 */ /* 0x000fea0003800200 */
.L_x_119:
[----:B------:R-:W-:-:S04]  /*1a60*/  PRMT R0, R0, 0x9910, RZ ;  /* 0x0000991000007816 */ /* 0x000fc800000000ff */
[----:B------:R-:W-:-:S13]  /*1a70*/  ISETP.NE.AND P0, PT, R0, RZ, PT ;  /* 0x000000ff0000720c */ /* 0x000fda0003f05270 */
[----:B------:R-:W-:Y:S05]  /*1a80*/  @P0 EXIT ;  /* 0x000000000000094d */ /* 0x000fea0003800000 */
[----:B------:R-:W0:Y:S01]  /*1a90*/  LDC.64 R2, c[0x0][0x388] ;  /* 0x0000e200ff027b82 */ /* 0x000e220000000a00 */
[----:B------:R-:W-:-:S05]  /*1aa0*/  HFMA2 R5, -RZ, RZ, 0, 5.9604644775390625e-08 ;  /* 0x00000001ff057431 */ /* 0x000fca00000001ff */
[----:B0-----:R-:W-:Y:S01]  /*1ab0*/  STG.E.STRONG.SYS desc[UR6][R2.64], R5 ;  /* 0x0000000502007986 */ /* 0x001fe2000c115906 */
[----:B------:R-:W-:Y:S05]  /*1ac0*/  EXIT ;  /* 0x000000000000794d */ /* 0x000fea0003800000 */
.L_x_135:
        /* <DEDUP_REMOVED lines=11> */
.L_x_143:


//--------------------- .nv.shared.reserved.0     --------------------------
	.section	.nv.shared.reserved.0,"aw",@nobits
	.weak		__nv_reservedSMEM_offset_0_alias
	.size		__nv_reservedSMEM_offset_0_alias, 0, 64
	.other		__nv_reservedSMEM_offset_0_alias,@"STO_CUDA_RESERVED_SHARED STV_DEFAULT"
__nv_reservedSMEM_offset_0_alias:
	.zero		0
	.zero		64


//--------------------- .nv.global                --------------------------
	.section	.nv.global,"aw",@nobits
.nv.global:
	.type		_ZN59_INTERNAL_2387b98c_28_multi_tensor_axpby_kernel_cu_35eb66404cuda3std3__48in_placeE,@object
	.size		_ZN59_INTERNAL_2387b98c_28_multi_tensor_axpby_kernel_cu_35eb66404cuda3std3__48in_placeE,(_ZN59_INTERNAL_2387b98c_28_multi_tensor_axpby_kernel_cu_35eb66404cuda3std6ranges3__45__cpo8distanceE - _ZN59_INTERNAL_2387b98c_28_multi_tensor_axpby_kernel_cu_35eb66404cuda3std3__48in_placeE)
_ZN59_INTERNAL_2387b98c_28_multi_tensor_axpby_kernel_cu_35eb66404cuda3std3__48in_placeE:
	.zero		1
	.type		_ZN59_INTERNAL_2387b98c_28_multi_tensor_axpby_kernel_cu_35eb66404cuda3std6ranges3__45__cpo8distanceE,@object
	.size		_ZN59_INTERNAL_2387b98c_28_multi_tensor_axpby_kernel_cu_35eb66404cuda3std6ranges3__45__cpo8distanceE,(_ZN59_INTERNAL_2387b98c_28_multi_tensor_axpby_kernel_cu_35eb66404cuda3std3__45__cpo6cbeginE - _ZN59_INTERNAL_2387b98c_28_multi_tensor_axpby_kernel_cu_35eb66404cuda3std6ranges3__45__cpo8distanceE)
_ZN59_INTERNAL_2387b98c_28_multi_tensor_axpby_kernel_cu_35eb66404cuda3std6ranges3__45__cpo8distanceE:
	.zero		1
	.type		_ZN59_INTERNAL_2387b98c_28_multi_tensor_axpby_kernel_cu_35eb66404cuda3std3__45__cpo6cbeginE,@object
	.size		_ZN59_INTERNAL_2387b98c_28_multi_tensor_axpby_kernel_cu_35eb66404cuda3std3__45__cpo6cbeginE,(_ZN59_INTERNAL_2387b98c_28_multi_tensor_axpby_kernel_cu_35eb66404cuda3std6ranges3__45__cpo7advanceE - _ZN59_INTERNAL_2387b98c_28_multi_tensor_axpby_kernel_cu_35eb66404cuda3std3__45__cpo6cbeginE)
_ZN59_INTERNAL_2387b98c_28_multi_tensor_axpby_kernel_cu_35eb66404cuda3std3__45__cpo6cbeginE:
	.zero		1
	.type		_ZN59_INTERNAL_2387b98c_28_multi_tensor_axpby_kernel_cu_35eb66404cuda3std6ranges3__45__cpo7advanceE,@object
	.size		_ZN59_INTERNAL_2387b98c_28_multi_tensor_axpby_kernel_cu_35eb66404cuda3std6ranges3__45__cpo7advanceE,(_ZN59_INTERNAL_2387b98c_28_multi_tensor_axpby_kernel_cu_35eb66404cuda3std3__45__cpo7crbeginE - _ZN59_INTERNAL_2387b98c_28_multi_tensor_axpby_kernel_cu_35eb66404cuda3std6ranges3__45__cpo7advanceE)
_ZN59_INTERNAL_2387b98c_28_multi_tensor_axpby_kernel_cu_35eb66404cuda3std6ranges3__45__cpo7advanceE:
	.zero		1
	.type		_ZN59_INTERNAL_2387b98c_28_multi_tensor_axpby_kernel_cu_35eb66404cuda3std3__45__cpo7crbeginE,@object
	.size		_ZN59_INTERNAL_2387b98c_28_multi_tensor_axpby_kernel_cu_35eb66404cuda3std3__45__cpo7crbeginE,(_ZN59_INTERNAL_2387b98c_28_multi_tensor_axpby_kernel_cu_35eb66404cuda3std6ranges3__45__cpo4dataE - _ZN59_INTERNAL_2387b98c_28_multi_tensor_axpby_kernel_cu_35eb66404cuda3std3__45__cpo7crbeginE)
_ZN59_INTERNAL_2387b98c_28_multi_tensor_axpby_kernel_cu_35eb66404cuda3std3__45__cpo7crbeginE:
	.zero		1
	.type		_ZN59_INTERNAL_2387b98c_28_multi_tensor_axpby_kernel_cu_35eb66404cuda3std6ranges3__45__cpo4dataE,@object
	.size		_ZN59_INTERNAL_2387b98c_28_multi_tensor_axpby_kernel_cu_35eb66404cuda3std6ranges3__45__cpo4dataE,(_ZN59_INTERNAL_2387b98c_28_multi_tensor_axpby_kernel_cu_35eb66404cuda3std6ranges3__45__cpo5beginE - _ZN59_INTERNAL_2387b98c_28_multi_tensor_axpby_kernel_cu_35eb66404cuda3std6ranges3__45__cpo4dataE)
_ZN59_INTERNAL_2387b98c_28_multi_tensor_axpby_kernel_cu_35eb66404cuda3std6ranges3__45__cpo4dataE:
	.zero		1
	.type		_ZN59_INTERNAL_2387b98c_28_multi_tensor_axpby_kernel_cu_35eb66404cuda3std6ranges3__45__cpo5beginE,@object
	.size		_ZN59_INTERNAL_2387b98c_28_multi_tensor_axpby_kernel_cu_35eb66404cuda3std6ranges3__45__cpo5beginE,(_ZN59_INTERNAL_2387b98c_28_multi_tensor_axpby_kernel_cu_35eb66404cuda3std3__461_GLOBAL__N__2387b98c_28_multi_tensor_axpby_kernel_cu_35eb66406ignoreE - _ZN59_INTERNAL_2387b98c_28_multi_tensor_axpby_kernel_cu_35eb66404cuda3std6ranges3__45__cpo5beginE)
_ZN59_INTERNAL_2387b98c_28_multi_tensor_axpby_kernel_cu_35eb66404cuda3std6ranges3__45__cpo5beginE:
	.zero		1
	.type		_ZN59_INTERNAL_2387b98c_28_multi_tensor_axpby_kernel_cu_35eb66404cuda3std3__461_GLOBAL__N__2387b98c_28_multi_tensor_axpby_kernel_cu_35eb66406ignoreE,@object
	.size		_ZN59_INTERNAL_2387b98c_28_multi_tensor_axpby_kernel_cu_35eb66404cuda3std3__461_GLOBAL__N__2387b98c_28_multi_tensor_axpby_kernel_cu_35eb66406ignoreE,(_ZN59_INTERNAL_2387b98c_28_multi_tensor_axpby_kernel_cu_35eb66404cuda3std6ranges3__45__cpo4sizeE - _ZN59_INTERNAL_2387b98c_28_multi_tensor_axpby_kernel_cu_35eb66404cuda3std3__461_GLOBAL__N__2387b98c_28_multi_tensor_axpby_kernel_cu_35eb66406ignoreE)
_ZN59_INTERNAL_2387b98c_28_multi_tensor_axpby_kernel_cu_35eb66404cuda3std3__461_GLOBAL__N__2387b98c_28_multi_tensor_axpby_kernel_cu_35eb66406ignoreE:
	.zero		1
	.type		_ZN59_INTERNAL_2387b98c_28_multi_tensor_axpby_kernel_cu_35eb66404cuda3std6ranges3__45__cpo4sizeE,@object
	.size		_ZN59_INTERNAL_2387b98c_28_multi_tensor_axpby_kernel_cu_35eb66404cuda3std6ranges3__45__cpo4sizeE,(_ZN59_INTERNAL_2387b98c_28_multi_tensor_axpby_kernel_cu_35eb66404cuda3std3__45__cpo5beginE - _ZN59_INTERNAL_2387b98c_28_multi_tensor_axpby_kernel_cu_35eb66404cuda3std6ranges3__45__cpo4sizeE)
_ZN59_INTERNAL_2387b98c_28_multi_tensor_axpby_kernel_cu_35eb66404cuda3std6ranges3__45__cpo4sizeE:
	.zero		1
	.type		_ZN59_INTERNAL_2387b98c_28_multi_tensor_axpby_kernel_cu_35eb66404cuda3std3__45__cpo5beginE,@object
	.size		_ZN59_INTERNAL_2387b98c_28_multi_tensor_axpby_kernel_cu_35eb66404cuda3std3__45__cpo5beginE,(_ZN59_INTERNAL_2387b98c_28_multi_tensor_axpby_kernel_cu_35eb66404cuda3std6ranges3__45__cpo6cbeginE - _ZN59_INTERNAL_2387b98c_28_multi_tensor_axpby_kernel_cu_35eb66404cuda3std3__45__cpo5beginE)
_ZN59_INTERNAL_2387b98c_28_multi_tensor_axpby_kernel_cu_35eb66404cuda3std3__45__cpo5beginE:
	.zero		1
	.type		_ZN59_INTERNAL_2387b98c_28_multi_tensor_axpby_kernel_cu_35eb66404cuda3std6ranges3__45__cpo6cbeginE,@object
	.size		_ZN59_INTERNAL_2387b98c_28_multi_tensor_axpby_kernel_cu_35eb66404cuda3std6ranges3__45__cpo6cbeginE,(_ZN59_INTERNAL_2387b98c_28_multi_tensor_axpby_kernel_cu_35eb66404cuda3std3__45__cpo6rbeginE - _ZN59_INTERNAL_2387b98c_28_multi_tensor_axpby_kernel_cu_35eb66404cuda3std6ranges3__45__cpo6cbeginE)
_ZN59_INTERNAL_2387b98c_28_multi_tensor_axpby_kernel_cu_35eb66404cuda3std6ranges3__45__cpo6cbeginE:
	.zero		1
	.type		_ZN59_INTERNAL_2387b98c_28_multi_tensor_axpby_kernel_cu_35eb66404cuda3std3__45__cpo6rbeginE,@object
	.size		_ZN59_INTERNAL_2387b98c_28_multi_tensor_axpby_kernel_cu_35eb66404cuda3std3__45__cpo6rbeginE,(_ZN59_INTERNAL_2387b98c_28_multi_tensor_axpby_kernel_cu_35eb66404cuda3std6ranges3__45__cpo4nextE - _ZN59_INTERNAL_2387b98c_28_multi_tensor_axpby_kernel_cu_35eb66404cuda3std3__45__cpo6rbeginE)
_ZN59_INTERNAL_2387b98c_28_multi_tensor_axpby_kernel_cu_35eb66404cuda3std3__45__cpo6rbeginE:
	.zero		1
	.type		_ZN59_INTERNAL_2387b98c_28_multi_tensor_axpby_kernel_cu_35eb66404cuda3std6ranges3__45__cpo4nextE,@object
	.size		_ZN59_INTERNAL_2387b98c_28_multi_tensor_axpby_kernel_cu_35eb66404cuda3std6ranges3__45__cpo4nextE,(_ZN59_INTERNAL_2387b98c_28_multi_tensor_axpby_kernel_cu_35eb66404cuda3std6ranges3__45__cpo4swapE - _ZN59_INTERNAL_2387b98c_28_multi_tensor_axpby_kernel_cu_35eb66404cuda3std6ranges3__45__cpo4nextE)
_ZN59_INTERNAL_2387b98c_28_multi_tensor_axpby_kernel_cu_35eb66404cuda3std6ranges3__45__cpo4nextE:
	.zero		1
	.type		_ZN59_INTERNAL_2387b98c_28_multi_tensor_axpby_kernel_cu_35eb66404cuda3std6ranges3__45__cpo4swapE,@object
	.size		_ZN59_INTERNAL_2387b98c_28_multi_tensor_axpby_kernel_cu_35eb66404cuda3std6ranges3__45__cpo4swapE,(_ZN59_INTERNAL_2387b98c_28_multi_tensor_axpby_kernel_cu_35eb66404cuda3std3__420unreachable_sentinelE - _ZN59_INTERNAL_2387b98c_28_multi_tensor_axpby_kernel_cu_35eb66404cuda3std6ranges3__45__cpo4swapE)
_ZN59_INTERNAL_2387b98c_28_multi_tensor_axpby_kernel_cu_35eb66404cuda3std6ranges3__45__cpo4swapE:
	.zero		1
	.type		_ZN59_INTERNAL_2387b98c_28_multi_tensor_axpby_kernel_cu_35eb66404cuda3std3__420unreachable_sentinelE,@object
	.size		_ZN59_INTERNAL_2387b98c_28_multi_tensor_axpby_kernel_cu_35eb66404cuda3std3__420unreachable_sentinelE,(_ZN59_INTERNAL_2387b98c_28_multi_tensor_axpby_kernel_cu_35eb66406thrust24THRUST_300001_SM_1000_NS6system6detail10sequential3seqE - _ZN59_INTERNAL_2387b98c_28_multi_tensor_axpby_kernel_cu_35eb66404cuda3std3__420unreachable_sentinelE)
_ZN59_INTERNAL_2387b98c_28_multi_tensor_axpby_kernel_cu_35eb66404cuda3std3__420unreachable_sentinelE:
	.zero		1
	.type		_ZN59_INTERNAL_2387b98c_28_multi_tensor_axpby_kernel_cu_35eb66406thrust24THRUST_300001_SM_1000_NS6system6detail10sequential3seqE,@object
	.size		_ZN59_INTERNAL_2387b98c_28_multi_tensor_axpby_kernel_cu_35eb66406thrust24THRUST_300001_SM_1000_NS6system6detail10sequential3seqE,(_ZN59_INTERNAL_2387b98c_28_multi_tensor_axpby_kernel_cu_35eb66404cuda3std3__45__cpo4cendE - _ZN59_INTERNAL_2387b98c_28_multi_tensor_axpby_kernel_cu_35eb66406thrust24THRUST_300001_SM_1000_NS6system6detail10sequential3seqE)
_ZN59_INTERNAL_2387b98c_28_multi_tensor_axpby_kernel_cu_35eb66406thrust24THRUST_300001_SM_1000_NS6system6detail10sequential3seqE:
	.zero		1
	.type		_ZN59_INTERNAL_2387b98c_28_multi_tensor_axpby_kernel_cu_35eb66404cuda3std3__45__cpo4cendE,@object
	.size		_ZN59_INTERNAL_2387b98c_28_multi_tensor_axpby_kernel_cu_35eb66404cuda3std3__45__cpo4cendE,(_ZN59_INTERNAL_2387b98c_28_multi_tensor_axpby_kernel_cu_35eb66404cuda3std6ranges3__45__cpo9iter_swapE - _ZN59_INTERNAL_2387b98c_28_multi_tensor_axpby_kernel_cu_35eb66404cuda3std3__45__cpo4cendE)
_ZN59_INTERNAL_2387b98c_28_multi_tensor_axpby_kernel_cu_35eb66404cuda3std3__45__cpo4cendE:
	.zero		1
	.type		_ZN59_INTERNAL_2387b98c_28_multi_tensor_axpby_kernel_cu_35eb66404cuda3std6ranges3__45__cpo9iter_swapE,@object
	.size		_ZN59_INTERNAL_2387b98c_28_multi_tensor_axpby_kernel_cu_35eb66404cuda3std6ranges3__45__cpo9iter_swapE,(_ZN59_INTERNAL_2387b98c_28_multi_tensor_axpby_kernel_cu_35eb66404cuda3std3__45__cpo5crendE - _ZN59_INTERNAL_2387b98c_28_multi_tensor_axpby_kernel_cu_35eb66404cuda3std6ranges3__45__cpo9iter_swapE)
_ZN59_INTERNAL_2387b98c_28_multi_tensor_axpby_kernel_cu_35eb66404cuda3std6ranges3__45__cpo9iter_swapE:
	.zero		1
	.type		_ZN59_INTERNAL_2387b98c_28_multi_tensor_axpby_kernel_cu_35eb66404cuda3std3__45__cpo5crendE,@object
	.size		_ZN59_INTERNAL_2387b98c_28_multi_tensor_axpby_kernel_cu_35eb66404cuda3std3__45__cpo5crendE,(_ZN59_INTERNAL_2387b98c_28_multi_tensor_axpby_kernel_cu_35eb66404cuda3std6ranges3__45__cpo5cdataE - _ZN59_INTERNAL_2387b98c_28_multi_tensor_axpby_kernel_cu_35eb66404cuda3std3__45__cpo5crendE)
_ZN59_INTERNAL_2387b98c_28_multi_tensor_axpby_kernel_cu_35eb66404cuda3std3__45__cpo5crendE:
	.zero		1
	.type		_ZN59_INTERNAL_2387b98c_28_multi_tensor_axpby_kernel_cu_35eb66404cuda3std6ranges3__45__cpo5cdataE,@object
	.size		_ZN59_INTERNAL_2387b98c_28_multi_tensor_axpby_kernel_cu_35eb66404cuda3std6ranges3__45__cpo5cdataE,(_ZN59_INTERNAL_2387b98c_28_multi_tensor_axpby_kernel_cu_35eb66404cuda3std6ranges3__45__cpo3endE - _ZN59_INTERNAL_2387b98c_28_multi_tensor_axpby_kernel_cu_35eb66404cuda3std6ranges3__45__cpo5cdataE)
_ZN59_INTERNAL_2387b98c_28_multi_tensor_axpby_kernel_cu_35eb66404cuda3std6ranges3__45__cpo5cdataE:
	.zero		1
	.type		_ZN59_INTERNAL_2387b98c_28_multi_tensor_axpby_kernel_cu_35eb66404cuda3std6ranges3__45__cpo3endE,@object
	.size		_ZN59_INTERNAL_2387b98c_28_multi_tensor_axpby_kernel_cu_35eb66404cuda3std6ranges3__45__cpo3endE,(_ZN59_INTERNAL_2387b98c_28_multi_tensor_axpby_kernel_cu_35eb66404cuda3std3__419piecewise_constructE - _ZN59_INTERNAL_2387b98c_28_multi_tensor_axpby_kernel_cu_35eb66404cuda3std6ranges3__45__cpo3endE)
_ZN59_INTERNAL_2387b98c_28_multi_tensor_axpby_kernel_cu_35eb66404cuda3std6ranges3__45__cpo3endE:
	.zero		1
	.type		_ZN59_INTERNAL_2387b98c_28_multi_tensor_axpby_kernel_cu_35eb66404cuda3std3__419piecewise_constructE,@object
	.size		_ZN59_INTERNAL_2387b98c_28_multi_tensor_axpby_kernel_cu_35eb66404cuda3std3__419piecewise_constructE,(_ZN59_INTERNAL_2387b98c_28_multi_tensor_axpby_kernel_cu_35eb66404cuda3std6ranges3__45__cpo5ssizeE - _ZN59_INTERNAL_2387b98c_28_multi_tensor_axpby_kernel_cu_35eb66404cuda3std3__419piecewise_constructE)
_ZN59_INTERNAL_2387b98c_28_multi_tensor_axpby_kernel_cu_35eb66404cuda3std3__419piecewise_constructE:
	.zero		1
	.type		_ZN59_INTERNAL_2387b98c_28_multi_tensor_axpby_kernel_cu_35eb66404cuda3std6ranges3__45__cpo5ssizeE,@object
	.size		_ZN59_INTERNAL_2387b98c_28_multi_tensor_axpby_kernel_cu_35eb66404cuda3std6ranges3__45__cpo5ssizeE,(_ZN59_INTERNAL_2387b98c_28_multi_tensor_axpby_kernel_cu_35eb66404cuda3std3__45__cpo3endE - _ZN59_INTERNAL_2387b98c_28_multi_tensor_axpby_kernel_cu_35eb66404cuda3std6ranges3__45__cpo5ssizeE)
_ZN59_INTERNAL_2387b98c_28_multi_tensor_axpby_kernel_cu_35eb66404cuda3std6ranges3__45__cpo5ssizeE:
	.zero		1
	.type		_ZN59_INTERNAL_2387b98c_28_multi_tensor_axpby_kernel_cu_35eb66404cuda3std3__45__cpo3endE,@object
	.size		_ZN59_INTERNAL_2387b98c_28_multi_tensor_axpby_kernel_cu_35eb66404cuda3std3__45__cpo3endE,(_ZN59_INTERNAL_2387b98c_28_multi_tensor_axpby_kernel_cu_35eb66404cuda3std6ranges3__45__cpo4cendE - _ZN59_INTERNAL_2387b98c_28_multi_tensor_axpby_kernel_cu_35eb66404cuda3std3__45__cpo3endE)
_ZN59_INTERNAL_2387b98c_28_multi_tensor_axpby_kernel_cu_35eb66404cuda3std3__45__cpo3endE:
	.zero		1
	.type		_ZN59_INTERNAL_2387b98c_28_multi_tensor_axpby_kernel_cu_35eb66404cuda3std6ranges3__45__cpo4cendE,@object
	.size		_ZN59_INTERNAL_2387b98c_28_multi_tensor_axpby_kernel_cu_35eb66404cuda3std6ranges3__45__cpo4cendE,(_ZN59_INTERNAL_2387b98c_28_multi_tensor_axpby_kernel_cu_35eb66404cuda3std3__45__cpo4rendE - _ZN59_INTERNAL_2387b98c_28_multi_tensor_axpby_kernel_cu_35eb66404cuda3std6ranges3__45__cpo4cendE)
_ZN59_INTERNAL_2387b98c_28_multi_tensor_axpby_kernel_cu_35eb66404cuda3std6ranges3__45__cpo4cendE:
	.zero		1
	.type		_ZN59_INTERNAL_2387b98c_28_multi_tensor_axpby_kernel_cu_35eb66404cuda3std3__45__cpo4rendE,@object
	.size		_ZN59_INTERNAL_2387b98c_28_multi_tensor_axpby_kernel_cu_35eb66404cuda3std3__45__cpo4rendE,(_ZN59_INTERNAL_2387b98c_28_multi_tensor_axpby_kernel_cu_35eb66404cuda3std6ranges3__45__cpo4prevE - _ZN59_INTERNAL_2387b98c_28_multi_tensor_axpby_kernel_cu_35eb66404cuda3std3__45__cpo4rendE)
_ZN59_INTERNAL_2387b98c_28_multi_tensor_axpby_kernel_cu_35eb66404cuda3std3__45__cpo4rendE:
	.zero		1
	.type		_ZN59_INTERNAL_2387b98c_28_multi_tensor_axpby_kernel_cu_35eb66404cuda3std6ranges3__45__cpo4prevE,@object
	.size		_ZN59_INTERNAL_2387b98c_28_multi_tensor_axpby_kernel_cu_35eb66404cuda3std6ranges3__45__cpo4prevE,(_ZN59_INTERNAL_2387b98c_28_multi_tensor_axpby_kernel_cu_35eb66404cuda3std6ranges3__45__cpo9iter_moveE - _ZN59_INTERNAL_2387b98c_28_multi_tensor_axpby_kernel_cu_35eb66404cuda3std6ranges3__45__cpo4prevE)
_ZN59_INTERNAL_2387b98c_28_multi_tensor_axpby_kernel_cu_35eb66404cuda3std6ranges3__45__cpo4prevE:
	.zero		1
	.type		_ZN59_INTERNAL_2387b98c_28_multi_tensor_axpby_kernel_cu_35eb66404cuda3std6ranges3__45__cpo9iter_moveE,@object
	.size		_ZN59_INTERNAL_2387b98c_28_multi_tensor_axpby_kernel_cu_35eb66404cuda3std6ranges3__45__cpo9iter_moveE,(.L_13 - _ZN59_INTERNAL_2387b98c_28_multi_tensor_axpby_kernel_cu_35eb66404cuda3std6ranges3__45__cpo9iter_moveE)
_ZN59_INTERNAL_2387b98c_28_multi_tensor_axpby_kernel_cu_35eb66404cuda3std6ranges3__45__cpo9iter_moveE:
	.zero		1
.L_13:


//--------------------- .nv.constant0._Z25multi_tensor_apply_kernelI18TensorListMetadataILi3EE12AxpbyFunctorIN3c104HalfES4_S4_EJffiEEvlPViT_T0_DpT1_ --------------------------
	.section	.nv.constant0._Z25multi_tensor_apply_kernelI18TensorListMetadataILi3EE12AxpbyFunctorIN3c104HalfES4_S4_EJffiEEvlPViT_T0_DpT1_,"a",@progbits
	.sectionflags	@""
	.align	4
.nv.constant0._Z25multi_tensor_apply_kernelI18TensorListMetadataILi3EE12AxpbyFunctorIN3c104HalfES4_S4_EJffiEEvlPViT_T0_DpT1_:
	.zero		4072


//--------------------- .nv.constant0._Z25multi_tensor_apply_kernelI18TensorListMetadataILi3EE12AxpbyFunctorIN3c104HalfES4_fEJffiEEvlPViT_T0_DpT1_ --------------------------
	.section	.nv.constant0._Z25multi_tensor_apply_kernelI18TensorListMetadataILi3EE12AxpbyFunctorIN3c104HalfES4_fEJffiEEvlPViT_T0_DpT1_,"a",@progbits
	.sectionflags	@""
	.align	4
.nv.constant0._Z25multi_tensor_apply_kernelI18TensorListMetadataILi3EE12AxpbyFunctorIN3c104HalfES4_fEJffiEEvlPViT_T0_DpT1_:
	.zero		4072


//--------------------- .nv.constant0._Z25multi_tensor_apply_kernelI18TensorListMetadataILi3EE12AxpbyFunctorIN3c104HalfEfS4_EJffiEEvlPViT_T0_DpT1_ --------------------------
	.section	.nv.constant0._Z25multi_tensor_apply_kernelI18TensorListMetadataILi3EE12AxpbyFunctorIN3c104HalfEfS4_EJffiEEvlPViT_T0_DpT1_,"a",@progbits
	.sectionflags	@""
	.align	4
.nv.constant0._Z25multi_tensor_apply_kernelI18TensorListMetadataILi3EE12AxpbyFunctorIN3c104HalfEfS4_EJffiEEvlPViT_T0_DpT1_:
	.zero		4072


//--------------------- .nv.constant0._Z25multi_tensor_apply_kernelI18TensorListMetadataILi3EE12AxpbyFunctorIN3c104HalfEffEJffiEEvlPViT_T0_DpT1_ --------------------------
	.section	.nv.constant0._Z25multi_tensor_apply_kernelI18TensorListMetadataILi3EE12AxpbyFunctorIN3c104HalfEffEJffiEEvlPViT_T0_DpT1_,"a",@progbits
	.sectionflags	@""
	.align	4
.nv.constant0._Z25multi_tensor_apply_kernelI18TensorListMetadataILi3EE12AxpbyFunctorIN3c104HalfEffEJffiEEvlPViT_T0_DpT1_:
	.zero		4072


//--------------------- .nv.constant0._Z25multi_tensor_apply_kernelI18TensorListMetadataILi3EE12AxpbyFunctorIfN3c104HalfES4_EJffiEEvlPViT_T0_DpT1_ --------------------------
	.section	.nv.constant0._Z25multi_tensor_apply_kernelI18TensorListMetadataILi3EE12AxpbyFunctorIfN3c104HalfES4_EJffiEEvlPViT_T0_DpT1_,"a",@progbits
	.sectionflags	@""
	.align	4
.nv.constant0._Z25multi_tensor_apply_kernelI18TensorListMetadataILi3EE12AxpbyFunctorIfN3c104HalfES4_EJffiEEvlPViT_T0_DpT1_:
	.zero		4072


//--------------------- .nv.constant0._Z25multi_tensor_apply_kernelI18TensorListMetadataILi3EE12AxpbyFunctorIfN3c104HalfEfEJffiEEvlPViT_T0_DpT1_ --------------------------
	.section	.nv.constant0._Z25multi_tensor_apply_kernelI18TensorListMetadataILi3EE12AxpbyFunctorIfN3c104HalfEfEJffiEEvlPViT_T0_DpT1_,"a",@progbits
	.sectionflags	@""
	.align	4
.nv.constant0._Z25multi_tensor_apply_kernelI18TensorListMetadataILi3EE12AxpbyFunctorIfN3c104HalfEfEJffiEEvlPViT_T0_DpT1_:
	.zero		4072


//--------------------- .nv.constant0._Z25multi_tensor_apply_kernelI18TensorListMetadataILi3EE12AxpbyFunctorIffN3c104HalfEEJffiEEvlPViT_T0_DpT1_ --------------------------
	.section	.nv.constant0._Z25multi_tensor_apply_kernelI18TensorListMetadataILi3EE12AxpbyFunctorIffN3c104HalfEEJffiEEvlPViT_T0_DpT1_,"a",@progbits
	.sectionflags	@""
	.align	4
.nv.constant0._Z25multi_tensor_apply_kernelI18TensorListMetadataILi3EE12AxpbyFunctorIffN3c104HalfEEJffiEEvlPViT_T0_DpT1_:
	.zero		4072


//--------------------- .nv.constant0._Z25multi_tensor_apply_kernelI18TensorListMetadataILi3EE12AxpbyFunctorIfffEJffiEEvlPViT_T0_DpT1_ --------------------------
	.section	.nv.constant0._Z25multi_tensor_apply_kernelI18TensorListMetadataILi3EE12AxpbyFunctorIfffEJffiEEvlPViT_T0_DpT1_,"a",@progbits
	.sectionflags	@""
	.align	4
.nv.constant0._Z25multi_tensor_apply_kernelI18TensorListMetadataILi3EE12AxpbyFunctorIfffEJffiEEvlPViT_T0_DpT1_:
	.zero		4072


//--------------------- SYMBOLS --------------------------

	.type		.nv.reservedSmem.offset0,@object
	.size		.nv.reservedSmem.offset0,0x4
